//
// Generated by NVIDIA NVVM Compiler
//
// Compiler Build ID: CL-36424714
// Cuda compilation tools, release 13.0, V13.0.88
// Based on NVVM 20.0.0
//

.version 9.0
.target sm_100
.address_size 64

	// .globl	_Z6kernelPfy
// _ZZ6kernelPfyE9signal_Re has been demoted
// _ZZ6kernelPfyE9signal_Im has been demoted
// _ZZ6kernelPfyE6signal has been demoted
// _ZZ6kernelPfyE3max has been demoted
.global .align 1 .b8 _ZN34_INTERNAL_81e8c5f0_4_k_cu_9312f1cc4cuda3std3__45__cpo5beginE[1];
.global .align 1 .b8 _ZN34_INTERNAL_81e8c5f0_4_k_cu_9312f1cc4cuda3std3__45__cpo3endE[1];
.global .align 1 .b8 _ZN34_INTERNAL_81e8c5f0_4_k_cu_9312f1cc4cuda3std3__45__cpo6cbeginE[1];
.global .align 1 .b8 _ZN34_INTERNAL_81e8c5f0_4_k_cu_9312f1cc4cuda3std3__45__cpo4cendE[1];
.global .align 1 .b8 _ZN34_INTERNAL_81e8c5f0_4_k_cu_9312f1cc4cuda3std3__45__cpo6rbeginE[1];
.global .align 1 .b8 _ZN34_INTERNAL_81e8c5f0_4_k_cu_9312f1cc4cuda3std3__45__cpo4rendE[1];
.global .align 1 .b8 _ZN34_INTERNAL_81e8c5f0_4_k_cu_9312f1cc4cuda3std3__45__cpo7crbeginE[1];
.global .align 1 .b8 _ZN34_INTERNAL_81e8c5f0_4_k_cu_9312f1cc4cuda3std3__45__cpo5crendE[1];
.global .align 1 .b8 _ZN34_INTERNAL_81e8c5f0_4_k_cu_9312f1cc4cuda3std3__436_GLOBAL__N__81e8c5f0_4_k_cu_9312f1cc6ignoreE[1];
.global .align 1 .b8 _ZN34_INTERNAL_81e8c5f0_4_k_cu_9312f1cc4cuda3std3__419piecewise_constructE[1];
.global .align 1 .b8 _ZN34_INTERNAL_81e8c5f0_4_k_cu_9312f1cc4cuda3std3__48in_placeE[1];
.global .align 1 .b8 _ZN34_INTERNAL_81e8c5f0_4_k_cu_9312f1cc4cuda3std3__420unreachable_sentinelE[1];
.global .align 1 .b8 _ZN34_INTERNAL_81e8c5f0_4_k_cu_9312f1cc4cuda3std3__47nulloptE[1];
.global .align 1 .b8 _ZN34_INTERNAL_81e8c5f0_4_k_cu_9312f1cc4cuda3std3__48unexpectE[1];
.global .align 1 .b8 _ZN34_INTERNAL_81e8c5f0_4_k_cu_9312f1cc4cuda3std6ranges3__45__cpo4swapE[1];
.global .align 1 .b8 _ZN34_INTERNAL_81e8c5f0_4_k_cu_9312f1cc4cuda3std6ranges3__45__cpo9iter_moveE[1];
.global .align 1 .b8 _ZN34_INTERNAL_81e8c5f0_4_k_cu_9312f1cc4cuda3std6ranges3__45__cpo5beginE[1];
.global .align 1 .b8 _ZN34_INTERNAL_81e8c5f0_4_k_cu_9312f1cc4cuda3std6ranges3__45__cpo3endE[1];
.global .align 1 .b8 _ZN34_INTERNAL_81e8c5f0_4_k_cu_9312f1cc4cuda3std6ranges3__45__cpo6cbeginE[1];
.global .align 1 .b8 _ZN34_INTERNAL_81e8c5f0_4_k_cu_9312f1cc4cuda3std6ranges3__45__cpo4cendE[1];
.global .align 1 .b8 _ZN34_INTERNAL_81e8c5f0_4_k_cu_9312f1cc4cuda3std6ranges3__45__cpo7advanceE[1];
.global .align 1 .b8 _ZN34_INTERNAL_81e8c5f0_4_k_cu_9312f1cc4cuda3std6ranges3__45__cpo9iter_swapE[1];
.global .align 1 .b8 _ZN34_INTERNAL_81e8c5f0_4_k_cu_9312f1cc4cuda3std6ranges3__45__cpo4nextE[1];
.global .align 1 .b8 _ZN34_INTERNAL_81e8c5f0_4_k_cu_9312f1cc4cuda3std6ranges3__45__cpo4prevE[1];
.global .align 1 .b8 _ZN34_INTERNAL_81e8c5f0_4_k_cu_9312f1cc4cuda3std6ranges3__45__cpo4dataE[1];
.global .align 1 .b8 _ZN34_INTERNAL_81e8c5f0_4_k_cu_9312f1cc4cuda3std6ranges3__45__cpo5cdataE[1];
.global .align 1 .b8 _ZN34_INTERNAL_81e8c5f0_4_k_cu_9312f1cc4cuda3std6ranges3__45__cpo4sizeE[1];
.global .align 1 .b8 _ZN34_INTERNAL_81e8c5f0_4_k_cu_9312f1cc4cuda3std6ranges3__45__cpo5ssizeE[1];
.global .align 1 .b8 _ZN34_INTERNAL_81e8c5f0_4_k_cu_9312f1cc4cuda3std6ranges3__45__cpo8distanceE[1];
.global .align 1 .b8 _ZN34_INTERNAL_81e8c5f0_4_k_cu_9312f1cc6thrust24THRUST_300001_SM_1000_NS8cuda_cub3parE[1];
.global .align 1 .b8 _ZN34_INTERNAL_81e8c5f0_4_k_cu_9312f1cc6thrust24THRUST_300001_SM_1000_NS8cuda_cub10par_nosyncE[1];
.global .align 1 .b8 _ZN34_INTERNAL_81e8c5f0_4_k_cu_9312f1cc6thrust24THRUST_300001_SM_1000_NS6system6detail10sequential3seqE[1];
.global .align 1 .b8 _ZN34_INTERNAL_81e8c5f0_4_k_cu_9312f1cc6thrust24THRUST_300001_SM_1000_NS6system3cpp3parE[1];
.global .align 1 .b8 _ZN34_INTERNAL_81e8c5f0_4_k_cu_9312f1cc6thrust24THRUST_300001_SM_1000_NS12placeholders2_1E[1];
.global .align 1 .b8 _ZN34_INTERNAL_81e8c5f0_4_k_cu_9312f1cc6thrust24THRUST_300001_SM_1000_NS12placeholders2_2E[1];
.global .align 1 .b8 _ZN34_INTERNAL_81e8c5f0_4_k_cu_9312f1cc6thrust24THRUST_300001_SM_1000_NS12placeholders2_3E[1];
.global .align 1 .b8 _ZN34_INTERNAL_81e8c5f0_4_k_cu_9312f1cc6thrust24THRUST_300001_SM_1000_NS12placeholders2_4E[1];
.global .align 1 .b8 _ZN34_INTERNAL_81e8c5f0_4_k_cu_9312f1cc6thrust24THRUST_300001_SM_1000_NS12placeholders2_5E[1];
.global .align 1 .b8 _ZN34_INTERNAL_81e8c5f0_4_k_cu_9312f1cc6thrust24THRUST_300001_SM_1000_NS12placeholders2_6E[1];
.global .align 1 .b8 _ZN34_INTERNAL_81e8c5f0_4_k_cu_9312f1cc6thrust24THRUST_300001_SM_1000_NS12placeholders2_7E[1];
.global .align 1 .b8 _ZN34_INTERNAL_81e8c5f0_4_k_cu_9312f1cc6thrust24THRUST_300001_SM_1000_NS12placeholders2_8E[1];
.global .align 1 .b8 _ZN34_INTERNAL_81e8c5f0_4_k_cu_9312f1cc6thrust24THRUST_300001_SM_1000_NS12placeholders2_9E[1];
.global .align 1 .b8 _ZN34_INTERNAL_81e8c5f0_4_k_cu_9312f1cc6thrust24THRUST_300001_SM_1000_NS12placeholders3_10E[1];
.global .align 1 .b8 _ZN34_INTERNAL_81e8c5f0_4_k_cu_9312f1cc6thrust24THRUST_300001_SM_1000_NS3seqE[1];
.global .align 1 .b8 _ZN34_INTERNAL_81e8c5f0_4_k_cu_9312f1cc6thrust24THRUST_300001_SM_1000_NS6deviceE[1];
.extern .shared .align 16 .b8 _ZN6thrust24THRUST_300001_SM_1000_NS8cuda_cub4core6detail5shmemE[];
.global .align 4 .b8 __cudart_i2opi_f[24] = {65, 144, 67, 60, 153, 149, 98, 219, 192, 221, 52, 245, 209, 87, 39, 252, 41, 21, 68, 78, 110, 131, 249, 162};

.visible .entry _Z6kernelPfy(
	.param .u64 .ptr .align 1 _Z6kernelPfy_param_0,
	.param .u64 _Z6kernelPfy_param_1
)
{
	.local .align 4 .b8 	__local_depot0[28];
	.reg .b64 	%SP;
	.reg .b64 	%SPL;
	.reg .pred 	%p<27>;
	.reg .b16 	%rs<9>;
	.reg .b32 	%r<110>;
	.reg .b32 	%f<66>;
	.reg .b64 	%rd<52>;
	.reg .b64 	%fd<8>;
	// demoted variable
	.shared .align 4 .b8 _ZZ6kernelPfyE9signal_Re[32];
	// demoted variable
	.shared .align 4 .b8 _ZZ6kernelPfyE9signal_Im[32];
	// demoted variable
	.shared .align 1 .b8 _ZZ6kernelPfyE6signal[15];
	// demoted variable
	.shared .align 4 .f32 _ZZ6kernelPfyE3max;
	mov.u64 	%SPL, __local_depot0;
	ld.param.u64 	%rd21, [_Z6kernelPfy_param_0];
	ld.param.u64 	%rd22, [_Z6kernelPfy_param_1];
	add.u64 	%rd1, %SPL, 0;
	mov.u32 	%r1, %tid.x;
	setp.gt.u32 	%p1, %r1, 7;
	@%p1 bra 	$L__BB0_18;
	cvt.rn.f64.u32 	%fd1, %r1;
	mul.f64 	%fd2, %fd1, 0d401921FB54442D18;
	mul.f64 	%fd3, %fd2, 0d3FC0000000000000;
	cvt.rn.f32.f64 	%f1, %fd3;
	mul.f32 	%f16, %f1, 0f3F22F983;
	cvt.rni.s32.f32 	%r106, %f16;
	cvt.rn.f32.s32 	%f17, %r106;
	fma.rn.f32 	%f18, %f17, 0fBFC90FDA, %f1;
	fma.rn.f32 	%f19, %f17, 0fB3A22168, %f18;
	fma.rn.f32 	%f61, %f17, 0fA7C234C5, %f19;
	abs.f32 	%f3, %f1;
	setp.ltu.f32 	%p2, %f3, 0f47CE4780;
	mov.u32 	%r102, %r106;
	mov.f32 	%f60, %f61;
	@%p2 bra 	$L__BB0_9;
	setp.neu.f32 	%p3, %f3, 0f7F800000;
	@%p3 bra 	$L__BB0_4;
	mov.f32 	%f22, 0f00000000;
	mul.rn.f32 	%f60, %f1, %f22;
	mov.b32 	%r102, 0;
	bra.uni 	$L__BB0_9;
$L__BB0_4:
	mov.b32 	%r3, %f1;
	shl.b32 	%r37, %r3, 8;
	or.b32  	%r4, %r37, -2147483648;
	mov.b64 	%rd46, 0;
	mov.b32 	%r99, 0;
	mov.u64 	%rd44, __cudart_i2opi_f;
	mov.u64 	%rd45, %rd1;
$L__BB0_5:
	.pragma "nounroll";
	ld.global.nc.u32 	%r38, [%rd44];
	mad.wide.u32 	%rd26, %r38, %r4, %rd46;
	shr.u64 	%rd46, %rd26, 32;
	st.local.u32 	[%rd45], %rd26;
	add.s32 	%r99, %r99, 1;
	add.s64 	%rd45, %rd45, 4;
	add.s64 	%rd44, %rd44, 4;
	setp.ne.s32 	%p4, %r99, 6;
	@%p4 bra 	$L__BB0_5;
	shr.u32 	%r39, %r3, 23;
	st.local.u32 	[%rd1+24], %rd46;
	and.b32  	%r7, %r39, 31;
	and.b32  	%r40, %r39, 224;
	add.s32 	%r41, %r40, -128;
	shr.u32 	%r42, %r41, 5;
	mul.wide.u32 	%rd27, %r42, 4;
	sub.s64 	%rd8, %rd1, %rd27;
	ld.local.u32 	%r100, [%rd8+24];
	ld.local.u32 	%r101, [%rd8+20];
	setp.eq.s32 	%p5, %r7, 0;
	@%p5 bra 	$L__BB0_8;
	shf.l.wrap.b32 	%r100, %r101, %r100, %r7;
	ld.local.u32 	%r43, [%rd8+16];
	shf.l.wrap.b32 	%r101, %r43, %r101, %r7;
$L__BB0_8:
	shr.u32 	%r44, %r100, 30;
	shf.l.wrap.b32 	%r45, %r101, %r100, 2;
	shl.b32 	%r46, %r101, 2;
	shr.u32 	%r47, %r45, 31;
	add.s32 	%r102, %r47, %r44;
	shr.s32 	%r48, %r45, 31;
	xor.b32  	%r49, %r48, %r45;
	xor.b32  	%r50, %r48, %r46;
	cvt.u64.u32 	%rd28, %r49;
	shl.b64 	%rd29, %rd28, 32;
	cvt.u64.u32 	%rd30, %r50;
	or.b64  	%rd31, %rd29, %rd30;
	cvt.rn.f64.s64 	%fd4, %rd31;
	mul.f64 	%fd5, %fd4, 0d3BF921FB54442D19;
	cvt.rn.f32.f64 	%f20, %fd5;
	neg.f32 	%f21, %f20;
	setp.lt.s32 	%p6, %r45, 0;
	selp.f32 	%f60, %f21, %f20, %p6;
$L__BB0_9:
	setp.ltu.f32 	%p7, %f3, 0f47CE4780;
	mul.rn.f32 	%f23, %f60, %f60;
	and.b32  	%r52, %r102, 1;
	setp.eq.b32 	%p8, %r52, 1;
	selp.f32 	%f24, 0f3F800000, %f60, %p8;
	fma.rn.f32 	%f25, %f23, %f24, 0f00000000;
	fma.rn.f32 	%f26, %f23, 0f37CBAC00, 0fBAB607ED;
	selp.f32 	%f27, %f26, 0fB94D4153, %p8;
	selp.f32 	%f28, 0f3D2AAABB, 0f3C0885E4, %p8;
	fma.rn.f32 	%f29, %f27, %f23, %f28;
	selp.f32 	%f30, 0fBEFFFFFF, 0fBE2AAAA8, %p8;
	fma.rn.f32 	%f31, %f29, %f23, %f30;
	fma.rn.f32 	%f32, %f31, %f25, %f24;
	and.b32  	%r53, %r102, 2;
	setp.eq.s32 	%p9, %r53, 0;
	mov.f32 	%f33, 0f00000000;
	sub.f32 	%f34, %f33, %f32;
	selp.f32 	%f35, %f32, %f34, %p9;
	shl.b32 	%r54, %r1, 2;
	mov.u32 	%r55, _ZZ6kernelPfyE9signal_Re;
	add.s32 	%r56, %r55, %r54;
	st.shared.f32 	[%r56], %f35;
	@%p7 bra 	$L__BB0_17;
	setp.neu.f32 	%p10, %f3, 0f7F800000;
	@%p10 bra 	$L__BB0_12;
	mov.f32 	%f38, 0f00000000;
	mul.rn.f32 	%f61, %f1, %f38;
	mov.b32 	%r106, 0;
	bra.uni 	$L__BB0_17;
$L__BB0_12:
	mov.b32 	%r16, %f1;
	shl.b32 	%r58, %r16, 8;
	or.b32  	%r17, %r58, -2147483648;
	mov.b64 	%rd49, 0;
	mov.b32 	%r103, 0;
	mov.u64 	%rd47, __cudart_i2opi_f;
	mov.u64 	%rd48, %rd1;
$L__BB0_13:
	.pragma "nounroll";
	ld.global.nc.u32 	%r59, [%rd47];
	mad.wide.u32 	%rd34, %r59, %r17, %rd49;
	shr.u64 	%rd49, %rd34, 32;
	st.local.u32 	[%rd48], %rd34;
	add.s32 	%r103, %r103, 1;
	add.s64 	%rd48, %rd48, 4;
	add.s64 	%rd47, %rd47, 4;
	setp.ne.s32 	%p11, %r103, 6;
	@%p11 bra 	$L__BB0_13;
	shr.u32 	%r60, %r16, 23;
	st.local.u32 	[%rd1+24], %rd49;
	and.b32  	%r20, %r60, 31;
	and.b32  	%r61, %r60, 224;
	add.s32 	%r62, %r61, -128;
	shr.u32 	%r63, %r62, 5;
	mul.wide.u32 	%rd35, %r63, 4;
	sub.s64 	%rd15, %rd1, %rd35;
	ld.local.u32 	%r104, [%rd15+24];
	ld.local.u32 	%r105, [%rd15+20];
	setp.eq.s32 	%p12, %r20, 0;
	@%p12 bra 	$L__BB0_16;
	shf.l.wrap.b32 	%r104, %r105, %r104, %r20;
	ld.local.u32 	%r64, [%rd15+16];
	shf.l.wrap.b32 	%r105, %r64, %r105, %r20;
$L__BB0_16:
	shr.u32 	%r65, %r104, 30;
	shf.l.wrap.b32 	%r66, %r105, %r104, 2;
	shl.b32 	%r67, %r105, 2;
	shr.u32 	%r68, %r66, 31;
	add.s32 	%r106, %r68, %r65;
	shr.s32 	%r69, %r66, 31;
	xor.b32  	%r70, %r69, %r66;
	xor.b32  	%r71, %r69, %r67;
	cvt.u64.u32 	%rd36, %r70;
	shl.b64 	%rd37, %rd36, 32;
	cvt.u64.u32 	%rd38, %r71;
	or.b64  	%rd39, %rd37, %rd38;
	cvt.rn.f64.s64 	%fd6, %rd39;
	mul.f64 	%fd7, %fd6, 0d3BF921FB54442D19;
	cvt.rn.f32.f64 	%f36, %fd7;
	neg.f32 	%f37, %f36;
	setp.lt.s32 	%p13, %r66, 0;
	selp.f32 	%f61, %f37, %f36, %p13;
$L__BB0_17:
	add.s32 	%r73, %r106, 1;
	mul.rn.f32 	%f39, %f61, %f61;
	and.b32  	%r74, %r106, 1;
	setp.eq.b32 	%p14, %r74, 1;
	selp.f32 	%f40, %f61, 0f3F800000, %p14;
	fma.rn.f32 	%f41, %f39, %f40, 0f00000000;
	fma.rn.f32 	%f42, %f39, 0f37CBAC00, 0fBAB607ED;
	selp.f32 	%f43, 0fB94D4153, %f42, %p14;
	selp.f32 	%f44, 0f3C0885E4, 0f3D2AAABB, %p14;
	fma.rn.f32 	%f45, %f43, %f39, %f44;
	selp.f32 	%f46, 0fBE2AAAA8, 0fBEFFFFFF, %p14;
	fma.rn.f32 	%f47, %f45, %f39, %f46;
	fma.rn.f32 	%f48, %f47, %f41, %f40;
	and.b32  	%r75, %r73, 2;
	setp.eq.s32 	%p15, %r75, 0;
	mov.f32 	%f49, 0f00000000;
	sub.f32 	%f50, %f49, %f48;
	selp.f32 	%f51, %f48, %f50, %p15;
	mov.u32 	%r77, _ZZ6kernelPfyE9signal_Im;
	add.s32 	%r78, %r77, %r54;
	st.shared.f32 	[%r78], %f51;
$L__BB0_18:
	bar.sync 	0;
	mov.u32 	%r79, %ctaid.x;
	cvt.u64.u32 	%rd16, %r79;
	add.s64 	%rd40, %rd16, %rd22;
	add.s64 	%rd51, %rd40, 1;
	setp.eq.s32 	%p16, %r1, 0;
	setp.eq.s64 	%p17, %rd51, 0;
	or.pred  	%p18, %p16, %p17;
	@%p18 bra 	$L__BB0_21;
	mov.b32 	%r107, 0;
	mov.u64 	%rd50, %rd51;
$L__BB0_20:
	shr.u64 	%rd51, %rd50, 3;
	add.s32 	%r107, %r107, 1;
	setp.lt.u32 	%p19, %r107, %r1;
	setp.gt.u64 	%p20, %rd50, 7;
	and.pred  	%p21, %p19, %p20;
	mov.u64 	%rd50, %rd51;
	@%p21 bra 	$L__BB0_20;
$L__BB0_21:
	setp.eq.s32 	%p22, %r1, 0;
	cvt.u16.u64 	%rs1, %rd51;
	and.b16  	%rs2, %rs1, 7;
	mov.u32 	%r82, _ZZ6kernelPfyE6signal;
	add.s32 	%r83, %r82, %r1;
	st.shared.u8 	[%r83], %rs2;
	@%p22 bra 	$L__BB0_30;
	mov.b32 	%r84, 0;
	st.shared.u32 	[_ZZ6kernelPfyE3max], %r84;
	setp.gt.u32 	%p23, %r1, 14;
	mov.f32 	%f64, 0f00000000;
	mov.f32 	%f65, %f64;
	@%p23 bra 	$L__BB0_25;
	mov.f32 	%f65, 0f00000000;
	mov.b32 	%r109, 0;
	mov.u32 	%r93, _ZZ6kernelPfyE9signal_Re;
	mov.u32 	%r95, _ZZ6kernelPfyE9signal_Im;
	mov.u32 	%r108, %r1;
	mov.f32 	%f64, %f65;
$L__BB0_24:
	add.s32 	%r87, %r82, %r109;
	ld.shared.s8 	%r88, [%r87];
	add.s32 	%r89, %r82, %r108;
	ld.shared.s8 	%r90, [%r89];
	sub.s32 	%r91, %r88, %r90;
	cvt.u16.u32 	%rs3, %r91;
	add.s16 	%rs4, %rs3, 8;
	shr.u16 	%rs5, %rs4, 13;
	add.s16 	%rs6, %rs4, %rs5;
	and.b16  	%rs7, %rs6, -8;
	sub.s16 	%rs8, %rs4, %rs7;
	mul.wide.s16 	%r92, %rs8, 4;
	add.s32 	%r94, %r93, %r92;
	ld.shared.f32 	%f54, [%r94];
	add.f32 	%f65, %f65, %f54;
	add.s32 	%r96, %r95, %r92;
	ld.shared.f32 	%f55, [%r96];
	add.f32 	%f64, %f64, %f55;
	add.s32 	%r109, %r109, 1;
	add.s32 	%r108, %r108, 1;
	setp.ne.s32 	%p24, %r108, 15;
	@%p24 bra 	$L__BB0_24;
$L__BB0_25:
	mul.f32 	%f56, %f65, %f65;
	fma.rn.f32 	%f57, %f64, %f64, %f56;
	sqrt.rn.f32 	%f58, %f57;
	mov.b32 	%r35, %f58;
	setp.lt.s32 	%p25, %r35, 0;
	@%p25 bra 	$L__BB0_27;
	atom.shared.max.s32 	%r98, [_ZZ6kernelPfyE3max], %r35;
	bra.uni 	$L__BB0_28;
$L__BB0_27:
	atom.shared.min.u32 	%r97, [_ZZ6kernelPfyE3max], %r35;
$L__BB0_28:
	setp.ne.s32 	%p26, %r1, 1;
	@%p26 bra 	$L__BB0_30;
	ld.shared.f32 	%f59, [_ZZ6kernelPfyE3max];
	cvta.to.global.u64 	%rd41, %rd21;
	shl.b64 	%rd42, %rd16, 2;
	add.s64 	%rd43, %rd41, %rd42;
	st.global.f32 	[%rd43], %f59;
$L__BB0_30:
	ret;

}
	// .globl	_ZN6thrust24THRUST_300001_SM_1000_NS8cuda_cub4core6detail13_kernel_agentINS1_8__reduce11ReduceAgentINS0_12zip_iteratorIN4cuda3std3__45tupleIJPfNS0_17counting_iteratorIlNS0_11use_defaultESE_SE_EEEEEEEPNSB_IJflEEESI_iNS1_9__extrema9arg_min_fIflNSA_4lessIfEEEEEEJSH_SJ_iSO_EEEvDpT0_
.visible .entry _ZN6thrust24THRUST_300001_SM_1000_NS8cuda_cub4core6detail13_kernel_agentINS1_8__reduce11ReduceAgentINS0_12zip_iteratorIN4cuda3std3__45tupleIJPfNS0_17counting_iteratorIlNS0_11use_defaultESE_SE_EEEEEEEPNSB_IJflEEESI_iNS1_9__extrema9arg_min_fIflNSA_4lessIfEEEEEEJSH_SJ_iSO_EEEvDpT0_(
	.param .align 8 .b8 _ZN6thrust24THRUST_300001_SM_1000_NS8cuda_cub4core6detail13_kernel_agentINS1_8__reduce11ReduceAgentINS0_12zip_iteratorIN4cuda3std3__45tupleIJPfNS0_17counting_iteratorIlNS0_11use_defaultESE_SE_EEEEEEEPNSB_IJflEEESI_iNS1_9__extrema9arg_min_fIflNSA_4lessIfEEEEEEJSH_SJ_iSO_EEEvDpT0__param_0[16],
	.param .u64 .ptr .align 1 _ZN6thrust24THRUST_300001_SM_1000_NS8cuda_cub4core6detail13_kernel_agentINS1_8__reduce11ReduceAgentINS0_12zip_iteratorIN4cuda3std3__45tupleIJPfNS0_17counting_iteratorIlNS0_11use_defaultESE_SE_EEEEEEEPNSB_IJflEEESI_iNS1_9__extrema9arg_min_fIflNSA_4lessIfEEEEEEJSH_SJ_iSO_EEEvDpT0__param_1,
	.param .u32 _ZN6thrust24THRUST_300001_SM_1000_NS8cuda_cub4core6detail13_kernel_agentINS1_8__reduce11ReduceAgentINS0_12zip_iteratorIN4cuda3std3__45tupleIJPfNS0_17counting_iteratorIlNS0_11use_defaultESE_SE_EEEEEEEPNSB_IJflEEESI_iNS1_9__extrema9arg_min_fIflNSA_4lessIfEEEEEEJSH_SJ_iSO_EEEvDpT0__param_2,
	.param .align 1 .b8 _ZN6thrust24THRUST_300001_SM_1000_NS8cuda_cub4core6detail13_kernel_agentINS1_8__reduce11ReduceAgentINS0_12zip_iteratorIN4cuda3std3__45tupleIJPfNS0_17counting_iteratorIlNS0_11use_defaultESE_SE_EEEEEEEPNSB_IJflEEESI_iNS1_9__extrema9arg_min_fIflNSA_4lessIfEEEEEEJSH_SJ_iSO_EEEvDpT0__param_3[1]
)
.maxntid 256
{
	.reg .pred 	%p<223>;
	.reg .b32 	%r<400>;
	.reg .b32 	%f<243>;
	.reg .b64 	%rd<306>;

	ld.param.u64 	%rd198, [_ZN6thrust24THRUST_300001_SM_1000_NS8cuda_cub4core6detail13_kernel_agentINS1_8__reduce11ReduceAgentINS0_12zip_iteratorIN4cuda3std3__45tupleIJPfNS0_17counting_iteratorIlNS0_11use_defaultESE_SE_EEEEEEEPNSB_IJflEEESI_iNS1_9__extrema9arg_min_fIflNSA_4lessIfEEEEEEJSH_SJ_iSO_EEEvDpT0__param_0+8];
	ld.param.u64 	%rd197, [_ZN6thrust24THRUST_300001_SM_1000_NS8cuda_cub4core6detail13_kernel_agentINS1_8__reduce11ReduceAgentINS0_12zip_iteratorIN4cuda3std3__45tupleIJPfNS0_17counting_iteratorIlNS0_11use_defaultESE_SE_EEEEEEEPNSB_IJflEEESI_iNS1_9__extrema9arg_min_fIflNSA_4lessIfEEEEEEJSH_SJ_iSO_EEEvDpT0__param_0];
	ld.param.u32 	%r36, [_ZN6thrust24THRUST_300001_SM_1000_NS8cuda_cub4core6detail13_kernel_agentINS1_8__reduce11ReduceAgentINS0_12zip_iteratorIN4cuda3std3__45tupleIJPfNS0_17counting_iteratorIlNS0_11use_defaultESE_SE_EEEEEEEPNSB_IJflEEESI_iNS1_9__extrema9arg_min_fIflNSA_4lessIfEEEEEEJSH_SJ_iSO_EEEvDpT0__param_2];
	setp.eq.s32 	%p1, %r36, 0;
	@%p1 bra 	$L__BB1_200;
	cvta.to.global.u64 	%rd1, %rd197;
	setp.gt.s32 	%p2, %r36, 1279;
	@%p2 bra 	$L__BB1_112;
	mov.u32 	%r1, %tid.x;
	setp.ge.s32 	%p96, %r1, %r36;
	mov.f32 	%f188, 0f00000000;
	mov.b64 	%rd246, 0;
	mov.u32 	%r391, %r1;
	@%p96 bra 	$L__BB1_4;
	cvt.u64.u32 	%rd222, %r1;
	mul.wide.u32 	%rd223, %r1, 4;
	add.s64 	%rd224, %rd1, %rd223;
	add.s64 	%rd246, %rd198, %rd222;
	ld.global.f32 	%f188, [%rd224];
	add.s32 	%r391, %r1, 256;
$L__BB1_4:
	setp.ge.s32 	%p97, %r391, %r36;
	@%p97 bra 	$L__BB1_26;
	not.b32 	%r160, %r391;
	add.s32 	%r4, %r36, %r160;
	and.b32  	%r161, %r4, 768;
	setp.eq.s32 	%p98, %r161, 768;
	@%p98 bra 	$L__BB1_11;
	cvt.u64.u32 	%rd226, %r391;
	add.s64 	%rd237, %rd198, %rd226;
	mul.wide.u32 	%rd227, %r391, 4;
	add.s64 	%rd236, %rd1, %rd227;
	shr.u32 	%r162, %r4, 8;
	add.s32 	%r163, %r162, 1;
	and.b32  	%r164, %r163, 3;
	neg.s32 	%r389, %r164;
$L__BB1_7:
	.pragma "nounroll";
	mov.u64 	%rd9, %rd246;
	mov.f32 	%f3, %f188;
	ld.global.f32 	%f4, [%rd236];
	setp.lt.f32 	%p99, %f3, %f4;
	@%p99 bra 	$L__BB1_10;
	setp.lt.f32 	%p100, %f4, %f3;
	mov.u64 	%rd246, %rd237;
	mov.f32 	%f188, %f4;
	@%p100 bra 	$L__BB1_10;
	setp.lt.s64 	%p101, %rd9, %rd237;
	min.s64 	%rd246, %rd9, %rd237;
	selp.f32 	%f188, %f3, %f4, %p101;
$L__BB1_10:
	add.s32 	%r391, %r391, 256;
	add.s64 	%rd237, %rd237, 256;
	add.s64 	%rd236, %rd236, 1024;
	add.s32 	%r389, %r389, 1;
	setp.ne.s32 	%p102, %r389, 0;
	@%p102 bra 	$L__BB1_7;
$L__BB1_11:
	setp.lt.u32 	%p103, %r4, 768;
	@%p103 bra 	$L__BB1_26;
	add.s32 	%r392, %r391, 512;
$L__BB1_13:
	mov.u32 	%r12, %r392;
	add.s32 	%r165, %r12, -512;
	cvt.s64.s32 	%rd228, %r165;
	mul.wide.s32 	%rd229, %r165, 4;
	add.s64 	%rd17, %rd1, %rd229;
	add.s64 	%rd18, %rd198, %rd228;
	ld.global.f32 	%f10, [%rd17];
	setp.lt.f32 	%p104, %f188, %f10;
	mov.u64 	%rd243, %rd246;
	mov.f32 	%f185, %f188;
	@%p104 bra 	$L__BB1_16;
	setp.lt.f32 	%p105, %f10, %f188;
	mov.u64 	%rd243, %rd18;
	mov.f32 	%f185, %f10;
	@%p105 bra 	$L__BB1_16;
	setp.lt.s64 	%p106, %rd246, %rd18;
	min.s64 	%rd243, %rd246, %rd18;
	selp.f32 	%f185, %f188, %f10, %p106;
$L__BB1_16:
	add.s32 	%r166, %r12, -256;
	cvt.s64.s32 	%rd230, %r166;
	add.s64 	%rd21, %rd198, %rd230;
	ld.global.f32 	%f13, [%rd17+1024];
	setp.lt.f32 	%p107, %f185, %f13;
	mov.u64 	%rd244, %rd243;
	mov.f32 	%f186, %f185;
	@%p107 bra 	$L__BB1_19;
	setp.lt.f32 	%p108, %f13, %f185;
	mov.u64 	%rd244, %rd21;
	mov.f32 	%f186, %f13;
	@%p108 bra 	$L__BB1_19;
	setp.lt.s64 	%p109, %rd243, %rd21;
	min.s64 	%rd244, %rd243, %rd21;
	selp.f32 	%f186, %f185, %f13, %p109;
$L__BB1_19:
	cvt.s64.s32 	%rd231, %r12;
	add.s64 	%rd24, %rd198, %rd231;
	ld.global.f32 	%f16, [%rd17+2048];
	setp.lt.f32 	%p110, %f186, %f16;
	mov.u64 	%rd245, %rd244;
	mov.f32 	%f187, %f186;
	@%p110 bra 	$L__BB1_22;
	setp.lt.f32 	%p111, %f16, %f186;
	mov.u64 	%rd245, %rd24;
	mov.f32 	%f187, %f16;
	@%p111 bra 	$L__BB1_22;
	setp.lt.s64 	%p112, %rd244, %rd24;
	min.s64 	%rd245, %rd244, %rd24;
	selp.f32 	%f187, %f186, %f16, %p112;
$L__BB1_22:
	add.s32 	%r167, %r12, 256;
	cvt.s64.s32 	%rd232, %r167;
	add.s64 	%rd27, %rd198, %rd232;
	ld.global.f32 	%f19, [%rd17+3072];
	setp.lt.f32 	%p113, %f187, %f19;
	mov.u64 	%rd246, %rd245;
	mov.f32 	%f188, %f187;
	@%p113 bra 	$L__BB1_25;
	setp.lt.f32 	%p114, %f19, %f187;
	mov.u64 	%rd246, %rd27;
	mov.f32 	%f188, %f19;
	@%p114 bra 	$L__BB1_25;
	setp.lt.s64 	%p115, %rd245, %rd27;
	min.s64 	%rd246, %rd245, %rd27;
	selp.f32 	%f188, %f187, %f19, %p115;
$L__BB1_25:
	add.s32 	%r392, %r12, 1024;
	add.s32 	%r168, %r12, 512;
	setp.lt.s32 	%p116, %r168, %r36;
	@%p116 bra 	$L__BB1_13;
$L__BB1_26:
	setp.lt.s32 	%p117, %r36, 256;
	@%p117 bra 	$L__BB1_66;
	// begin inline asm
	mov.u32 %r282, %laneid;
	// end inline asm
	mov.b32 	%r284, %f188;
	mov.b32 	%r300, 1;
	mov.b32 	%r301, 31;
	mov.b32 	%r302, -1;
	// begin inline asm
	shfl.sync.down.b32 %r283, %r284, %r300, %r301, %r302;
	// end inline asm
	mov.b32 	%f23, %r283;
	// begin inline asm
	shfl.sync.down.b32 %r288, %r289, %r300, %r301, %r302;
	// end inline asm
	mov.b64 	{%r294, %r299}, %rd246;
	// begin inline asm
	shfl.sync.down.b32 %r293, %r294, %r300, %r301, %r302;
	// end inline asm
	// begin inline asm
	shfl.sync.down.b32 %r298, %r299, %r300, %r301, %r302;
	// end inline asm
	mov.b64 	%rd31, {%r293, %r298};
	setp.gt.s32 	%p174, %r282, 30;
	setp.lt.f32 	%p175, %f188, %f23;
	or.pred  	%p176, %p174, %p175;
	mov.u64 	%rd248, %rd246;
	mov.f32 	%f190, %f188;
	@%p176 bra 	$L__BB1_30;
	setp.gt.f32 	%p177, %f188, %f23;
	mov.u64 	%rd248, %rd31;
	mov.f32 	%f190, %f23;
	@%p177 bra 	$L__BB1_30;
	setp.lt.s64 	%p178, %rd246, %rd31;
	min.s64 	%rd248, %rd246, %rd31;
	selp.f32 	%f190, %f188, %f23, %p178;
$L__BB1_30:
	mov.b32 	%r304, %f190;
	mov.b32 	%r320, 2;
	mov.b32 	%r321, 31;
	mov.b32 	%r322, -1;
	// begin inline asm
	shfl.sync.down.b32 %r303, %r304, %r320, %r321, %r322;
	// end inline asm
	mov.b32 	%f26, %r303;
	// begin inline asm
	shfl.sync.down.b32 %r308, %r309, %r320, %r321, %r322;
	// end inline asm
	mov.b64 	{%r314, %r319}, %rd248;
	// begin inline asm
	shfl.sync.down.b32 %r313, %r314, %r320, %r321, %r322;
	// end inline asm
	// begin inline asm
	shfl.sync.down.b32 %r318, %r319, %r320, %r321, %r322;
	// end inline asm
	mov.b64 	%rd34, {%r313, %r318};
	setp.gt.s32 	%p179, %r282, 29;
	setp.lt.f32 	%p180, %f190, %f26;
	or.pred  	%p181, %p179, %p180;
	mov.u64 	%rd249, %rd248;
	mov.f32 	%f191, %f190;
	@%p181 bra 	$L__BB1_33;
	setp.gt.f32 	%p182, %f190, %f26;
	mov.u64 	%rd249, %rd34;
	mov.f32 	%f191, %f26;
	@%p182 bra 	$L__BB1_33;
	setp.lt.s64 	%p183, %rd248, %rd34;
	min.s64 	%rd249, %rd248, %rd34;
	selp.f32 	%f191, %f190, %f26, %p183;
$L__BB1_33:
	mov.b32 	%r324, %f191;
	mov.b32 	%r340, 4;
	mov.b32 	%r341, 31;
	mov.b32 	%r342, -1;
	// begin inline asm
	shfl.sync.down.b32 %r323, %r324, %r340, %r341, %r342;
	// end inline asm
	mov.b32 	%f29, %r323;
	// begin inline asm
	shfl.sync.down.b32 %r328, %r329, %r340, %r341, %r342;
	// end inline asm
	mov.b64 	{%r334, %r339}, %rd249;
	// begin inline asm
	shfl.sync.down.b32 %r333, %r334, %r340, %r341, %r342;
	// end inline asm
	// begin inline asm
	shfl.sync.down.b32 %r338, %r339, %r340, %r341, %r342;
	// end inline asm
	mov.b64 	%rd37, {%r333, %r338};
	setp.gt.s32 	%p184, %r282, 27;
	setp.lt.f32 	%p185, %f191, %f29;
	or.pred  	%p186, %p184, %p185;
	mov.u64 	%rd250, %rd249;
	mov.f32 	%f192, %f191;
	@%p186 bra 	$L__BB1_36;
	setp.gt.f32 	%p187, %f191, %f29;
	mov.u64 	%rd250, %rd37;
	mov.f32 	%f192, %f29;
	@%p187 bra 	$L__BB1_36;
	setp.lt.s64 	%p188, %rd249, %rd37;
	min.s64 	%rd250, %rd249, %rd37;
	selp.f32 	%f192, %f191, %f29, %p188;
$L__BB1_36:
	mov.b32 	%r344, %f192;
	mov.b32 	%r360, 8;
	mov.b32 	%r361, 31;
	mov.b32 	%r362, -1;
	// begin inline asm
	shfl.sync.down.b32 %r343, %r344, %r360, %r361, %r362;
	// end inline asm
	mov.b32 	%f32, %r343;
	// begin inline asm
	shfl.sync.down.b32 %r348, %r349, %r360, %r361, %r362;
	// end inline asm
	mov.b64 	{%r354, %r359}, %rd250;
	// begin inline asm
	shfl.sync.down.b32 %r353, %r354, %r360, %r361, %r362;
	// end inline asm
	// begin inline asm
	shfl.sync.down.b32 %r358, %r359, %r360, %r361, %r362;
	// end inline asm
	mov.b64 	%rd40, {%r353, %r358};
	setp.gt.s32 	%p189, %r282, 23;
	setp.lt.f32 	%p190, %f192, %f32;
	or.pred  	%p191, %p189, %p190;
	mov.u64 	%rd251, %rd250;
	mov.f32 	%f193, %f192;
	@%p191 bra 	$L__BB1_39;
	setp.gt.f32 	%p192, %f192, %f32;
	mov.u64 	%rd251, %rd40;
	mov.f32 	%f193, %f32;
	@%p192 bra 	$L__BB1_39;
	setp.lt.s64 	%p193, %rd250, %rd40;
	min.s64 	%rd251, %rd250, %rd40;
	selp.f32 	%f193, %f192, %f32, %p193;
$L__BB1_39:
	mov.b32 	%r364, %f193;
	mov.b32 	%r380, 16;
	mov.b32 	%r381, 31;
	mov.b32 	%r382, -1;
	// begin inline asm
	shfl.sync.down.b32 %r363, %r364, %r380, %r381, %r382;
	// end inline asm
	mov.b32 	%f35, %r363;
	// begin inline asm
	shfl.sync.down.b32 %r368, %r369, %r380, %r381, %r382;
	// end inline asm
	mov.b64 	{%r374, %r379}, %rd251;
	// begin inline asm
	shfl.sync.down.b32 %r373, %r374, %r380, %r381, %r382;
	// end inline asm
	// begin inline asm
	shfl.sync.down.b32 %r378, %r379, %r380, %r381, %r382;
	// end inline asm
	mov.b64 	%rd43, {%r373, %r378};
	setp.gt.s32 	%p194, %r282, 15;
	setp.lt.f32 	%p195, %f193, %f35;
	or.pred  	%p196, %p194, %p195;
	mov.u64 	%rd305, %rd251;
	mov.f32 	%f242, %f193;
	@%p196 bra 	$L__BB1_42;
	setp.gt.f32 	%p197, %f193, %f35;
	mov.u64 	%rd305, %rd43;
	mov.f32 	%f242, %f35;
	@%p197 bra 	$L__BB1_42;
	setp.lt.s64 	%p198, %rd251, %rd43;
	min.s64 	%rd305, %rd251, %rd43;
	selp.f32 	%f242, %f193, %f35, %p198;
$L__BB1_42:
	setp.ne.s32 	%p199, %r282, 0;
	@%p199 bra 	$L__BB1_44;
	shr.u32 	%r383, %r1, 1;
	and.b32  	%r384, %r383, 496;
	mov.u32 	%r385, _ZN6thrust24THRUST_300001_SM_1000_NS8cuda_cub4core6detail5shmemE;
	add.s32 	%r386, %r385, %r384;
	st.shared.f32 	[%r386+8], %f242;
	st.shared.u64 	[%r386+16], %rd305;
$L__BB1_44:
	bar.sync 	0;
	setp.ne.s32 	%p200, %r1, 0;
	@%p200 bra 	$L__BB1_198;
	ld.shared.f32 	%f38, [_ZN6thrust24THRUST_300001_SM_1000_NS8cuda_cub4core6detail5shmemE+24];
	ld.shared.u64 	%rd46, [_ZN6thrust24THRUST_300001_SM_1000_NS8cuda_cub4core6detail5shmemE+32];
	setp.lt.f32 	%p201, %f242, %f38;
	mov.u64 	%rd253, %rd305;
	mov.f32 	%f195, %f242;
	@%p201 bra 	$L__BB1_48;
	setp.lt.f32 	%p202, %f38, %f242;
	mov.u64 	%rd253, %rd46;
	mov.f32 	%f195, %f38;
	@%p202 bra 	$L__BB1_48;
	setp.lt.s64 	%p203, %rd305, %rd46;
	min.s64 	%rd253, %rd305, %rd46;
	selp.f32 	%f195, %f242, %f38, %p203;
$L__BB1_48:
	ld.shared.f32 	%f41, [_ZN6thrust24THRUST_300001_SM_1000_NS8cuda_cub4core6detail5shmemE+40];
	ld.shared.u64 	%rd49, [_ZN6thrust24THRUST_300001_SM_1000_NS8cuda_cub4core6detail5shmemE+48];
	setp.lt.f32 	%p204, %f195, %f41;
	mov.u64 	%rd254, %rd253;
	mov.f32 	%f196, %f195;
	@%p204 bra 	$L__BB1_51;
	setp.lt.f32 	%p205, %f41, %f195;
	mov.u64 	%rd254, %rd49;
	mov.f32 	%f196, %f41;
	@%p205 bra 	$L__BB1_51;
	setp.lt.s64 	%p206, %rd253, %rd49;
	min.s64 	%rd254, %rd253, %rd49;
	selp.f32 	%f196, %f195, %f41, %p206;
$L__BB1_51:
	ld.shared.f32 	%f44, [_ZN6thrust24THRUST_300001_SM_1000_NS8cuda_cub4core6detail5shmemE+56];
	ld.shared.u64 	%rd52, [_ZN6thrust24THRUST_300001_SM_1000_NS8cuda_cub4core6detail5shmemE+64];
	setp.lt.f32 	%p207, %f196, %f44;
	mov.u64 	%rd255, %rd254;
	mov.f32 	%f197, %f196;
	@%p207 bra 	$L__BB1_54;
	setp.lt.f32 	%p208, %f44, %f196;
	mov.u64 	%rd255, %rd52;
	mov.f32 	%f197, %f44;
	@%p208 bra 	$L__BB1_54;
	setp.lt.s64 	%p209, %rd254, %rd52;
	min.s64 	%rd255, %rd254, %rd52;
	selp.f32 	%f197, %f196, %f44, %p209;
$L__BB1_54:
	ld.shared.f32 	%f47, [_ZN6thrust24THRUST_300001_SM_1000_NS8cuda_cub4core6detail5shmemE+72];
	ld.shared.u64 	%rd55, [_ZN6thrust24THRUST_300001_SM_1000_NS8cuda_cub4core6detail5shmemE+80];
	setp.lt.f32 	%p210, %f197, %f47;
	mov.u64 	%rd256, %rd255;
	mov.f32 	%f198, %f197;
	@%p210 bra 	$L__BB1_57;
	setp.lt.f32 	%p211, %f47, %f197;
	mov.u64 	%rd256, %rd55;
	mov.f32 	%f198, %f47;
	@%p211 bra 	$L__BB1_57;
	setp.lt.s64 	%p212, %rd255, %rd55;
	min.s64 	%rd256, %rd255, %rd55;
	selp.f32 	%f198, %f197, %f47, %p212;
$L__BB1_57:
	ld.shared.f32 	%f50, [_ZN6thrust24THRUST_300001_SM_1000_NS8cuda_cub4core6detail5shmemE+88];
	ld.shared.u64 	%rd58, [_ZN6thrust24THRUST_300001_SM_1000_NS8cuda_cub4core6detail5shmemE+96];
	setp.lt.f32 	%p213, %f198, %f50;
	mov.u64 	%rd257, %rd256;
	mov.f32 	%f199, %f198;
	@%p213 bra 	$L__BB1_60;
	setp.lt.f32 	%p214, %f50, %f198;
	mov.u64 	%rd257, %rd58;
	mov.f32 	%f199, %f50;
	@%p214 bra 	$L__BB1_60;
	setp.lt.s64 	%p215, %rd256, %rd58;
	min.s64 	%rd257, %rd256, %rd58;
	selp.f32 	%f199, %f198, %f50, %p215;
$L__BB1_60:
	ld.shared.f32 	%f53, [_ZN6thrust24THRUST_300001_SM_1000_NS8cuda_cub4core6detail5shmemE+104];
	ld.shared.u64 	%rd61, [_ZN6thrust24THRUST_300001_SM_1000_NS8cuda_cub4core6detail5shmemE+112];
	setp.lt.f32 	%p216, %f199, %f53;
	mov.u64 	%rd258, %rd257;
	mov.f32 	%f200, %f199;
	@%p216 bra 	$L__BB1_63;
	setp.lt.f32 	%p217, %f53, %f199;
	mov.u64 	%rd258, %rd61;
	mov.f32 	%f200, %f53;
	@%p217 bra 	$L__BB1_63;
	setp.lt.s64 	%p218, %rd257, %rd61;
	min.s64 	%rd258, %rd257, %rd61;
	selp.f32 	%f200, %f199, %f53, %p218;
$L__BB1_63:
	ld.shared.f32 	%f56, [_ZN6thrust24THRUST_300001_SM_1000_NS8cuda_cub4core6detail5shmemE+120];
	ld.shared.u64 	%rd64, [_ZN6thrust24THRUST_300001_SM_1000_NS8cuda_cub4core6detail5shmemE+128];
	setp.lt.f32 	%p219, %f200, %f56;
	mov.f32 	%f242, %f200;
	mov.u64 	%rd305, %rd258;
	@%p219 bra 	$L__BB1_198;
	setp.lt.f32 	%p220, %f56, %f200;
	mov.f32 	%f242, %f56;
	mov.u64 	%rd305, %rd64;
	@%p220 bra 	$L__BB1_198;
	setp.lt.s64 	%p221, %rd258, %rd64;
	min.s64 	%rd305, %rd258, %rd64;
	selp.f32 	%f242, %f200, %f56, %p221;
	bra.uni 	$L__BB1_198;
$L__BB1_66:
	// begin inline asm
	mov.u32 %r169, %laneid;
	// end inline asm
	and.b32  	%r190, %r1, 992;
	add.s32 	%r191, %r190, 32;
	setp.gt.s32 	%p118, %r191, %r36;
	not.b32 	%r192, %r190;
	add.s32 	%r193, %r36, %r192;
	selp.b32 	%r188, %r193, 31, %p118;
	mov.b32 	%r171, %f188;
	mov.b32 	%r187, 1;
	mov.b32 	%r189, -1;
	// begin inline asm
	shfl.sync.down.b32 %r170, %r171, %r187, %r188, %r189;
	// end inline asm
	mov.b32 	%f58, %r170;
	// begin inline asm
	shfl.sync.down.b32 %r175, %r176, %r187, %r188, %r189;
	// end inline asm
	mov.b64 	{%r181, %r186}, %rd246;
	// begin inline asm
	shfl.sync.down.b32 %r180, %r181, %r187, %r188, %r189;
	// end inline asm
	// begin inline asm
	shfl.sync.down.b32 %r185, %r186, %r187, %r188, %r189;
	// end inline asm
	mov.b64 	%rd66, {%r180, %r185};
	setp.ge.s32 	%p119, %r169, %r188;
	setp.lt.f32 	%p120, %f188, %f58;
	or.pred  	%p121, %p119, %p120;
	mov.u64 	%rd259, %rd246;
	mov.f32 	%f201, %f188;
	@%p121 bra 	$L__BB1_69;
	setp.gt.f32 	%p122, %f188, %f58;
	mov.u64 	%rd259, %rd66;
	mov.f32 	%f201, %f58;
	@%p122 bra 	$L__BB1_69;
	setp.lt.s64 	%p123, %rd246, %rd66;
	min.s64 	%rd259, %rd246, %rd66;
	selp.f32 	%f201, %f188, %f58, %p123;
$L__BB1_69:
	mov.b32 	%r195, %f201;
	mov.b32 	%r211, 2;
	mov.b32 	%r213, -1;
	// begin inline asm
	shfl.sync.down.b32 %r194, %r195, %r211, %r188, %r213;
	// end inline asm
	mov.b32 	%f61, %r194;
	// begin inline asm
	shfl.sync.down.b32 %r199, %r200, %r211, %r188, %r213;
	// end inline asm
	mov.b64 	{%r205, %r210}, %rd259;
	// begin inline asm
	shfl.sync.down.b32 %r204, %r205, %r211, %r188, %r213;
	// end inline asm
	// begin inline asm
	shfl.sync.down.b32 %r209, %r210, %r211, %r188, %r213;
	// end inline asm
	mov.b64 	%rd69, {%r204, %r209};
	add.s32 	%r214, %r169, 2;
	setp.gt.s32 	%p124, %r214, %r188;
	setp.lt.f32 	%p125, %f201, %f61;
	or.pred  	%p126, %p124, %p125;
	mov.f32 	%f202, %f201;
	mov.u64 	%rd260, %rd259;
	@%p126 bra 	$L__BB1_72;
	setp.gt.f32 	%p127, %f201, %f61;
	mov.f32 	%f202, %f61;
	mov.u64 	%rd260, %rd69;
	@%p127 bra 	$L__BB1_72;
	setp.lt.s64 	%p128, %rd259, %rd69;
	selp.f32 	%f202, %f201, %f61, %p128;
	min.s64 	%rd260, %rd259, %rd69;
$L__BB1_72:
	mov.b32 	%r216, %f202;
	mov.b32 	%r232, 4;
	mov.b32 	%r234, -1;
	// begin inline asm
	shfl.sync.down.b32 %r215, %r216, %r232, %r188, %r234;
	// end inline asm
	mov.b32 	%f64, %r215;
	// begin inline asm
	shfl.sync.down.b32 %r220, %r221, %r232, %r188, %r234;
	// end inline asm
	mov.b64 	{%r226, %r231}, %rd260;
	// begin inline asm
	shfl.sync.down.b32 %r225, %r226, %r232, %r188, %r234;
	// end inline asm
	// begin inline asm
	shfl.sync.down.b32 %r230, %r231, %r232, %r188, %r234;
	// end inline asm
	mov.b64 	%rd72, {%r225, %r230};
	add.s32 	%r235, %r169, 4;
	setp.gt.s32 	%p129, %r235, %r188;
	setp.lt.f32 	%p130, %f202, %f64;
	or.pred  	%p131, %p129, %p130;
	mov.f32 	%f203, %f202;
	mov.u64 	%rd261, %rd260;
	@%p131 bra 	$L__BB1_75;
	setp.gt.f32 	%p132, %f202, %f64;
	mov.f32 	%f203, %f64;
	mov.u64 	%rd261, %rd72;
	@%p132 bra 	$L__BB1_75;
	setp.lt.s64 	%p133, %rd260, %rd72;
	selp.f32 	%f203, %f202, %f64, %p133;
	min.s64 	%rd261, %rd260, %rd72;
$L__BB1_75:
	mov.b32 	%r237, %f203;
	mov.b32 	%r253, 8;
	mov.b32 	%r255, -1;
	// begin inline asm
	shfl.sync.down.b32 %r236, %r237, %r253, %r188, %r255;
	// end inline asm
	mov.b32 	%f67, %r236;
	// begin inline asm
	shfl.sync.down.b32 %r241, %r242, %r253, %r188, %r255;
	// end inline asm
	mov.b64 	{%r247, %r252}, %rd261;
	// begin inline asm
	shfl.sync.down.b32 %r246, %r247, %r253, %r188, %r255;
	// end inline asm
	// begin inline asm
	shfl.sync.down.b32 %r251, %r252, %r253, %r188, %r255;
	// end inline asm
	mov.b64 	%rd75, {%r246, %r251};
	add.s32 	%r256, %r169, 8;
	setp.gt.s32 	%p134, %r256, %r188;
	setp.lt.f32 	%p135, %f203, %f67;
	or.pred  	%p136, %p134, %p135;
	mov.f32 	%f204, %f203;
	mov.u64 	%rd262, %rd261;
	@%p136 bra 	$L__BB1_78;
	setp.gt.f32 	%p137, %f203, %f67;
	mov.f32 	%f204, %f67;
	mov.u64 	%rd262, %rd75;
	@%p137 bra 	$L__BB1_78;
	setp.lt.s64 	%p138, %rd261, %rd75;
	selp.f32 	%f204, %f203, %f67, %p138;
	min.s64 	%rd262, %rd261, %rd75;
$L__BB1_78:
	mov.b32 	%r258, %f204;
	mov.b32 	%r274, 16;
	mov.b32 	%r276, -1;
	// begin inline asm
	shfl.sync.down.b32 %r257, %r258, %r274, %r188, %r276;
	// end inline asm
	mov.b32 	%f70, %r257;
	// begin inline asm
	shfl.sync.down.b32 %r262, %r263, %r274, %r188, %r276;
	// end inline asm
	mov.b64 	{%r268, %r273}, %rd262;
	// begin inline asm
	shfl.sync.down.b32 %r267, %r268, %r274, %r188, %r276;
	// end inline asm
	// begin inline asm
	shfl.sync.down.b32 %r272, %r273, %r274, %r188, %r276;
	// end inline asm
	mov.b64 	%rd78, {%r267, %r272};
	add.s32 	%r277, %r169, 16;
	setp.gt.s32 	%p139, %r277, %r188;
	setp.lt.f32 	%p140, %f204, %f70;
	or.pred  	%p141, %p139, %p140;
	mov.f32 	%f242, %f204;
	mov.u64 	%rd305, %rd262;
	@%p141 bra 	$L__BB1_81;
	setp.gt.f32 	%p142, %f204, %f70;
	mov.f32 	%f242, %f70;
	mov.u64 	%rd305, %rd78;
	@%p142 bra 	$L__BB1_81;
	setp.lt.s64 	%p143, %rd262, %rd78;
	selp.f32 	%f242, %f204, %f70, %p143;
	min.s64 	%rd305, %rd262, %rd78;
$L__BB1_81:
	setp.ne.s32 	%p144, %r169, 0;
	@%p144 bra 	$L__BB1_83;
	shr.u32 	%r278, %r1, 1;
	and.b32  	%r279, %r278, 496;
	mov.u32 	%r280, _ZN6thrust24THRUST_300001_SM_1000_NS8cuda_cub4core6detail5shmemE;
	add.s32 	%r281, %r280, %r279;
	st.shared.f32 	[%r281+8], %f242;
	st.shared.u64 	[%r281+16], %rd305;
$L__BB1_83:
	bar.sync 	0;
	setp.ne.s32 	%p145, %r1, 0;
	@%p145 bra 	$L__BB1_198;
	setp.lt.s32 	%p146, %r36, 33;
	mov.f32 	%f206, %f242;
	mov.u64 	%rd264, %rd305;
	@%p146 bra 	$L__BB1_88;
	ld.shared.f32 	%f73, [_ZN6thrust24THRUST_300001_SM_1000_NS8cuda_cub4core6detail5shmemE+24];
	ld.shared.u64 	%rd81, [_ZN6thrust24THRUST_300001_SM_1000_NS8cuda_cub4core6detail5shmemE+32];
	setp.lt.f32 	%p147, %f242, %f73;
	mov.f32 	%f206, %f242;
	mov.u64 	%rd264, %rd305;
	@%p147 bra 	$L__BB1_88;
	setp.lt.f32 	%p148, %f73, %f242;
	mov.f32 	%f206, %f73;
	mov.u64 	%rd264, %rd81;
	@%p148 bra 	$L__BB1_88;
	setp.lt.s64 	%p149, %rd305, %rd81;
	selp.f32 	%f206, %f242, %f73, %p149;
	min.s64 	%rd264, %rd305, %rd81;
$L__BB1_88:
	setp.lt.s32 	%p150, %r36, 65;
	mov.f32 	%f207, %f206;
	mov.u64 	%rd265, %rd264;
	@%p150 bra 	$L__BB1_92;
	ld.shared.f32 	%f76, [_ZN6thrust24THRUST_300001_SM_1000_NS8cuda_cub4core6detail5shmemE+40];
	ld.shared.u64 	%rd84, [_ZN6thrust24THRUST_300001_SM_1000_NS8cuda_cub4core6detail5shmemE+48];
	setp.lt.f32 	%p151, %f206, %f76;
	mov.f32 	%f207, %f206;
	mov.u64 	%rd265, %rd264;
	@%p151 bra 	$L__BB1_92;
	setp.lt.f32 	%p152, %f76, %f206;
	mov.f32 	%f207, %f76;
	mov.u64 	%rd265, %rd84;
	@%p152 bra 	$L__BB1_92;
	setp.lt.s64 	%p153, %rd264, %rd84;
	selp.f32 	%f207, %f206, %f76, %p153;
	min.s64 	%rd265, %rd264, %rd84;
$L__BB1_92:
	setp.lt.s32 	%p154, %r36, 97;
	mov.f32 	%f208, %f207;
	mov.u64 	%rd266, %rd265;
	@%p154 bra 	$L__BB1_96;
	ld.shared.f32 	%f79, [_ZN6thrust24THRUST_300001_SM_1000_NS8cuda_cub4core6detail5shmemE+56];
	ld.shared.u64 	%rd87, [_ZN6thrust24THRUST_300001_SM_1000_NS8cuda_cub4core6detail5shmemE+64];
	setp.lt.f32 	%p155, %f207, %f79;
	mov.f32 	%f208, %f207;
	mov.u64 	%rd266, %rd265;
	@%p155 bra 	$L__BB1_96;
	setp.lt.f32 	%p156, %f79, %f207;
	mov.f32 	%f208, %f79;
	mov.u64 	%rd266, %rd87;
	@%p156 bra 	$L__BB1_96;
	setp.lt.s64 	%p157, %rd265, %rd87;
	selp.f32 	%f208, %f207, %f79, %p157;
	min.s64 	%rd266, %rd265, %rd87;
$L__BB1_96:
	setp.lt.s32 	%p158, %r36, 129;
	mov.f32 	%f209, %f208;
	mov.u64 	%rd267, %rd266;
	@%p158 bra 	$L__BB1_100;
	ld.shared.f32 	%f82, [_ZN6thrust24THRUST_300001_SM_1000_NS8cuda_cub4core6detail5shmemE+72];
	ld.shared.u64 	%rd90, [_ZN6thrust24THRUST_300001_SM_1000_NS8cuda_cub4core6detail5shmemE+80];
	setp.lt.f32 	%p159, %f208, %f82;
	mov.f32 	%f209, %f208;
	mov.u64 	%rd267, %rd266;
	@%p159 bra 	$L__BB1_100;
	setp.lt.f32 	%p160, %f82, %f208;
	mov.f32 	%f209, %f82;
	mov.u64 	%rd267, %rd90;
	@%p160 bra 	$L__BB1_100;
	setp.lt.s64 	%p161, %rd266, %rd90;
	selp.f32 	%f209, %f208, %f82, %p161;
	min.s64 	%rd267, %rd266, %rd90;
$L__BB1_100:
	setp.lt.s32 	%p162, %r36, 161;
	mov.f32 	%f210, %f209;
	mov.u64 	%rd268, %rd267;
	@%p162 bra 	$L__BB1_104;
	ld.shared.f32 	%f85, [_ZN6thrust24THRUST_300001_SM_1000_NS8cuda_cub4core6detail5shmemE+88];
	ld.shared.u64 	%rd93, [_ZN6thrust24THRUST_300001_SM_1000_NS8cuda_cub4core6detail5shmemE+96];
	setp.lt.f32 	%p163, %f209, %f85;
	mov.f32 	%f210, %f209;
	mov.u64 	%rd268, %rd267;
	@%p163 bra 	$L__BB1_104;
	setp.lt.f32 	%p164, %f85, %f209;
	mov.f32 	%f210, %f85;
	mov.u64 	%rd268, %rd93;
	@%p164 bra 	$L__BB1_104;
	setp.lt.s64 	%p165, %rd267, %rd93;
	selp.f32 	%f210, %f209, %f85, %p165;
	min.s64 	%rd268, %rd267, %rd93;
$L__BB1_104:
	setp.lt.s32 	%p166, %r36, 193;
	mov.f32 	%f211, %f210;
	mov.u64 	%rd269, %rd268;
	@%p166 bra 	$L__BB1_108;
	ld.shared.f32 	%f88, [_ZN6thrust24THRUST_300001_SM_1000_NS8cuda_cub4core6detail5shmemE+104];
	ld.shared.u64 	%rd96, [_ZN6thrust24THRUST_300001_SM_1000_NS8cuda_cub4core6detail5shmemE+112];
	setp.lt.f32 	%p167, %f210, %f88;
	mov.f32 	%f211, %f210;
	mov.u64 	%rd269, %rd268;
	@%p167 bra 	$L__BB1_108;
	setp.lt.f32 	%p168, %f88, %f210;
	mov.f32 	%f211, %f88;
	mov.u64 	%rd269, %rd96;
	@%p168 bra 	$L__BB1_108;
	setp.lt.s64 	%p169, %rd268, %rd96;
	selp.f32 	%f211, %f210, %f88, %p169;
	min.s64 	%rd269, %rd268, %rd96;
$L__BB1_108:
	setp.lt.s32 	%p170, %r36, 225;
	mov.f32 	%f242, %f211;
	mov.u64 	%rd305, %rd269;
	@%p170 bra 	$L__BB1_198;
	ld.shared.f32 	%f91, [_ZN6thrust24THRUST_300001_SM_1000_NS8cuda_cub4core6detail5shmemE+120];
	ld.shared.u64 	%rd99, [_ZN6thrust24THRUST_300001_SM_1000_NS8cuda_cub4core6detail5shmemE+128];
	setp.lt.f32 	%p171, %f211, %f91;
	mov.f32 	%f242, %f211;
	mov.u64 	%rd305, %rd269;
	@%p171 bra 	$L__BB1_198;
	setp.lt.f32 	%p172, %f91, %f211;
	mov.f32 	%f242, %f91;
	mov.u64 	%rd305, %rd99;
	@%p172 bra 	$L__BB1_198;
	setp.lt.s64 	%p173, %rd269, %rd99;
	selp.f32 	%f242, %f211, %f91, %p173;
	min.s64 	%rd305, %rd269, %rd99;
	bra.uni 	$L__BB1_198;
$L__BB1_112:
	mov.u32 	%r17, %tid.x;
	cvt.u64.u32 	%rd101, %r17;
	mul.wide.u32 	%rd200, %r17, 4;
	add.s64 	%rd102, %rd1, %rd200;
	ld.global.f32 	%f172, [%rd102];
	add.s32 	%r37, %r17, 256;
	cvt.u64.u32 	%rd201, %r37;
	ld.global.f32 	%f173, [%rd102+1024];
	add.s32 	%r38, %r17, 512;
	cvt.u64.u32 	%rd202, %r38;
	ld.global.f32 	%f174, [%rd102+2048];
	ld.global.f32 	%f93, [%rd102+3072];
	or.b32  	%r39, %r17, 1024;
	cvt.u64.u32 	%rd103, %r39;
	add.s64 	%rd104, %rd198, %rd103;
	ld.global.f32 	%f94, [%rd102+4096];
	setp.lt.f32 	%p3, %f173, %f172;
	selp.f32 	%f175, %f173, %f172, %p3;
	selp.b64 	%rd203, %rd201, %rd101, %p3;
	setp.lt.f32 	%p4, %f174, %f175;
	selp.f32 	%f95, %f174, %f175, %p4;
	selp.b64 	%rd105, %rd202, %rd203, %p4;
	setp.lt.f32 	%p5, %f95, %f93;
	mov.f32 	%f212, %f95;
	mov.u64 	%rd270, %rd105;
	@%p5 bra 	$L__BB1_115;
	add.s32 	%r40, %r17, 768;
	cvt.u64.u32 	%rd270, %r40;
	setp.lt.f32 	%p6, %f93, %f95;
	mov.f32 	%f212, %f93;
	@%p6 bra 	$L__BB1_115;
	mov.f32 	%f212, %f95;
	mov.u64 	%rd270, %rd105;
$L__BB1_115:
	add.s64 	%rd108, %rd198, %rd270;
	setp.lt.f32 	%p7, %f212, %f94;
	mov.f32 	%f229, %f212;
	mov.u64 	%rd292, %rd108;
	@%p7 bra 	$L__BB1_118;
	setp.lt.f32 	%p8, %f94, %f212;
	mov.f32 	%f229, %f94;
	mov.u64 	%rd292, %rd104;
	@%p8 bra 	$L__BB1_118;
	setp.lt.s64 	%p9, %rd270, %rd103;
	selp.f32 	%f229, %f212, %f94, %p9;
	selp.b64 	%rd292, %rd108, %rd104, %p9;
$L__BB1_118:
	setp.lt.u32 	%p10, %r36, 2560;
	mov.b32 	%r394, 1280;
	@%p10 bra 	$L__BB1_136;
	mov.b32 	%r394, 1280;
$L__BB1_120:
	mov.u32 	%r18, %r394;
	cvt.u64.u32 	%rd204, %r18;
	add.s64 	%rd205, %rd101, %rd204;
	mul.wide.u32 	%rd206, %r18, 4;
	add.s64 	%rd207, %rd102, %rd206;
	add.s64 	%rd112, %rd205, %rd198;
	ld.global.f32 	%f100, [%rd207];
	add.s64 	%rd113, %rd112, 256;
	ld.global.f32 	%f101, [%rd207+1024];
	add.s64 	%rd114, %rd112, 512;
	ld.global.f32 	%f102, [%rd207+2048];
	add.s64 	%rd115, %rd112, 768;
	ld.global.f32 	%f103, [%rd207+3072];
	add.s64 	%rd116, %rd112, 1024;
	ld.global.f32 	%f104, [%rd207+4096];
	setp.lt.f32 	%p11, %f229, %f100;
	mov.f32 	%f215, %f229;
	mov.u64 	%rd273, %rd292;
	@%p11 bra 	$L__BB1_123;
	setp.lt.f32 	%p12, %f100, %f229;
	mov.f32 	%f215, %f100;
	mov.u64 	%rd273, %rd112;
	@%p12 bra 	$L__BB1_123;
	setp.lt.s64 	%p13, %rd292, %rd112;
	selp.f32 	%f215, %f229, %f100, %p13;
	min.s64 	%rd273, %rd292, %rd112;
$L__BB1_123:
	setp.lt.f32 	%p14, %f215, %f101;
	mov.f32 	%f216, %f215;
	mov.u64 	%rd274, %rd273;
	@%p14 bra 	$L__BB1_126;
	setp.lt.f32 	%p15, %f101, %f215;
	mov.f32 	%f216, %f101;
	mov.u64 	%rd274, %rd113;
	@%p15 bra 	$L__BB1_126;
	setp.lt.s64 	%p16, %rd273, %rd113;
	selp.f32 	%f216, %f215, %f101, %p16;
	min.s64 	%rd274, %rd273, %rd113;
$L__BB1_126:
	setp.lt.f32 	%p17, %f216, %f102;
	mov.f32 	%f217, %f216;
	mov.u64 	%rd275, %rd274;
	@%p17 bra 	$L__BB1_129;
	setp.lt.f32 	%p18, %f102, %f216;
	mov.f32 	%f217, %f102;
	mov.u64 	%rd275, %rd114;
	@%p18 bra 	$L__BB1_129;
	setp.lt.s64 	%p19, %rd274, %rd114;
	selp.f32 	%f217, %f216, %f102, %p19;
	min.s64 	%rd275, %rd274, %rd114;
$L__BB1_129:
	setp.lt.f32 	%p20, %f217, %f103;
	mov.f32 	%f218, %f217;
	mov.u64 	%rd276, %rd275;
	@%p20 bra 	$L__BB1_132;
	setp.lt.f32 	%p21, %f103, %f217;
	mov.f32 	%f218, %f103;
	mov.u64 	%rd276, %rd115;
	@%p21 bra 	$L__BB1_132;
	setp.lt.s64 	%p22, %rd275, %rd115;
	selp.f32 	%f218, %f217, %f103, %p22;
	min.s64 	%rd276, %rd275, %rd115;
$L__BB1_132:
	setp.lt.f32 	%p23, %f218, %f104;
	mov.f32 	%f229, %f218;
	mov.u64 	%rd292, %rd276;
	@%p23 bra 	$L__BB1_135;
	setp.lt.f32 	%p24, %f104, %f218;
	mov.f32 	%f229, %f104;
	mov.u64 	%rd292, %rd116;
	@%p24 bra 	$L__BB1_135;
	setp.lt.s64 	%p25, %rd276, %rd116;
	selp.f32 	%f229, %f218, %f104, %p25;
	min.s64 	%rd292, %rd276, %rd116;
$L__BB1_135:
	add.s32 	%r394, %r18, 1280;
	add.s32 	%r43, %r18, 2560;
	setp.le.s32 	%p26, %r43, %r36;
	@%p26 bra 	$L__BB1_120;
$L__BB1_136:
	setp.le.s32 	%p27, %r36, %r394;
	@%p27 bra 	$L__BB1_159;
	sub.s32 	%r21, %r36, %r394;
	setp.ge.s32 	%p28, %r17, %r21;
	@%p28 bra 	$L__BB1_159;
	not.b32 	%r44, %r17;
	add.s32 	%r45, %r36, %r44;
	sub.s32 	%r22, %r45, %r394;
	and.b32  	%r46, %r22, 768;
	setp.eq.s32 	%p29, %r46, 768;
	mov.u32 	%r397, %r17;
	@%p29 bra 	$L__BB1_144;
	add.s32 	%r47, %r17, %r394;
	cvt.u64.u32 	%rd209, %r47;
	add.s64 	%rd280, %rd198, %rd209;
	mul.wide.u32 	%rd210, %r47, 4;
	add.s64 	%rd279, %rd1, %rd210;
	shr.u32 	%r48, %r22, 8;
	add.s32 	%r49, %r48, 1;
	and.b32  	%r50, %r49, 3;
	neg.s32 	%r395, %r50;
	mov.u32 	%r397, %r17;
$L__BB1_140:
	.pragma "nounroll";
	mov.u64 	%rd132, %rd292;
	mov.f32 	%f116, %f229;
	ld.global.f32 	%f117, [%rd279];
	setp.lt.f32 	%p30, %f116, %f117;
	@%p30 bra 	$L__BB1_143;
	setp.lt.f32 	%p31, %f117, %f116;
	mov.f32 	%f229, %f117;
	mov.u64 	%rd292, %rd280;
	@%p31 bra 	$L__BB1_143;
	setp.lt.s64 	%p32, %rd132, %rd280;
	selp.f32 	%f229, %f116, %f117, %p32;
	min.s64 	%rd292, %rd132, %rd280;
$L__BB1_143:
	add.s32 	%r397, %r397, 256;
	add.s64 	%rd280, %rd280, 256;
	add.s64 	%rd279, %rd279, 1024;
	add.s32 	%r395, %r395, 1;
	setp.ne.s32 	%p33, %r395, 0;
	@%p33 bra 	$L__BB1_140;
$L__BB1_144:
	setp.lt.u32 	%p34, %r22, 768;
	@%p34 bra 	$L__BB1_159;
	add.s32 	%r398, %r397, %r394;
	cvt.u64.u32 	%rd211, %r398;
	add.s64 	%rd287, %rd198, %rd211;
	cvt.u64.u32 	%rd212, %r397;
	cvt.u64.u32 	%rd213, %r394;
	add.s64 	%rd214, %rd212, %rd213;
	shl.b64 	%rd215, %rd214, 2;
	add.s64 	%rd216, %rd215, %rd1;
	add.s64 	%rd286, %rd216, 3072;
	mul.wide.u32 	%rd217, %r398, 4;
	add.s64 	%rd285, %rd1, %rd217;
	add.s32 	%r399, %r397, 512;
$L__BB1_146:
	mov.u32 	%r32, %r399;
	ld.global.f32 	%f123, [%rd285];
	setp.lt.f32 	%p35, %f229, %f123;
	mov.f32 	%f226, %f229;
	mov.u64 	%rd289, %rd292;
	@%p35 bra 	$L__BB1_149;
	setp.lt.f32 	%p36, %f123, %f229;
	mov.f32 	%f226, %f123;
	mov.u64 	%rd289, %rd287;
	@%p36 bra 	$L__BB1_149;
	setp.lt.s64 	%p37, %rd292, %rd287;
	selp.f32 	%f226, %f229, %f123, %p37;
	min.s64 	%rd289, %rd292, %rd287;
$L__BB1_149:
	add.s32 	%r51, %r398, 256;
	cvt.u64.u32 	%rd218, %r51;
	add.s64 	%rd148, %rd198, %rd218;
	ld.global.f32 	%f126, [%rd286+-2048];
	setp.lt.f32 	%p38, %f226, %f126;
	mov.f32 	%f227, %f226;
	mov.u64 	%rd290, %rd289;
	@%p38 bra 	$L__BB1_152;
	setp.lt.f32 	%p39, %f126, %f226;
	mov.f32 	%f227, %f126;
	mov.u64 	%rd290, %rd148;
	@%p39 bra 	$L__BB1_152;
	setp.lt.s64 	%p40, %rd289, %rd148;
	selp.f32 	%f227, %f226, %f126, %p40;
	min.s64 	%rd290, %rd289, %rd148;
$L__BB1_152:
	add.s32 	%r52, %r398, 512;
	cvt.u64.u32 	%rd219, %r52;
	add.s64 	%rd151, %rd198, %rd219;
	ld.global.f32 	%f129, [%rd286+-1024];
	setp.lt.f32 	%p41, %f227, %f129;
	mov.f32 	%f228, %f227;
	mov.u64 	%rd291, %rd290;
	@%p41 bra 	$L__BB1_155;
	setp.lt.f32 	%p42, %f129, %f227;
	mov.f32 	%f228, %f129;
	mov.u64 	%rd291, %rd151;
	@%p42 bra 	$L__BB1_155;
	setp.lt.s64 	%p43, %rd290, %rd151;
	selp.f32 	%f228, %f227, %f129, %p43;
	min.s64 	%rd291, %rd290, %rd151;
$L__BB1_155:
	add.s32 	%r53, %r398, 768;
	cvt.u64.u32 	%rd220, %r53;
	add.s64 	%rd154, %rd198, %rd220;
	ld.global.f32 	%f132, [%rd286];
	setp.lt.f32 	%p44, %f228, %f132;
	mov.f32 	%f229, %f228;
	mov.u64 	%rd292, %rd291;
	@%p44 bra 	$L__BB1_158;
	setp.lt.f32 	%p45, %f132, %f228;
	mov.f32 	%f229, %f132;
	mov.u64 	%rd292, %rd154;
	@%p45 bra 	$L__BB1_158;
	setp.lt.s64 	%p46, %rd291, %rd154;
	selp.f32 	%f229, %f228, %f132, %p46;
	min.s64 	%rd292, %rd291, %rd154;
$L__BB1_158:
	add.s64 	%rd287, %rd287, 1024;
	add.s64 	%rd286, %rd286, 4096;
	add.s64 	%rd285, %rd285, 4096;
	add.s32 	%r399, %r32, 1024;
	add.s32 	%r54, %r32, 512;
	add.s32 	%r398, %r398, 1024;
	setp.lt.s32 	%p47, %r54, %r21;
	@%p47 bra 	$L__BB1_146;
$L__BB1_159:
	// begin inline asm
	mov.u32 %r55, %laneid;
	// end inline asm
	mov.b32 	%r57, %f229;
	mov.b32 	%r73, 1;
	mov.b32 	%r74, 31;
	mov.b32 	%r75, -1;
	// begin inline asm
	shfl.sync.down.b32 %r56, %r57, %r73, %r74, %r75;
	// end inline asm
	mov.b32 	%f136, %r56;
	// begin inline asm
	shfl.sync.down.b32 %r61, %r62, %r73, %r74, %r75;
	// end inline asm
	mov.b64 	{%r67, %r72}, %rd292;
	// begin inline asm
	shfl.sync.down.b32 %r66, %r67, %r73, %r74, %r75;
	// end inline asm
	// begin inline asm
	shfl.sync.down.b32 %r71, %r72, %r73, %r74, %r75;
	// end inline asm
	mov.b64 	%rd161, {%r66, %r71};
	setp.gt.s32 	%p48, %r55, 30;
	setp.lt.f32 	%p49, %f229, %f136;
	or.pred  	%p50, %p48, %p49;
	mov.f32 	%f231, %f229;
	mov.u64 	%rd294, %rd292;
	@%p50 bra 	$L__BB1_162;
	setp.gt.f32 	%p51, %f229, %f136;
	mov.f32 	%f231, %f136;
	mov.u64 	%rd294, %rd161;
	@%p51 bra 	$L__BB1_162;
	setp.lt.s64 	%p52, %rd292, %rd161;
	selp.f32 	%f231, %f229, %f136, %p52;
	min.s64 	%rd294, %rd292, %rd161;
$L__BB1_162:
	mov.b32 	%r77, %f231;
	mov.b32 	%r93, 2;
	mov.b32 	%r94, 31;
	mov.b32 	%r95, -1;
	// begin inline asm
	shfl.sync.down.b32 %r76, %r77, %r93, %r94, %r95;
	// end inline asm
	mov.b32 	%f139, %r76;
	// begin inline asm
	shfl.sync.down.b32 %r81, %r82, %r93, %r94, %r95;
	// end inline asm
	mov.b64 	{%r87, %r92}, %rd294;
	// begin inline asm
	shfl.sync.down.b32 %r86, %r87, %r93, %r94, %r95;
	// end inline asm
	// begin inline asm
	shfl.sync.down.b32 %r91, %r92, %r93, %r94, %r95;
	// end inline asm
	mov.b64 	%rd164, {%r86, %r91};
	setp.gt.s32 	%p53, %r55, 29;
	setp.lt.f32 	%p54, %f231, %f139;
	or.pred  	%p55, %p53, %p54;
	mov.f32 	%f232, %f231;
	mov.u64 	%rd295, %rd294;
	@%p55 bra 	$L__BB1_165;
	setp.gt.f32 	%p56, %f231, %f139;
	mov.f32 	%f232, %f139;
	mov.u64 	%rd295, %rd164;
	@%p56 bra 	$L__BB1_165;
	setp.lt.s64 	%p57, %rd294, %rd164;
	selp.f32 	%f232, %f231, %f139, %p57;
	min.s64 	%rd295, %rd294, %rd164;
$L__BB1_165:
	mov.b32 	%r97, %f232;
	mov.b32 	%r113, 4;
	mov.b32 	%r114, 31;
	mov.b32 	%r115, -1;
	// begin inline asm
	shfl.sync.down.b32 %r96, %r97, %r113, %r114, %r115;
	// end inline asm
	mov.b32 	%f142, %r96;
	// begin inline asm
	shfl.sync.down.b32 %r101, %r102, %r113, %r114, %r115;
	// end inline asm
	mov.b64 	{%r107, %r112}, %rd295;
	// begin inline asm
	shfl.sync.down.b32 %r106, %r107, %r113, %r114, %r115;
	// end inline asm
	// begin inline asm
	shfl.sync.down.b32 %r111, %r112, %r113, %r114, %r115;
	// end inline asm
	mov.b64 	%rd167, {%r106, %r111};
	setp.gt.s32 	%p58, %r55, 27;
	setp.lt.f32 	%p59, %f232, %f142;
	or.pred  	%p60, %p58, %p59;
	mov.f32 	%f233, %f232;
	mov.u64 	%rd296, %rd295;
	@%p60 bra 	$L__BB1_168;
	setp.gt.f32 	%p61, %f232, %f142;
	mov.f32 	%f233, %f142;
	mov.u64 	%rd296, %rd167;
	@%p61 bra 	$L__BB1_168;
	setp.lt.s64 	%p62, %rd295, %rd167;
	selp.f32 	%f233, %f232, %f142, %p62;
	min.s64 	%rd296, %rd295, %rd167;
$L__BB1_168:
	mov.b32 	%r117, %f233;
	mov.b32 	%r133, 8;
	mov.b32 	%r134, 31;
	mov.b32 	%r135, -1;
	// begin inline asm
	shfl.sync.down.b32 %r116, %r117, %r133, %r134, %r135;
	// end inline asm
	mov.b32 	%f145, %r116;
	// begin inline asm
	shfl.sync.down.b32 %r121, %r122, %r133, %r134, %r135;
	// end inline asm
	mov.b64 	{%r127, %r132}, %rd296;
	// begin inline asm
	shfl.sync.down.b32 %r126, %r127, %r133, %r134, %r135;
	// end inline asm
	// begin inline asm
	shfl.sync.down.b32 %r131, %r132, %r133, %r134, %r135;
	// end inline asm
	mov.b64 	%rd170, {%r126, %r131};
	setp.gt.s32 	%p63, %r55, 23;
	setp.lt.f32 	%p64, %f233, %f145;
	or.pred  	%p65, %p63, %p64;
	mov.f32 	%f234, %f233;
	mov.u64 	%rd297, %rd296;
	@%p65 bra 	$L__BB1_171;
	setp.gt.f32 	%p66, %f233, %f145;
	mov.f32 	%f234, %f145;
	mov.u64 	%rd297, %rd170;
	@%p66 bra 	$L__BB1_171;
	setp.lt.s64 	%p67, %rd296, %rd170;
	selp.f32 	%f234, %f233, %f145, %p67;
	min.s64 	%rd297, %rd296, %rd170;
$L__BB1_171:
	mov.b32 	%r137, %f234;
	mov.b32 	%r153, 16;
	mov.b32 	%r154, 31;
	mov.b32 	%r155, -1;
	// begin inline asm
	shfl.sync.down.b32 %r136, %r137, %r153, %r154, %r155;
	// end inline asm
	mov.b32 	%f148, %r136;
	// begin inline asm
	shfl.sync.down.b32 %r141, %r142, %r153, %r154, %r155;
	// end inline asm
	mov.b64 	{%r147, %r152}, %rd297;
	// begin inline asm
	shfl.sync.down.b32 %r146, %r147, %r153, %r154, %r155;
	// end inline asm
	// begin inline asm
	shfl.sync.down.b32 %r151, %r152, %r153, %r154, %r155;
	// end inline asm
	mov.b64 	%rd173, {%r146, %r151};
	setp.gt.s32 	%p68, %r55, 15;
	setp.lt.f32 	%p69, %f234, %f148;
	or.pred  	%p70, %p68, %p69;
	mov.f32 	%f242, %f234;
	mov.u64 	%rd305, %rd297;
	@%p70 bra 	$L__BB1_174;
	setp.gt.f32 	%p71, %f234, %f148;
	mov.f32 	%f242, %f148;
	mov.u64 	%rd305, %rd173;
	@%p71 bra 	$L__BB1_174;
	setp.lt.s64 	%p72, %rd297, %rd173;
	selp.f32 	%f242, %f234, %f148, %p72;
	min.s64 	%rd305, %rd297, %rd173;
$L__BB1_174:
	setp.ne.s32 	%p73, %r55, 0;
	@%p73 bra 	$L__BB1_176;
	shr.u32 	%r156, %r17, 1;
	and.b32  	%r157, %r156, 496;
	mov.u32 	%r158, _ZN6thrust24THRUST_300001_SM_1000_NS8cuda_cub4core6detail5shmemE;
	add.s32 	%r159, %r158, %r157;
	st.shared.f32 	[%r159+8], %f242;
	st.shared.u64 	[%r159+16], %rd305;
$L__BB1_176:
	bar.sync 	0;
	setp.ne.s32 	%p74, %r17, 0;
	@%p74 bra 	$L__BB1_198;
	ld.shared.f32 	%f151, [_ZN6thrust24THRUST_300001_SM_1000_NS8cuda_cub4core6detail5shmemE+24];
	ld.shared.u64 	%rd176, [_ZN6thrust24THRUST_300001_SM_1000_NS8cuda_cub4core6detail5shmemE+32];
	setp.lt.f32 	%p75, %f242, %f151;
	mov.f32 	%f236, %f242;
	mov.u64 	%rd299, %rd305;
	@%p75 bra 	$L__BB1_180;
	setp.lt.f32 	%p76, %f151, %f242;
	mov.f32 	%f236, %f151;
	mov.u64 	%rd299, %rd176;
	@%p76 bra 	$L__BB1_180;
	setp.lt.s64 	%p77, %rd305, %rd176;
	selp.f32 	%f236, %f242, %f151, %p77;
	min.s64 	%rd299, %rd305, %rd176;
$L__BB1_180:
	ld.shared.f32 	%f154, [_ZN6thrust24THRUST_300001_SM_1000_NS8cuda_cub4core6detail5shmemE+40];
	ld.shared.u64 	%rd179, [_ZN6thrust24THRUST_300001_SM_1000_NS8cuda_cub4core6detail5shmemE+48];
	setp.lt.f32 	%p78, %f236, %f154;
	mov.f32 	%f237, %f236;
	mov.u64 	%rd300, %rd299;
	@%p78 bra 	$L__BB1_183;
	setp.lt.f32 	%p79, %f154, %f236;
	mov.f32 	%f237, %f154;
	mov.u64 	%rd300, %rd179;
	@%p79 bra 	$L__BB1_183;
	setp.lt.s64 	%p80, %rd299, %rd179;
	selp.f32 	%f237, %f236, %f154, %p80;
	min.s64 	%rd300, %rd299, %rd179;
$L__BB1_183:
	ld.shared.f32 	%f157, [_ZN6thrust24THRUST_300001_SM_1000_NS8cuda_cub4core6detail5shmemE+56];
	ld.shared.u64 	%rd182, [_ZN6thrust24THRUST_300001_SM_1000_NS8cuda_cub4core6detail5shmemE+64];
	setp.lt.f32 	%p81, %f237, %f157;
	mov.f32 	%f238, %f237;
	mov.u64 	%rd301, %rd300;
	@%p81 bra 	$L__BB1_186;
	setp.lt.f32 	%p82, %f157, %f237;
	mov.f32 	%f238, %f157;
	mov.u64 	%rd301, %rd182;
	@%p82 bra 	$L__BB1_186;
	setp.lt.s64 	%p83, %rd300, %rd182;
	selp.f32 	%f238, %f237, %f157, %p83;
	min.s64 	%rd301, %rd300, %rd182;
$L__BB1_186:
	ld.shared.f32 	%f160, [_ZN6thrust24THRUST_300001_SM_1000_NS8cuda_cub4core6detail5shmemE+72];
	ld.shared.u64 	%rd185, [_ZN6thrust24THRUST_300001_SM_1000_NS8cuda_cub4core6detail5shmemE+80];
	setp.lt.f32 	%p84, %f238, %f160;
	mov.f32 	%f239, %f238;
	mov.u64 	%rd302, %rd301;
	@%p84 bra 	$L__BB1_189;
	setp.lt.f32 	%p85, %f160, %f238;
	mov.f32 	%f239, %f160;
	mov.u64 	%rd302, %rd185;
	@%p85 bra 	$L__BB1_189;
	setp.lt.s64 	%p86, %rd301, %rd185;
	selp.f32 	%f239, %f238, %f160, %p86;
	min.s64 	%rd302, %rd301, %rd185;
$L__BB1_189:
	ld.shared.f32 	%f163, [_ZN6thrust24THRUST_300001_SM_1000_NS8cuda_cub4core6detail5shmemE+88];
	ld.shared.u64 	%rd188, [_ZN6thrust24THRUST_300001_SM_1000_NS8cuda_cub4core6detail5shmemE+96];
	setp.lt.f32 	%p87, %f239, %f163;
	mov.f32 	%f240, %f239;
	mov.u64 	%rd303, %rd302;
	@%p87 bra 	$L__BB1_192;
	setp.lt.f32 	%p88, %f163, %f239;
	mov.f32 	%f240, %f163;
	mov.u64 	%rd303, %rd188;
	@%p88 bra 	$L__BB1_192;
	setp.lt.s64 	%p89, %rd302, %rd188;
	selp.f32 	%f240, %f239, %f163, %p89;
	min.s64 	%rd303, %rd302, %rd188;
$L__BB1_192:
	ld.shared.f32 	%f166, [_ZN6thrust24THRUST_300001_SM_1000_NS8cuda_cub4core6detail5shmemE+104];
	ld.shared.u64 	%rd191, [_ZN6thrust24THRUST_300001_SM_1000_NS8cuda_cub4core6detail5shmemE+112];
	setp.lt.f32 	%p90, %f240, %f166;
	mov.f32 	%f241, %f240;
	mov.u64 	%rd304, %rd303;
	@%p90 bra 	$L__BB1_195;
	setp.lt.f32 	%p91, %f166, %f240;
	mov.f32 	%f241, %f166;
	mov.u64 	%rd304, %rd191;
	@%p91 bra 	$L__BB1_195;
	setp.lt.s64 	%p92, %rd303, %rd191;
	selp.f32 	%f241, %f240, %f166, %p92;
	min.s64 	%rd304, %rd303, %rd191;
$L__BB1_195:
	ld.shared.f32 	%f169, [_ZN6thrust24THRUST_300001_SM_1000_NS8cuda_cub4core6detail5shmemE+120];
	ld.shared.u64 	%rd194, [_ZN6thrust24THRUST_300001_SM_1000_NS8cuda_cub4core6detail5shmemE+128];
	setp.lt.f32 	%p93, %f241, %f169;
	mov.f32 	%f242, %f241;
	mov.u64 	%rd305, %rd304;
	@%p93 bra 	$L__BB1_198;
	setp.lt.f32 	%p94, %f169, %f241;
	mov.f32 	%f242, %f169;
	mov.u64 	%rd305, %rd194;
	@%p94 bra 	$L__BB1_198;
	setp.lt.s64 	%p95, %rd304, %rd194;
	selp.f32 	%f242, %f241, %f169, %p95;
	min.s64 	%rd305, %rd304, %rd194;
$L__BB1_198:
	mov.u32 	%r387, %tid.x;
	setp.ne.s32 	%p222, %r387, 0;
	@%p222 bra 	$L__BB1_200;
	ld.param.u64 	%rd234, [_ZN6thrust24THRUST_300001_SM_1000_NS8cuda_cub4core6detail13_kernel_agentINS1_8__reduce11ReduceAgentINS0_12zip_iteratorIN4cuda3std3__45tupleIJPfNS0_17counting_iteratorIlNS0_11use_defaultESE_SE_EEEEEEEPNSB_IJflEEESI_iNS1_9__extrema9arg_min_fIflNSA_4lessIfEEEEEEJSH_SJ_iSO_EEEvDpT0__param_1];
	cvta.to.global.u64 	%rd233, %rd234;
	st.global.f32 	[%rd233], %f242;
	st.global.u64 	[%rd233+8], %rd305;
$L__BB1_200:
	ret;

}
	// .globl	_ZN6thrust24THRUST_300001_SM_1000_NS8cuda_cub4core6detail13_kernel_agentINS1_8__reduce11ReduceAgentINS0_12zip_iteratorIN4cuda3std3__45tupleIJPfNS0_17counting_iteratorIlNS0_11use_defaultESE_SE_EEEEEEEPNSB_IJflEEESI_iNS1_9__extrema9arg_min_fIflNSA_4lessIfEEEEEEJSH_SJ_iN3cub18CUB_300001_SM_100013GridEvenShareIiEENSR_9GridQueueIjEESO_EEEvDpT0_
.visible .entry _ZN6thrust24THRUST_300001_SM_1000_NS8cuda_cub4core6detail13_kernel_agentINS1_8__reduce11ReduceAgentINS0_12zip_iteratorIN4cuda3std3__45tupleIJPfNS0_17counting_iteratorIlNS0_11use_defaultESE_SE_EEEEEEEPNSB_IJflEEESI_iNS1_9__extrema9arg_min_fIflNSA_4lessIfEEEEEEJSH_SJ_iN3cub18CUB_300001_SM_100013GridEvenShareIiEENSR_9GridQueueIjEESO_EEEvDpT0_(
	.param .align 8 .b8 _ZN6thrust24THRUST_300001_SM_1000_NS8cuda_cub4core6detail13_kernel_agentINS1_8__reduce11ReduceAgentINS0_12zip_iteratorIN4cuda3std3__45tupleIJPfNS0_17counting_iteratorIlNS0_11use_defaultESE_SE_EEEEEEEPNSB_IJflEEESI_iNS1_9__extrema9arg_min_fIflNSA_4lessIfEEEEEEJSH_SJ_iN3cub18CUB_300001_SM_100013GridEvenShareIiEENSR_9GridQueueIjEESO_EEEvDpT0__param_0[16],
	.param .u64 .ptr .align 1 _ZN6thrust24THRUST_300001_SM_1000_NS8cuda_cub4core6detail13_kernel_agentINS1_8__reduce11ReduceAgentINS0_12zip_iteratorIN4cuda3std3__45tupleIJPfNS0_17counting_iteratorIlNS0_11use_defaultESE_SE_EEEEEEEPNSB_IJflEEESI_iNS1_9__extrema9arg_min_fIflNSA_4lessIfEEEEEEJSH_SJ_iN3cub18CUB_300001_SM_100013GridEvenShareIiEENSR_9GridQueueIjEESO_EEEvDpT0__param_1,
	.param .u32 _ZN6thrust24THRUST_300001_SM_1000_NS8cuda_cub4core6detail13_kernel_agentINS1_8__reduce11ReduceAgentINS0_12zip_iteratorIN4cuda3std3__45tupleIJPfNS0_17counting_iteratorIlNS0_11use_defaultESE_SE_EEEEEEEPNSB_IJflEEESI_iNS1_9__extrema9arg_min_fIflNSA_4lessIfEEEEEEJSH_SJ_iN3cub18CUB_300001_SM_100013GridEvenShareIiEENSR_9GridQueueIjEESO_EEEvDpT0__param_2,
	.param .align 4 .b8 _ZN6thrust24THRUST_300001_SM_1000_NS8cuda_cub4core6detail13_kernel_agentINS1_8__reduce11ReduceAgentINS0_12zip_iteratorIN4cuda3std3__45tupleIJPfNS0_17counting_iteratorIlNS0_11use_defaultESE_SE_EEEEEEEPNSB_IJflEEESI_iNS1_9__extrema9arg_min_fIflNSA_4lessIfEEEEEEJSH_SJ_iN3cub18CUB_300001_SM_100013GridEvenShareIiEENSR_9GridQueueIjEESO_EEEvDpT0__param_3[40],
	.param .align 8 .b8 _ZN6thrust24THRUST_300001_SM_1000_NS8cuda_cub4core6detail13_kernel_agentINS1_8__reduce11ReduceAgentINS0_12zip_iteratorIN4cuda3std3__45tupleIJPfNS0_17counting_iteratorIlNS0_11use_defaultESE_SE_EEEEEEEPNSB_IJflEEESI_iNS1_9__extrema9arg_min_fIflNSA_4lessIfEEEEEEJSH_SJ_iN3cub18CUB_300001_SM_100013GridEvenShareIiEENSR_9GridQueueIjEESO_EEEvDpT0__param_4[8],
	.param .align 1 .b8 _ZN6thrust24THRUST_300001_SM_1000_NS8cuda_cub4core6detail13_kernel_agentINS1_8__reduce11ReduceAgentINS0_12zip_iteratorIN4cuda3std3__45tupleIJPfNS0_17counting_iteratorIlNS0_11use_defaultESE_SE_EEEEEEEPNSB_IJflEEESI_iNS1_9__extrema9arg_min_fIflNSA_4lessIfEEEEEEJSH_SJ_iN3cub18CUB_300001_SM_100013GridEvenShareIiEENSR_9GridQueueIjEESO_EEEvDpT0__param_5[1]
)
.maxntid 256
{
	.reg .pred 	%p<225>;
	.reg .b32 	%r<437>;
	.reg .b32 	%f<243>;
	.reg .b64 	%rd<287>;

	ld.param.u64 	%rd3, [_ZN6thrust24THRUST_300001_SM_1000_NS8cuda_cub4core6detail13_kernel_agentINS1_8__reduce11ReduceAgentINS0_12zip_iteratorIN4cuda3std3__45tupleIJPfNS0_17counting_iteratorIlNS0_11use_defaultESE_SE_EEEEEEEPNSB_IJflEEESI_iNS1_9__extrema9arg_min_fIflNSA_4lessIfEEEEEEJSH_SJ_iN3cub18CUB_300001_SM_100013GridEvenShareIiEENSR_9GridQueueIjEESO_EEEvDpT0__param_0+8];
	ld.param.u64 	%rd184, [_ZN6thrust24THRUST_300001_SM_1000_NS8cuda_cub4core6detail13_kernel_agentINS1_8__reduce11ReduceAgentINS0_12zip_iteratorIN4cuda3std3__45tupleIJPfNS0_17counting_iteratorIlNS0_11use_defaultESE_SE_EEEEEEEPNSB_IJflEEESI_iNS1_9__extrema9arg_min_fIflNSA_4lessIfEEEEEEJSH_SJ_iN3cub18CUB_300001_SM_100013GridEvenShareIiEENSR_9GridQueueIjEESO_EEEvDpT0__param_0];
	ld.param.u64 	%rd185, [_ZN6thrust24THRUST_300001_SM_1000_NS8cuda_cub4core6detail13_kernel_agentINS1_8__reduce11ReduceAgentINS0_12zip_iteratorIN4cuda3std3__45tupleIJPfNS0_17counting_iteratorIlNS0_11use_defaultESE_SE_EEEEEEEPNSB_IJflEEESI_iNS1_9__extrema9arg_min_fIflNSA_4lessIfEEEEEEJSH_SJ_iN3cub18CUB_300001_SM_100013GridEvenShareIiEENSR_9GridQueueIjEESO_EEEvDpT0__param_4];
	ld.param.u32 	%r66, [_ZN6thrust24THRUST_300001_SM_1000_NS8cuda_cub4core6detail13_kernel_agentINS1_8__reduce11ReduceAgentINS0_12zip_iteratorIN4cuda3std3__45tupleIJPfNS0_17counting_iteratorIlNS0_11use_defaultESE_SE_EEEEEEEPNSB_IJflEEESI_iNS1_9__extrema9arg_min_fIflNSA_4lessIfEEEEEEJSH_SJ_iN3cub18CUB_300001_SM_100013GridEvenShareIiEENSR_9GridQueueIjEESO_EEEvDpT0__param_2];
	cvta.to.global.u64 	%rd1, %rd185;
	cvta.to.global.u64 	%rd2, %rd184;
	mov.u32 	%r1, %ctaid.x;
	mul.lo.s32 	%r2, %r1, 1280;
	mov.u32 	%r67, %nctaid.x;
	mul.lo.s32 	%r3, %r67, 1280;
	add.s32 	%r68, %r2, 1280;
	setp.le.s32 	%p1, %r68, %r66;
	@%p1 bra 	$L__BB2_111;
	sub.s32 	%r4, %r66, %r2;
	mov.u32 	%r5, %tid.x;
	setp.ge.s32 	%p98, %r5, %r4;
	mov.f32 	%f188, 0f00000000;
	mov.b64 	%rd232, 0;
	mov.u32 	%r420, %r5;
	@%p98 bra 	$L__BB2_3;
	add.s32 	%r190, %r2, %r5;
	cvt.s64.s32 	%rd207, %r190;
	mul.wide.s32 	%rd208, %r190, 4;
	add.s64 	%rd209, %rd2, %rd208;
	add.s64 	%rd232, %rd3, %rd207;
	ld.global.f32 	%f188, [%rd209];
	add.s32 	%r420, %r5, 256;
$L__BB2_3:
	setp.ge.s32 	%p99, %r420, %r4;
	@%p99 bra 	$L__BB2_25;
	not.b32 	%r191, %r420;
	add.s32 	%r192, %r66, %r191;
	sub.s32 	%r8, %r192, %r2;
	and.b32  	%r193, %r8, 768;
	setp.eq.s32 	%p100, %r193, 768;
	@%p100 bra 	$L__BB2_10;
	add.s32 	%r418, %r420, %r2;
	shr.u32 	%r194, %r8, 8;
	add.s32 	%r195, %r194, 1;
	and.b32  	%r196, %r195, 3;
	neg.s32 	%r417, %r196;
$L__BB2_6:
	.pragma "nounroll";
	mov.u64 	%rd6, %rd232;
	mov.f32 	%f3, %f188;
	cvt.s64.s32 	%rd211, %r418;
	add.s64 	%rd7, %rd3, %rd211;
	mul.wide.s32 	%rd212, %r418, 4;
	add.s64 	%rd213, %rd2, %rd212;
	ld.global.f32 	%f4, [%rd213];
	setp.lt.f32 	%p101, %f3, %f4;
	@%p101 bra 	$L__BB2_9;
	setp.lt.f32 	%p102, %f4, %f3;
	mov.u64 	%rd232, %rd7;
	mov.f32 	%f188, %f4;
	@%p102 bra 	$L__BB2_9;
	setp.lt.s64 	%p103, %rd6, %rd7;
	min.s64 	%rd232, %rd6, %rd7;
	selp.f32 	%f188, %f3, %f4, %p103;
$L__BB2_9:
	add.s32 	%r420, %r420, 256;
	add.s32 	%r418, %r418, 256;
	add.s32 	%r417, %r417, 1;
	setp.ne.s32 	%p104, %r417, 0;
	@%p104 bra 	$L__BB2_6;
$L__BB2_10:
	setp.lt.u32 	%p105, %r8, 768;
	@%p105 bra 	$L__BB2_25;
	add.s32 	%r421, %r420, %r2;
	add.s32 	%r424, %r421, 256;
	add.s32 	%r423, %r421, 512;
	add.s32 	%r422, %r421, 768;
	add.s64 	%rd12, %rd2, 2048;
$L__BB2_12:
	cvt.s64.s32 	%rd214, %r424;
	add.s64 	%rd14, %rd3, %rd214;
	cvt.s64.s32 	%rd215, %r423;
	add.s64 	%rd15, %rd3, %rd215;
	cvt.s64.s32 	%rd216, %r422;
	add.s64 	%rd16, %rd3, %rd216;
	cvt.s64.s32 	%rd217, %r421;
	mul.wide.s32 	%rd218, %r421, 4;
	add.s64 	%rd17, %rd12, %rd218;
	add.s64 	%rd18, %rd3, %rd217;
	ld.global.f32 	%f10, [%rd17+-2048];
	setp.lt.f32 	%p106, %f188, %f10;
	mov.u64 	%rd229, %rd232;
	mov.f32 	%f185, %f188;
	@%p106 bra 	$L__BB2_15;
	setp.lt.f32 	%p107, %f10, %f188;
	mov.u64 	%rd229, %rd18;
	mov.f32 	%f185, %f10;
	@%p107 bra 	$L__BB2_15;
	setp.lt.s64 	%p108, %rd232, %rd18;
	min.s64 	%rd229, %rd232, %rd18;
	selp.f32 	%f185, %f188, %f10, %p108;
$L__BB2_15:
	ld.global.f32 	%f13, [%rd17+-1024];
	setp.lt.f32 	%p109, %f185, %f13;
	mov.u64 	%rd230, %rd229;
	mov.f32 	%f186, %f185;
	@%p109 bra 	$L__BB2_18;
	setp.lt.f32 	%p110, %f13, %f185;
	mov.u64 	%rd230, %rd14;
	mov.f32 	%f186, %f13;
	@%p110 bra 	$L__BB2_18;
	setp.lt.s64 	%p111, %rd229, %rd14;
	min.s64 	%rd230, %rd229, %rd14;
	selp.f32 	%f186, %f185, %f13, %p111;
$L__BB2_18:
	ld.global.f32 	%f16, [%rd17];
	setp.lt.f32 	%p112, %f186, %f16;
	mov.u64 	%rd231, %rd230;
	mov.f32 	%f187, %f186;
	@%p112 bra 	$L__BB2_21;
	setp.lt.f32 	%p113, %f16, %f186;
	mov.u64 	%rd231, %rd15;
	mov.f32 	%f187, %f16;
	@%p113 bra 	$L__BB2_21;
	setp.lt.s64 	%p114, %rd230, %rd15;
	min.s64 	%rd231, %rd230, %rd15;
	selp.f32 	%f187, %f186, %f16, %p114;
$L__BB2_21:
	ld.global.f32 	%f19, [%rd17+1024];
	setp.lt.f32 	%p115, %f187, %f19;
	mov.u64 	%rd232, %rd231;
	mov.f32 	%f188, %f187;
	@%p115 bra 	$L__BB2_24;
	setp.lt.f32 	%p116, %f19, %f187;
	mov.u64 	%rd232, %rd16;
	mov.f32 	%f188, %f19;
	@%p116 bra 	$L__BB2_24;
	setp.lt.s64 	%p117, %rd231, %rd16;
	min.s64 	%rd232, %rd231, %rd16;
	selp.f32 	%f188, %f187, %f19, %p117;
$L__BB2_24:
	add.s32 	%r420, %r420, 1024;
	add.s32 	%r424, %r424, 1024;
	add.s32 	%r423, %r423, 1024;
	add.s32 	%r422, %r422, 1024;
	add.s32 	%r421, %r421, 1024;
	setp.lt.s32 	%p118, %r420, %r4;
	@%p118 bra 	$L__BB2_12;
$L__BB2_25:
	setp.lt.s32 	%p119, %r4, 256;
	@%p119 bra 	$L__BB2_65;
	// begin inline asm
	mov.u32 %r310, %laneid;
	// end inline asm
	mov.b32 	%r312, %f188;
	mov.b32 	%r328, 1;
	mov.b32 	%r329, 31;
	mov.b32 	%r330, -1;
	// begin inline asm
	shfl.sync.down.b32 %r311, %r312, %r328, %r329, %r330;
	// end inline asm
	mov.b32 	%f23, %r311;
	// begin inline asm
	shfl.sync.down.b32 %r316, %r317, %r328, %r329, %r330;
	// end inline asm
	mov.b64 	{%r322, %r327}, %rd232;
	// begin inline asm
	shfl.sync.down.b32 %r321, %r322, %r328, %r329, %r330;
	// end inline asm
	// begin inline asm
	shfl.sync.down.b32 %r326, %r327, %r328, %r329, %r330;
	// end inline asm
	mov.b64 	%rd28, {%r321, %r326};
	setp.gt.s32 	%p176, %r310, 30;
	setp.lt.f32 	%p177, %f188, %f23;
	or.pred  	%p178, %p176, %p177;
	mov.u64 	%rd234, %rd232;
	mov.f32 	%f190, %f188;
	@%p178 bra 	$L__BB2_29;
	setp.gt.f32 	%p179, %f188, %f23;
	mov.u64 	%rd234, %rd28;
	mov.f32 	%f190, %f23;
	@%p179 bra 	$L__BB2_29;
	setp.lt.s64 	%p180, %rd232, %rd28;
	min.s64 	%rd234, %rd232, %rd28;
	selp.f32 	%f190, %f188, %f23, %p180;
$L__BB2_29:
	mov.b32 	%r332, %f190;
	mov.b32 	%r348, 2;
	mov.b32 	%r349, 31;
	mov.b32 	%r350, -1;
	// begin inline asm
	shfl.sync.down.b32 %r331, %r332, %r348, %r349, %r350;
	// end inline asm
	mov.b32 	%f26, %r331;
	// begin inline asm
	shfl.sync.down.b32 %r336, %r337, %r348, %r349, %r350;
	// end inline asm
	mov.b64 	{%r342, %r347}, %rd234;
	// begin inline asm
	shfl.sync.down.b32 %r341, %r342, %r348, %r349, %r350;
	// end inline asm
	// begin inline asm
	shfl.sync.down.b32 %r346, %r347, %r348, %r349, %r350;
	// end inline asm
	mov.b64 	%rd31, {%r341, %r346};
	setp.gt.s32 	%p181, %r310, 29;
	setp.lt.f32 	%p182, %f190, %f26;
	or.pred  	%p183, %p181, %p182;
	mov.u64 	%rd235, %rd234;
	mov.f32 	%f191, %f190;
	@%p183 bra 	$L__BB2_32;
	setp.gt.f32 	%p184, %f190, %f26;
	mov.u64 	%rd235, %rd31;
	mov.f32 	%f191, %f26;
	@%p184 bra 	$L__BB2_32;
	setp.lt.s64 	%p185, %rd234, %rd31;
	min.s64 	%rd235, %rd234, %rd31;
	selp.f32 	%f191, %f190, %f26, %p185;
$L__BB2_32:
	mov.b32 	%r352, %f191;
	mov.b32 	%r368, 4;
	mov.b32 	%r369, 31;
	mov.b32 	%r370, -1;
	// begin inline asm
	shfl.sync.down.b32 %r351, %r352, %r368, %r369, %r370;
	// end inline asm
	mov.b32 	%f29, %r351;
	// begin inline asm
	shfl.sync.down.b32 %r356, %r357, %r368, %r369, %r370;
	// end inline asm
	mov.b64 	{%r362, %r367}, %rd235;
	// begin inline asm
	shfl.sync.down.b32 %r361, %r362, %r368, %r369, %r370;
	// end inline asm
	// begin inline asm
	shfl.sync.down.b32 %r366, %r367, %r368, %r369, %r370;
	// end inline asm
	mov.b64 	%rd34, {%r361, %r366};
	setp.gt.s32 	%p186, %r310, 27;
	setp.lt.f32 	%p187, %f191, %f29;
	or.pred  	%p188, %p186, %p187;
	mov.u64 	%rd236, %rd235;
	mov.f32 	%f192, %f191;
	@%p188 bra 	$L__BB2_35;
	setp.gt.f32 	%p189, %f191, %f29;
	mov.u64 	%rd236, %rd34;
	mov.f32 	%f192, %f29;
	@%p189 bra 	$L__BB2_35;
	setp.lt.s64 	%p190, %rd235, %rd34;
	min.s64 	%rd236, %rd235, %rd34;
	selp.f32 	%f192, %f191, %f29, %p190;
$L__BB2_35:
	mov.b32 	%r372, %f192;
	mov.b32 	%r388, 8;
	mov.b32 	%r389, 31;
	mov.b32 	%r390, -1;
	// begin inline asm
	shfl.sync.down.b32 %r371, %r372, %r388, %r389, %r390;
	// end inline asm
	mov.b32 	%f32, %r371;
	// begin inline asm
	shfl.sync.down.b32 %r376, %r377, %r388, %r389, %r390;
	// end inline asm
	mov.b64 	{%r382, %r387}, %rd236;
	// begin inline asm
	shfl.sync.down.b32 %r381, %r382, %r388, %r389, %r390;
	// end inline asm
	// begin inline asm
	shfl.sync.down.b32 %r386, %r387, %r388, %r389, %r390;
	// end inline asm
	mov.b64 	%rd37, {%r381, %r386};
	setp.gt.s32 	%p191, %r310, 23;
	setp.lt.f32 	%p192, %f192, %f32;
	or.pred  	%p193, %p191, %p192;
	mov.u64 	%rd237, %rd236;
	mov.f32 	%f193, %f192;
	@%p193 bra 	$L__BB2_38;
	setp.gt.f32 	%p194, %f192, %f32;
	mov.u64 	%rd237, %rd37;
	mov.f32 	%f193, %f32;
	@%p194 bra 	$L__BB2_38;
	setp.lt.s64 	%p195, %rd236, %rd37;
	min.s64 	%rd237, %rd236, %rd37;
	selp.f32 	%f193, %f192, %f32, %p195;
$L__BB2_38:
	mov.b32 	%r392, %f193;
	mov.b32 	%r408, 16;
	mov.b32 	%r409, 31;
	mov.b32 	%r410, -1;
	// begin inline asm
	shfl.sync.down.b32 %r391, %r392, %r408, %r409, %r410;
	// end inline asm
	mov.b32 	%f35, %r391;
	// begin inline asm
	shfl.sync.down.b32 %r396, %r397, %r408, %r409, %r410;
	// end inline asm
	mov.b64 	{%r402, %r407}, %rd237;
	// begin inline asm
	shfl.sync.down.b32 %r401, %r402, %r408, %r409, %r410;
	// end inline asm
	// begin inline asm
	shfl.sync.down.b32 %r406, %r407, %r408, %r409, %r410;
	// end inline asm
	mov.b64 	%rd40, {%r401, %r406};
	setp.gt.s32 	%p196, %r310, 15;
	setp.lt.f32 	%p197, %f193, %f35;
	or.pred  	%p198, %p196, %p197;
	mov.u64 	%rd286, %rd237;
	mov.f32 	%f242, %f193;
	@%p198 bra 	$L__BB2_41;
	setp.gt.f32 	%p199, %f193, %f35;
	mov.u64 	%rd286, %rd40;
	mov.f32 	%f242, %f35;
	@%p199 bra 	$L__BB2_41;
	setp.lt.s64 	%p200, %rd237, %rd40;
	min.s64 	%rd286, %rd237, %rd40;
	selp.f32 	%f242, %f193, %f35, %p200;
$L__BB2_41:
	setp.ne.s32 	%p201, %r310, 0;
	@%p201 bra 	$L__BB2_43;
	shr.u32 	%r411, %r5, 1;
	and.b32  	%r412, %r411, 496;
	mov.u32 	%r413, _ZN6thrust24THRUST_300001_SM_1000_NS8cuda_cub4core6detail5shmemE;
	add.s32 	%r414, %r413, %r412;
	st.shared.f32 	[%r414+8], %f242;
	st.shared.u64 	[%r414+16], %rd286;
$L__BB2_43:
	bar.sync 	0;
	setp.ne.s32 	%p202, %r5, 0;
	@%p202 bra 	$L__BB2_201;
	ld.shared.f32 	%f38, [_ZN6thrust24THRUST_300001_SM_1000_NS8cuda_cub4core6detail5shmemE+24];
	ld.shared.u64 	%rd43, [_ZN6thrust24THRUST_300001_SM_1000_NS8cuda_cub4core6detail5shmemE+32];
	setp.lt.f32 	%p203, %f242, %f38;
	mov.u64 	%rd239, %rd286;
	mov.f32 	%f195, %f242;
	@%p203 bra 	$L__BB2_47;
	setp.lt.f32 	%p204, %f38, %f242;
	mov.u64 	%rd239, %rd43;
	mov.f32 	%f195, %f38;
	@%p204 bra 	$L__BB2_47;
	setp.lt.s64 	%p205, %rd286, %rd43;
	min.s64 	%rd239, %rd286, %rd43;
	selp.f32 	%f195, %f242, %f38, %p205;
$L__BB2_47:
	ld.shared.f32 	%f41, [_ZN6thrust24THRUST_300001_SM_1000_NS8cuda_cub4core6detail5shmemE+40];
	ld.shared.u64 	%rd46, [_ZN6thrust24THRUST_300001_SM_1000_NS8cuda_cub4core6detail5shmemE+48];
	setp.lt.f32 	%p206, %f195, %f41;
	mov.u64 	%rd240, %rd239;
	mov.f32 	%f196, %f195;
	@%p206 bra 	$L__BB2_50;
	setp.lt.f32 	%p207, %f41, %f195;
	mov.u64 	%rd240, %rd46;
	mov.f32 	%f196, %f41;
	@%p207 bra 	$L__BB2_50;
	setp.lt.s64 	%p208, %rd239, %rd46;
	min.s64 	%rd240, %rd239, %rd46;
	selp.f32 	%f196, %f195, %f41, %p208;
$L__BB2_50:
	ld.shared.f32 	%f44, [_ZN6thrust24THRUST_300001_SM_1000_NS8cuda_cub4core6detail5shmemE+56];
	ld.shared.u64 	%rd49, [_ZN6thrust24THRUST_300001_SM_1000_NS8cuda_cub4core6detail5shmemE+64];
	setp.lt.f32 	%p209, %f196, %f44;
	mov.u64 	%rd241, %rd240;
	mov.f32 	%f197, %f196;
	@%p209 bra 	$L__BB2_53;
	setp.lt.f32 	%p210, %f44, %f196;
	mov.u64 	%rd241, %rd49;
	mov.f32 	%f197, %f44;
	@%p210 bra 	$L__BB2_53;
	setp.lt.s64 	%p211, %rd240, %rd49;
	min.s64 	%rd241, %rd240, %rd49;
	selp.f32 	%f197, %f196, %f44, %p211;
$L__BB2_53:
	ld.shared.f32 	%f47, [_ZN6thrust24THRUST_300001_SM_1000_NS8cuda_cub4core6detail5shmemE+72];
	ld.shared.u64 	%rd52, [_ZN6thrust24THRUST_300001_SM_1000_NS8cuda_cub4core6detail5shmemE+80];
	setp.lt.f32 	%p212, %f197, %f47;
	mov.u64 	%rd242, %rd241;
	mov.f32 	%f198, %f197;
	@%p212 bra 	$L__BB2_56;
	setp.lt.f32 	%p213, %f47, %f197;
	mov.u64 	%rd242, %rd52;
	mov.f32 	%f198, %f47;
	@%p213 bra 	$L__BB2_56;
	setp.lt.s64 	%p214, %rd241, %rd52;
	min.s64 	%rd242, %rd241, %rd52;
	selp.f32 	%f198, %f197, %f47, %p214;
$L__BB2_56:
	ld.shared.f32 	%f50, [_ZN6thrust24THRUST_300001_SM_1000_NS8cuda_cub4core6detail5shmemE+88];
	ld.shared.u64 	%rd55, [_ZN6thrust24THRUST_300001_SM_1000_NS8cuda_cub4core6detail5shmemE+96];
	setp.lt.f32 	%p215, %f198, %f50;
	mov.u64 	%rd243, %rd242;
	mov.f32 	%f199, %f198;
	@%p215 bra 	$L__BB2_59;
	setp.lt.f32 	%p216, %f50, %f198;
	mov.u64 	%rd243, %rd55;
	mov.f32 	%f199, %f50;
	@%p216 bra 	$L__BB2_59;
	setp.lt.s64 	%p217, %rd242, %rd55;
	min.s64 	%rd243, %rd242, %rd55;
	selp.f32 	%f199, %f198, %f50, %p217;
$L__BB2_59:
	ld.shared.f32 	%f53, [_ZN6thrust24THRUST_300001_SM_1000_NS8cuda_cub4core6detail5shmemE+104];
	ld.shared.u64 	%rd58, [_ZN6thrust24THRUST_300001_SM_1000_NS8cuda_cub4core6detail5shmemE+112];
	setp.lt.f32 	%p218, %f199, %f53;
	mov.u64 	%rd244, %rd243;
	mov.f32 	%f200, %f199;
	@%p218 bra 	$L__BB2_62;
	setp.lt.f32 	%p219, %f53, %f199;
	mov.u64 	%rd244, %rd58;
	mov.f32 	%f200, %f53;
	@%p219 bra 	$L__BB2_62;
	setp.lt.s64 	%p220, %rd243, %rd58;
	min.s64 	%rd244, %rd243, %rd58;
	selp.f32 	%f200, %f199, %f53, %p220;
$L__BB2_62:
	ld.shared.f32 	%f56, [_ZN6thrust24THRUST_300001_SM_1000_NS8cuda_cub4core6detail5shmemE+120];
	ld.shared.u64 	%rd61, [_ZN6thrust24THRUST_300001_SM_1000_NS8cuda_cub4core6detail5shmemE+128];
	setp.lt.f32 	%p221, %f200, %f56;
	mov.f32 	%f242, %f200;
	mov.u64 	%rd286, %rd244;
	@%p221 bra 	$L__BB2_201;
	setp.lt.f32 	%p222, %f56, %f200;
	mov.f32 	%f242, %f56;
	mov.u64 	%rd286, %rd61;
	@%p222 bra 	$L__BB2_201;
	setp.lt.s64 	%p223, %rd244, %rd61;
	min.s64 	%rd286, %rd244, %rd61;
	selp.f32 	%f242, %f200, %f56, %p223;
	bra.uni 	$L__BB2_201;
$L__BB2_65:
	// begin inline asm
	mov.u32 %r197, %laneid;
	// end inline asm
	and.b32  	%r218, %r5, 992;
	add.s32 	%r219, %r218, 32;
	setp.gt.s32 	%p120, %r219, %r4;
	not.b32 	%r220, %r218;
	add.s32 	%r221, %r4, %r220;
	selp.b32 	%r216, %r221, 31, %p120;
	mov.b32 	%r199, %f188;
	mov.b32 	%r215, 1;
	mov.b32 	%r217, -1;
	// begin inline asm
	shfl.sync.down.b32 %r198, %r199, %r215, %r216, %r217;
	// end inline asm
	mov.b32 	%f58, %r198;
	// begin inline asm
	shfl.sync.down.b32 %r203, %r204, %r215, %r216, %r217;
	// end inline asm
	mov.b64 	{%r209, %r214}, %rd232;
	// begin inline asm
	shfl.sync.down.b32 %r208, %r209, %r215, %r216, %r217;
	// end inline asm
	// begin inline asm
	shfl.sync.down.b32 %r213, %r214, %r215, %r216, %r217;
	// end inline asm
	mov.b64 	%rd63, {%r208, %r213};
	setp.ge.s32 	%p121, %r197, %r216;
	setp.lt.f32 	%p122, %f188, %f58;
	or.pred  	%p123, %p121, %p122;
	mov.f32 	%f201, %f188;
	mov.u64 	%rd245, %rd232;
	@%p123 bra 	$L__BB2_68;
	setp.gt.f32 	%p124, %f188, %f58;
	mov.f32 	%f201, %f58;
	mov.u64 	%rd245, %rd63;
	@%p124 bra 	$L__BB2_68;
	setp.lt.s64 	%p125, %rd232, %rd63;
	selp.f32 	%f201, %f188, %f58, %p125;
	min.s64 	%rd245, %rd232, %rd63;
$L__BB2_68:
	mov.b32 	%r223, %f201;
	mov.b32 	%r239, 2;
	mov.b32 	%r241, -1;
	// begin inline asm
	shfl.sync.down.b32 %r222, %r223, %r239, %r216, %r241;
	// end inline asm
	mov.b32 	%f61, %r222;
	// begin inline asm
	shfl.sync.down.b32 %r227, %r228, %r239, %r216, %r241;
	// end inline asm
	mov.b64 	{%r233, %r238}, %rd245;
	// begin inline asm
	shfl.sync.down.b32 %r232, %r233, %r239, %r216, %r241;
	// end inline asm
	// begin inline asm
	shfl.sync.down.b32 %r237, %r238, %r239, %r216, %r241;
	// end inline asm
	mov.b64 	%rd66, {%r232, %r237};
	add.s32 	%r242, %r197, 2;
	setp.gt.s32 	%p126, %r242, %r216;
	setp.lt.f32 	%p127, %f201, %f61;
	or.pred  	%p128, %p126, %p127;
	mov.f32 	%f202, %f201;
	mov.u64 	%rd246, %rd245;
	@%p128 bra 	$L__BB2_71;
	setp.gt.f32 	%p129, %f201, %f61;
	mov.f32 	%f202, %f61;
	mov.u64 	%rd246, %rd66;
	@%p129 bra 	$L__BB2_71;
	setp.lt.s64 	%p130, %rd245, %rd66;
	selp.f32 	%f202, %f201, %f61, %p130;
	min.s64 	%rd246, %rd245, %rd66;
$L__BB2_71:
	mov.b32 	%r244, %f202;
	mov.b32 	%r260, 4;
	mov.b32 	%r262, -1;
	// begin inline asm
	shfl.sync.down.b32 %r243, %r244, %r260, %r216, %r262;
	// end inline asm
	mov.b32 	%f64, %r243;
	// begin inline asm
	shfl.sync.down.b32 %r248, %r249, %r260, %r216, %r262;
	// end inline asm
	mov.b64 	{%r254, %r259}, %rd246;
	// begin inline asm
	shfl.sync.down.b32 %r253, %r254, %r260, %r216, %r262;
	// end inline asm
	// begin inline asm
	shfl.sync.down.b32 %r258, %r259, %r260, %r216, %r262;
	// end inline asm
	mov.b64 	%rd69, {%r253, %r258};
	add.s32 	%r263, %r197, 4;
	setp.gt.s32 	%p131, %r263, %r216;
	setp.lt.f32 	%p132, %f202, %f64;
	or.pred  	%p133, %p131, %p132;
	mov.f32 	%f203, %f202;
	mov.u64 	%rd247, %rd246;
	@%p133 bra 	$L__BB2_74;
	setp.gt.f32 	%p134, %f202, %f64;
	mov.f32 	%f203, %f64;
	mov.u64 	%rd247, %rd69;
	@%p134 bra 	$L__BB2_74;
	setp.lt.s64 	%p135, %rd246, %rd69;
	selp.f32 	%f203, %f202, %f64, %p135;
	min.s64 	%rd247, %rd246, %rd69;
$L__BB2_74:
	mov.b32 	%r265, %f203;
	mov.b32 	%r281, 8;
	mov.b32 	%r283, -1;
	// begin inline asm
	shfl.sync.down.b32 %r264, %r265, %r281, %r216, %r283;
	// end inline asm
	mov.b32 	%f67, %r264;
	// begin inline asm
	shfl.sync.down.b32 %r269, %r270, %r281, %r216, %r283;
	// end inline asm
	mov.b64 	{%r275, %r280}, %rd247;
	// begin inline asm
	shfl.sync.down.b32 %r274, %r275, %r281, %r216, %r283;
	// end inline asm
	// begin inline asm
	shfl.sync.down.b32 %r279, %r280, %r281, %r216, %r283;
	// end inline asm
	mov.b64 	%rd72, {%r274, %r279};
	add.s32 	%r284, %r197, 8;
	setp.gt.s32 	%p136, %r284, %r216;
	setp.lt.f32 	%p137, %f203, %f67;
	or.pred  	%p138, %p136, %p137;
	mov.f32 	%f204, %f203;
	mov.u64 	%rd248, %rd247;
	@%p138 bra 	$L__BB2_77;
	setp.gt.f32 	%p139, %f203, %f67;
	mov.f32 	%f204, %f67;
	mov.u64 	%rd248, %rd72;
	@%p139 bra 	$L__BB2_77;
	setp.lt.s64 	%p140, %rd247, %rd72;
	selp.f32 	%f204, %f203, %f67, %p140;
	min.s64 	%rd248, %rd247, %rd72;
$L__BB2_77:
	mov.b32 	%r286, %f204;
	mov.b32 	%r302, 16;
	mov.b32 	%r304, -1;
	// begin inline asm
	shfl.sync.down.b32 %r285, %r286, %r302, %r216, %r304;
	// end inline asm
	mov.b32 	%f70, %r285;
	// begin inline asm
	shfl.sync.down.b32 %r290, %r291, %r302, %r216, %r304;
	// end inline asm
	mov.b64 	{%r296, %r301}, %rd248;
	// begin inline asm
	shfl.sync.down.b32 %r295, %r296, %r302, %r216, %r304;
	// end inline asm
	// begin inline asm
	shfl.sync.down.b32 %r300, %r301, %r302, %r216, %r304;
	// end inline asm
	mov.b64 	%rd75, {%r295, %r300};
	add.s32 	%r305, %r197, 16;
	setp.gt.s32 	%p141, %r305, %r216;
	setp.lt.f32 	%p142, %f204, %f70;
	or.pred  	%p143, %p141, %p142;
	mov.f32 	%f242, %f204;
	mov.u64 	%rd286, %rd248;
	@%p143 bra 	$L__BB2_80;
	setp.gt.f32 	%p144, %f204, %f70;
	mov.f32 	%f242, %f70;
	mov.u64 	%rd286, %rd75;
	@%p144 bra 	$L__BB2_80;
	setp.lt.s64 	%p145, %rd248, %rd75;
	selp.f32 	%f242, %f204, %f70, %p145;
	min.s64 	%rd286, %rd248, %rd75;
$L__BB2_80:
	setp.ne.s32 	%p146, %r197, 0;
	@%p146 bra 	$L__BB2_82;
	shr.u32 	%r306, %r5, 1;
	and.b32  	%r307, %r306, 496;
	mov.u32 	%r308, _ZN6thrust24THRUST_300001_SM_1000_NS8cuda_cub4core6detail5shmemE;
	add.s32 	%r309, %r308, %r307;
	st.shared.f32 	[%r309+8], %f242;
	st.shared.u64 	[%r309+16], %rd286;
$L__BB2_82:
	bar.sync 	0;
	setp.ne.s32 	%p147, %r5, 0;
	@%p147 bra 	$L__BB2_201;
	setp.lt.s32 	%p148, %r4, 33;
	mov.f32 	%f206, %f242;
	mov.u64 	%rd250, %rd286;
	@%p148 bra 	$L__BB2_87;
	ld.shared.f32 	%f73, [_ZN6thrust24THRUST_300001_SM_1000_NS8cuda_cub4core6detail5shmemE+24];
	ld.shared.u64 	%rd78, [_ZN6thrust24THRUST_300001_SM_1000_NS8cuda_cub4core6detail5shmemE+32];
	setp.lt.f32 	%p149, %f242, %f73;
	mov.f32 	%f206, %f242;
	mov.u64 	%rd250, %rd286;
	@%p149 bra 	$L__BB2_87;
	setp.lt.f32 	%p150, %f73, %f242;
	mov.f32 	%f206, %f73;
	mov.u64 	%rd250, %rd78;
	@%p150 bra 	$L__BB2_87;
	setp.lt.s64 	%p151, %rd286, %rd78;
	selp.f32 	%f206, %f242, %f73, %p151;
	min.s64 	%rd250, %rd286, %rd78;
$L__BB2_87:
	setp.lt.s32 	%p152, %r4, 65;
	mov.f32 	%f207, %f206;
	mov.u64 	%rd251, %rd250;
	@%p152 bra 	$L__BB2_91;
	ld.shared.f32 	%f76, [_ZN6thrust24THRUST_300001_SM_1000_NS8cuda_cub4core6detail5shmemE+40];
	ld.shared.u64 	%rd81, [_ZN6thrust24THRUST_300001_SM_1000_NS8cuda_cub4core6detail5shmemE+48];
	setp.lt.f32 	%p153, %f206, %f76;
	mov.f32 	%f207, %f206;
	mov.u64 	%rd251, %rd250;
	@%p153 bra 	$L__BB2_91;
	setp.lt.f32 	%p154, %f76, %f206;
	mov.f32 	%f207, %f76;
	mov.u64 	%rd251, %rd81;
	@%p154 bra 	$L__BB2_91;
	setp.lt.s64 	%p155, %rd250, %rd81;
	selp.f32 	%f207, %f206, %f76, %p155;
	min.s64 	%rd251, %rd250, %rd81;
$L__BB2_91:
	setp.lt.s32 	%p156, %r4, 97;
	mov.f32 	%f208, %f207;
	mov.u64 	%rd252, %rd251;
	@%p156 bra 	$L__BB2_95;
	ld.shared.f32 	%f79, [_ZN6thrust24THRUST_300001_SM_1000_NS8cuda_cub4core6detail5shmemE+56];
	ld.shared.u64 	%rd84, [_ZN6thrust24THRUST_300001_SM_1000_NS8cuda_cub4core6detail5shmemE+64];
	setp.lt.f32 	%p157, %f207, %f79;
	mov.f32 	%f208, %f207;
	mov.u64 	%rd252, %rd251;
	@%p157 bra 	$L__BB2_95;
	setp.lt.f32 	%p158, %f79, %f207;
	mov.f32 	%f208, %f79;
	mov.u64 	%rd252, %rd84;
	@%p158 bra 	$L__BB2_95;
	setp.lt.s64 	%p159, %rd251, %rd84;
	selp.f32 	%f208, %f207, %f79, %p159;
	min.s64 	%rd252, %rd251, %rd84;
$L__BB2_95:
	setp.lt.s32 	%p160, %r4, 129;
	mov.f32 	%f209, %f208;
	mov.u64 	%rd253, %rd252;
	@%p160 bra 	$L__BB2_99;
	ld.shared.f32 	%f82, [_ZN6thrust24THRUST_300001_SM_1000_NS8cuda_cub4core6detail5shmemE+72];
	ld.shared.u64 	%rd87, [_ZN6thrust24THRUST_300001_SM_1000_NS8cuda_cub4core6detail5shmemE+80];
	setp.lt.f32 	%p161, %f208, %f82;
	mov.f32 	%f209, %f208;
	mov.u64 	%rd253, %rd252;
	@%p161 bra 	$L__BB2_99;
	setp.lt.f32 	%p162, %f82, %f208;
	mov.f32 	%f209, %f82;
	mov.u64 	%rd253, %rd87;
	@%p162 bra 	$L__BB2_99;
	setp.lt.s64 	%p163, %rd252, %rd87;
	selp.f32 	%f209, %f208, %f82, %p163;
	min.s64 	%rd253, %rd252, %rd87;
$L__BB2_99:
	setp.lt.s32 	%p164, %r4, 161;
	mov.f32 	%f210, %f209;
	mov.u64 	%rd254, %rd253;
	@%p164 bra 	$L__BB2_103;
	ld.shared.f32 	%f85, [_ZN6thrust24THRUST_300001_SM_1000_NS8cuda_cub4core6detail5shmemE+88];
	ld.shared.u64 	%rd90, [_ZN6thrust24THRUST_300001_SM_1000_NS8cuda_cub4core6detail5shmemE+96];
	setp.lt.f32 	%p165, %f209, %f85;
	mov.f32 	%f210, %f209;
	mov.u64 	%rd254, %rd253;
	@%p165 bra 	$L__BB2_103;
	setp.lt.f32 	%p166, %f85, %f209;
	mov.f32 	%f210, %f85;
	mov.u64 	%rd254, %rd90;
	@%p166 bra 	$L__BB2_103;
	setp.lt.s64 	%p167, %rd253, %rd90;
	selp.f32 	%f210, %f209, %f85, %p167;
	min.s64 	%rd254, %rd253, %rd90;
$L__BB2_103:
	setp.lt.s32 	%p168, %r4, 193;
	mov.f32 	%f211, %f210;
	mov.u64 	%rd255, %rd254;
	@%p168 bra 	$L__BB2_107;
	ld.shared.f32 	%f88, [_ZN6thrust24THRUST_300001_SM_1000_NS8cuda_cub4core6detail5shmemE+104];
	ld.shared.u64 	%rd93, [_ZN6thrust24THRUST_300001_SM_1000_NS8cuda_cub4core6detail5shmemE+112];
	setp.lt.f32 	%p169, %f210, %f88;
	mov.f32 	%f211, %f210;
	mov.u64 	%rd255, %rd254;
	@%p169 bra 	$L__BB2_107;
	setp.lt.f32 	%p170, %f88, %f210;
	mov.f32 	%f211, %f88;
	mov.u64 	%rd255, %rd93;
	@%p170 bra 	$L__BB2_107;
	setp.lt.s64 	%p171, %rd254, %rd93;
	selp.f32 	%f211, %f210, %f88, %p171;
	min.s64 	%rd255, %rd254, %rd93;
$L__BB2_107:
	setp.lt.s32 	%p172, %r4, 225;
	mov.f32 	%f242, %f211;
	mov.u64 	%rd286, %rd255;
	@%p172 bra 	$L__BB2_201;
	ld.shared.f32 	%f91, [_ZN6thrust24THRUST_300001_SM_1000_NS8cuda_cub4core6detail5shmemE+120];
	ld.shared.u64 	%rd96, [_ZN6thrust24THRUST_300001_SM_1000_NS8cuda_cub4core6detail5shmemE+128];
	setp.lt.f32 	%p173, %f211, %f91;
	mov.f32 	%f242, %f211;
	mov.u64 	%rd286, %rd255;
	@%p173 bra 	$L__BB2_201;
	setp.lt.f32 	%p174, %f91, %f211;
	mov.f32 	%f242, %f91;
	mov.u64 	%rd286, %rd96;
	@%p174 bra 	$L__BB2_201;
	setp.lt.s64 	%p175, %rd255, %rd96;
	selp.f32 	%f242, %f211, %f91, %p175;
	min.s64 	%rd286, %rd255, %rd96;
	bra.uni 	$L__BB2_201;
$L__BB2_111:
	mov.u32 	%r35, %tid.x;
	cvt.s64.s32 	%rd186, %r2;
	add.s64 	%rd98, %rd3, %rd186;
	cvt.u64.u32 	%rd99, %r35;
	add.s64 	%rd187, %rd99, %rd186;
	shl.b64 	%rd188, %rd187, 2;
	add.s64 	%rd189, %rd2, %rd188;
	ld.global.f32 	%f172, [%rd189];
	add.s32 	%r69, %r35, 256;
	cvt.u64.u32 	%rd190, %r69;
	ld.global.f32 	%f173, [%rd189+1024];
	add.s32 	%r70, %r35, 512;
	cvt.u64.u32 	%rd191, %r70;
	ld.global.f32 	%f174, [%rd189+2048];
	ld.global.f32 	%f93, [%rd189+3072];
	or.b32  	%r71, %r35, 1024;
	cvt.u64.u32 	%rd100, %r71;
	add.s64 	%rd101, %rd98, %rd100;
	ld.global.f32 	%f94, [%rd189+4096];
	setp.lt.f32 	%p2, %f173, %f172;
	selp.f32 	%f175, %f173, %f172, %p2;
	selp.b64 	%rd192, %rd190, %rd99, %p2;
	setp.lt.f32 	%p3, %f174, %f175;
	selp.f32 	%f95, %f174, %f175, %p3;
	selp.b64 	%rd102, %rd191, %rd192, %p3;
	setp.lt.f32 	%p4, %f95, %f93;
	mov.f32 	%f212, %f95;
	mov.u64 	%rd256, %rd102;
	@%p4 bra 	$L__BB2_114;
	add.s32 	%r72, %r35, 768;
	cvt.u64.u32 	%rd256, %r72;
	setp.lt.f32 	%p5, %f93, %f95;
	mov.f32 	%f212, %f93;
	@%p5 bra 	$L__BB2_114;
	mov.f32 	%f212, %f95;
	mov.u64 	%rd256, %rd102;
$L__BB2_114:
	add.s64 	%rd105, %rd98, %rd256;
	setp.lt.f32 	%p6, %f212, %f94;
	mov.f32 	%f230, %f212;
	mov.u64 	%rd274, %rd105;
	@%p6 bra 	$L__BB2_117;
	setp.lt.f32 	%p7, %f94, %f212;
	mov.f32 	%f230, %f94;
	mov.u64 	%rd274, %rd101;
	@%p7 bra 	$L__BB2_117;
	setp.lt.s64 	%p8, %rd256, %rd100;
	selp.f32 	%f230, %f212, %f94, %p8;
	selp.b64 	%rd274, %rd105, %rd101, %p8;
$L__BB2_117:
	setp.le.s32 	%p9, %r66, %r3;
	@%p9 bra 	$L__BB2_162;
	setp.ne.s32 	%p10, %r35, 0;
	@%p10 bra 	$L__BB2_120;
	atom.global.add.u32 	%r73, [%rd1+4], 1280;
	add.s32 	%r74, %r73, %r3;
	st.shared.u32 	[_ZN6thrust24THRUST_300001_SM_1000_NS8cuda_cub4core6detail5shmemE+152], %r74;
$L__BB2_120:
	bar.sync 	0;
	ld.shared.u32 	%r427, [_ZN6thrust24THRUST_300001_SM_1000_NS8cuda_cub4core6detail5shmemE+152];
	add.s32 	%r75, %r427, 1280;
	setp.gt.s32 	%p11, %r75, %r66;
	@%p11 bra 	$L__BB2_139;
$L__BB2_121:
	cvt.s64.s32 	%rd193, %r427;
	add.s64 	%rd194, %rd99, %rd193;
	shl.b64 	%rd195, %rd194, 2;
	add.s64 	%rd196, %rd2, %rd195;
	add.s64 	%rd109, %rd194, %rd3;
	ld.global.f32 	%f100, [%rd196];
	add.s64 	%rd110, %rd109, 256;
	ld.global.f32 	%f101, [%rd196+1024];
	add.s64 	%rd111, %rd109, 512;
	ld.global.f32 	%f102, [%rd196+2048];
	add.s64 	%rd112, %rd109, 768;
	ld.global.f32 	%f103, [%rd196+3072];
	add.s64 	%rd113, %rd109, 1024;
	ld.global.f32 	%f104, [%rd196+4096];
	setp.lt.f32 	%p12, %f230, %f100;
	mov.f32 	%f215, %f230;
	mov.u64 	%rd259, %rd274;
	@%p12 bra 	$L__BB2_124;
	setp.lt.f32 	%p13, %f100, %f230;
	mov.f32 	%f215, %f100;
	mov.u64 	%rd259, %rd109;
	@%p13 bra 	$L__BB2_124;
	setp.lt.s64 	%p14, %rd274, %rd109;
	selp.f32 	%f215, %f230, %f100, %p14;
	min.s64 	%rd259, %rd274, %rd109;
$L__BB2_124:
	setp.lt.f32 	%p15, %f215, %f101;
	mov.f32 	%f216, %f215;
	mov.u64 	%rd260, %rd259;
	@%p15 bra 	$L__BB2_127;
	setp.lt.f32 	%p16, %f101, %f215;
	mov.f32 	%f216, %f101;
	mov.u64 	%rd260, %rd110;
	@%p16 bra 	$L__BB2_127;
	setp.lt.s64 	%p17, %rd259, %rd110;
	selp.f32 	%f216, %f215, %f101, %p17;
	min.s64 	%rd260, %rd259, %rd110;
$L__BB2_127:
	setp.lt.f32 	%p18, %f216, %f102;
	mov.f32 	%f217, %f216;
	mov.u64 	%rd261, %rd260;
	@%p18 bra 	$L__BB2_130;
	setp.lt.f32 	%p19, %f102, %f216;
	mov.f32 	%f217, %f102;
	mov.u64 	%rd261, %rd111;
	@%p19 bra 	$L__BB2_130;
	setp.lt.s64 	%p20, %rd260, %rd111;
	selp.f32 	%f217, %f216, %f102, %p20;
	min.s64 	%rd261, %rd260, %rd111;
$L__BB2_130:
	setp.lt.f32 	%p21, %f217, %f103;
	mov.f32 	%f218, %f217;
	mov.u64 	%rd262, %rd261;
	@%p21 bra 	$L__BB2_133;
	setp.lt.f32 	%p22, %f103, %f217;
	mov.f32 	%f218, %f103;
	mov.u64 	%rd262, %rd112;
	@%p22 bra 	$L__BB2_133;
	setp.lt.s64 	%p23, %rd261, %rd112;
	selp.f32 	%f218, %f217, %f103, %p23;
	min.s64 	%rd262, %rd261, %rd112;
$L__BB2_133:
	setp.lt.f32 	%p24, %f218, %f104;
	mov.f32 	%f230, %f218;
	mov.u64 	%rd274, %rd262;
	@%p24 bra 	$L__BB2_136;
	setp.lt.f32 	%p25, %f104, %f218;
	mov.f32 	%f230, %f104;
	mov.u64 	%rd274, %rd113;
	@%p25 bra 	$L__BB2_136;
	setp.lt.s64 	%p26, %rd262, %rd113;
	selp.f32 	%f230, %f218, %f104, %p26;
	min.s64 	%rd274, %rd262, %rd113;
$L__BB2_136:
	setp.ne.s32 	%p27, %r35, 0;
	bar.sync 	0;
	@%p27 bra 	$L__BB2_138;
	atom.global.add.u32 	%r76, [%rd1+4], 1280;
	add.s32 	%r77, %r76, %r3;
	st.shared.u32 	[_ZN6thrust24THRUST_300001_SM_1000_NS8cuda_cub4core6detail5shmemE+152], %r77;
$L__BB2_138:
	bar.sync 	0;
	ld.shared.u32 	%r427, [_ZN6thrust24THRUST_300001_SM_1000_NS8cuda_cub4core6detail5shmemE+152];
	add.s32 	%r78, %r427, 1280;
	setp.le.s32 	%p28, %r78, %r66;
	@%p28 bra 	$L__BB2_121;
$L__BB2_139:
	setp.le.s32 	%p29, %r66, %r427;
	@%p29 bra 	$L__BB2_162;
	sub.s32 	%r40, %r66, %r427;
	setp.ge.s32 	%p30, %r35, %r40;
	@%p30 bra 	$L__BB2_162;
	not.b32 	%r79, %r35;
	add.s32 	%r80, %r66, %r79;
	sub.s32 	%r41, %r80, %r427;
	and.b32  	%r81, %r41, 768;
	setp.eq.s32 	%p31, %r81, 768;
	mov.u32 	%r431, %r35;
	@%p31 bra 	$L__BB2_147;
	add.s32 	%r429, %r35, %r427;
	shr.u32 	%r82, %r41, 8;
	add.s32 	%r83, %r82, 1;
	and.b32  	%r84, %r83, 3;
	neg.s32 	%r428, %r84;
	mov.u32 	%r431, %r35;
$L__BB2_143:
	.pragma "nounroll";
	mov.u64 	%rd125, %rd274;
	mov.f32 	%f116, %f230;
	cvt.s64.s32 	%rd198, %r429;
	add.s64 	%rd126, %rd3, %rd198;
	mul.wide.s32 	%rd199, %r429, 4;
	add.s64 	%rd200, %rd2, %rd199;
	ld.global.f32 	%f117, [%rd200];
	setp.lt.f32 	%p32, %f116, %f117;
	@%p32 bra 	$L__BB2_146;
	setp.lt.f32 	%p33, %f117, %f116;
	mov.f32 	%f230, %f117;
	mov.u64 	%rd274, %rd126;
	@%p33 bra 	$L__BB2_146;
	setp.lt.s64 	%p34, %rd125, %rd126;
	selp.f32 	%f230, %f116, %f117, %p34;
	min.s64 	%rd274, %rd125, %rd126;
$L__BB2_146:
	add.s32 	%r431, %r431, 256;
	add.s32 	%r429, %r429, 256;
	add.s32 	%r428, %r428, 1;
	setp.ne.s32 	%p35, %r428, 0;
	@%p35 bra 	$L__BB2_143;
$L__BB2_147:
	setp.lt.u32 	%p36, %r41, 768;
	@%p36 bra 	$L__BB2_162;
	add.s32 	%r432, %r431, %r427;
	add.s32 	%r435, %r432, 256;
	add.s32 	%r434, %r432, 512;
	add.s32 	%r433, %r432, 768;
	add.s64 	%rd131, %rd2, 2048;
$L__BB2_149:
	cvt.s64.s32 	%rd201, %r435;
	add.s64 	%rd133, %rd3, %rd201;
	cvt.s64.s32 	%rd202, %r434;
	add.s64 	%rd134, %rd3, %rd202;
	cvt.s64.s32 	%rd203, %r433;
	add.s64 	%rd135, %rd3, %rd203;
	cvt.s64.s32 	%rd204, %r432;
	mul.wide.s32 	%rd205, %r432, 4;
	add.s64 	%rd136, %rd131, %rd205;
	add.s64 	%rd137, %rd3, %rd204;
	ld.global.f32 	%f123, [%rd136+-2048];
	setp.lt.f32 	%p37, %f230, %f123;
	mov.f32 	%f226, %f230;
	mov.u64 	%rd270, %rd274;
	@%p37 bra 	$L__BB2_152;
	setp.lt.f32 	%p38, %f123, %f230;
	mov.f32 	%f226, %f123;
	mov.u64 	%rd270, %rd137;
	@%p38 bra 	$L__BB2_152;
	setp.lt.s64 	%p39, %rd274, %rd137;
	selp.f32 	%f226, %f230, %f123, %p39;
	min.s64 	%rd270, %rd274, %rd137;
$L__BB2_152:
	ld.global.f32 	%f126, [%rd136+-1024];
	setp.lt.f32 	%p40, %f226, %f126;
	mov.f32 	%f227, %f226;
	mov.u64 	%rd271, %rd270;
	@%p40 bra 	$L__BB2_155;
	setp.lt.f32 	%p41, %f126, %f226;
	mov.f32 	%f227, %f126;
	mov.u64 	%rd271, %rd133;
	@%p41 bra 	$L__BB2_155;
	setp.lt.s64 	%p42, %rd270, %rd133;
	selp.f32 	%f227, %f226, %f126, %p42;
	min.s64 	%rd271, %rd270, %rd133;
$L__BB2_155:
	ld.global.f32 	%f129, [%rd136];
	setp.lt.f32 	%p43, %f227, %f129;
	mov.f32 	%f228, %f227;
	mov.u64 	%rd272, %rd271;
	@%p43 bra 	$L__BB2_158;
	setp.lt.f32 	%p44, %f129, %f227;
	mov.f32 	%f228, %f129;
	mov.u64 	%rd272, %rd134;
	@%p44 bra 	$L__BB2_158;
	setp.lt.s64 	%p45, %rd271, %rd134;
	selp.f32 	%f228, %f227, %f129, %p45;
	min.s64 	%rd272, %rd271, %rd134;
$L__BB2_158:
	ld.global.f32 	%f132, [%rd136+1024];
	setp.lt.f32 	%p46, %f228, %f132;
	mov.f32 	%f230, %f228;
	mov.u64 	%rd274, %rd272;
	@%p46 bra 	$L__BB2_161;
	setp.lt.f32 	%p47, %f132, %f228;
	mov.f32 	%f230, %f132;
	mov.u64 	%rd274, %rd135;
	@%p47 bra 	$L__BB2_161;
	setp.lt.s64 	%p48, %rd272, %rd135;
	selp.f32 	%f230, %f228, %f132, %p48;
	min.s64 	%rd274, %rd272, %rd135;
$L__BB2_161:
	add.s32 	%r431, %r431, 1024;
	add.s32 	%r435, %r435, 1024;
	add.s32 	%r434, %r434, 1024;
	add.s32 	%r433, %r433, 1024;
	add.s32 	%r432, %r432, 1024;
	setp.lt.s32 	%p49, %r431, %r40;
	@%p49 bra 	$L__BB2_149;
$L__BB2_162:
	// begin inline asm
	mov.u32 %r85, %laneid;
	// end inline asm
	mov.b32 	%r87, %f230;
	mov.b32 	%r103, 1;
	mov.b32 	%r104, 31;
	mov.b32 	%r105, -1;
	// begin inline asm
	shfl.sync.down.b32 %r86, %r87, %r103, %r104, %r105;
	// end inline asm
	mov.b32 	%f136, %r86;
	// begin inline asm
	shfl.sync.down.b32 %r91, %r92, %r103, %r104, %r105;
	// end inline asm
	mov.b64 	{%r97, %r102}, %rd274;
	// begin inline asm
	shfl.sync.down.b32 %r96, %r97, %r103, %r104, %r105;
	// end inline asm
	// begin inline asm
	shfl.sync.down.b32 %r101, %r102, %r103, %r104, %r105;
	// end inline asm
	mov.b64 	%rd147, {%r96, %r101};
	setp.gt.s32 	%p50, %r85, 30;
	setp.lt.f32 	%p51, %f230, %f136;
	or.pred  	%p52, %p50, %p51;
	mov.f32 	%f231, %f230;
	mov.u64 	%rd275, %rd274;
	@%p52 bra 	$L__BB2_165;
	setp.gt.f32 	%p53, %f230, %f136;
	mov.f32 	%f231, %f136;
	mov.u64 	%rd275, %rd147;
	@%p53 bra 	$L__BB2_165;
	setp.lt.s64 	%p54, %rd274, %rd147;
	selp.f32 	%f231, %f230, %f136, %p54;
	min.s64 	%rd275, %rd274, %rd147;
$L__BB2_165:
	mov.b32 	%r107, %f231;
	mov.b32 	%r123, 2;
	mov.b32 	%r124, 31;
	mov.b32 	%r125, -1;
	// begin inline asm
	shfl.sync.down.b32 %r106, %r107, %r123, %r124, %r125;
	// end inline asm
	mov.b32 	%f139, %r106;
	// begin inline asm
	shfl.sync.down.b32 %r111, %r112, %r123, %r124, %r125;
	// end inline asm
	mov.b64 	{%r117, %r122}, %rd275;
	// begin inline asm
	shfl.sync.down.b32 %r116, %r117, %r123, %r124, %r125;
	// end inline asm
	// begin inline asm
	shfl.sync.down.b32 %r121, %r122, %r123, %r124, %r125;
	// end inline asm
	mov.b64 	%rd150, {%r116, %r121};
	setp.gt.s32 	%p55, %r85, 29;
	setp.lt.f32 	%p56, %f231, %f139;
	or.pred  	%p57, %p55, %p56;
	mov.f32 	%f232, %f231;
	mov.u64 	%rd276, %rd275;
	@%p57 bra 	$L__BB2_168;
	setp.gt.f32 	%p58, %f231, %f139;
	mov.f32 	%f232, %f139;
	mov.u64 	%rd276, %rd150;
	@%p58 bra 	$L__BB2_168;
	setp.lt.s64 	%p59, %rd275, %rd150;
	selp.f32 	%f232, %f231, %f139, %p59;
	min.s64 	%rd276, %rd275, %rd150;
$L__BB2_168:
	mov.b32 	%r127, %f232;
	mov.b32 	%r143, 4;
	mov.b32 	%r144, 31;
	mov.b32 	%r145, -1;
	// begin inline asm
	shfl.sync.down.b32 %r126, %r127, %r143, %r144, %r145;
	// end inline asm
	mov.b32 	%f142, %r126;
	// begin inline asm
	shfl.sync.down.b32 %r131, %r132, %r143, %r144, %r145;
	// end inline asm
	mov.b64 	{%r137, %r142}, %rd276;
	// begin inline asm
	shfl.sync.down.b32 %r136, %r137, %r143, %r144, %r145;
	// end inline asm
	// begin inline asm
	shfl.sync.down.b32 %r141, %r142, %r143, %r144, %r145;
	// end inline asm
	mov.b64 	%rd153, {%r136, %r141};
	setp.gt.s32 	%p60, %r85, 27;
	setp.lt.f32 	%p61, %f232, %f142;
	or.pred  	%p62, %p60, %p61;
	mov.f32 	%f233, %f232;
	mov.u64 	%rd277, %rd276;
	@%p62 bra 	$L__BB2_171;
	setp.gt.f32 	%p63, %f232, %f142;
	mov.f32 	%f233, %f142;
	mov.u64 	%rd277, %rd153;
	@%p63 bra 	$L__BB2_171;
	setp.lt.s64 	%p64, %rd276, %rd153;
	selp.f32 	%f233, %f232, %f142, %p64;
	min.s64 	%rd277, %rd276, %rd153;
$L__BB2_171:
	mov.b32 	%r147, %f233;
	mov.b32 	%r163, 8;
	mov.b32 	%r164, 31;
	mov.b32 	%r165, -1;
	// begin inline asm
	shfl.sync.down.b32 %r146, %r147, %r163, %r164, %r165;
	// end inline asm
	mov.b32 	%f145, %r146;
	// begin inline asm
	shfl.sync.down.b32 %r151, %r152, %r163, %r164, %r165;
	// end inline asm
	mov.b64 	{%r157, %r162}, %rd277;
	// begin inline asm
	shfl.sync.down.b32 %r156, %r157, %r163, %r164, %r165;
	// end inline asm
	// begin inline asm
	shfl.sync.down.b32 %r161, %r162, %r163, %r164, %r165;
	// end inline asm
	mov.b64 	%rd156, {%r156, %r161};
	setp.gt.s32 	%p65, %r85, 23;
	setp.lt.f32 	%p66, %f233, %f145;
	or.pred  	%p67, %p65, %p66;
	mov.f32 	%f234, %f233;
	mov.u64 	%rd278, %rd277;
	@%p67 bra 	$L__BB2_174;
	setp.gt.f32 	%p68, %f233, %f145;
	mov.f32 	%f234, %f145;
	mov.u64 	%rd278, %rd156;
	@%p68 bra 	$L__BB2_174;
	setp.lt.s64 	%p69, %rd277, %rd156;
	selp.f32 	%f234, %f233, %f145, %p69;
	min.s64 	%rd278, %rd277, %rd156;
$L__BB2_174:
	mov.b32 	%r167, %f234;
	mov.b32 	%r183, 16;
	mov.b32 	%r184, 31;
	mov.b32 	%r185, -1;
	// begin inline asm
	shfl.sync.down.b32 %r166, %r167, %r183, %r184, %r185;
	// end inline asm
	mov.b32 	%f148, %r166;
	// begin inline asm
	shfl.sync.down.b32 %r171, %r172, %r183, %r184, %r185;
	// end inline asm
	mov.b64 	{%r177, %r182}, %rd278;
	// begin inline asm
	shfl.sync.down.b32 %r176, %r177, %r183, %r184, %r185;
	// end inline asm
	// begin inline asm
	shfl.sync.down.b32 %r181, %r182, %r183, %r184, %r185;
	// end inline asm
	mov.b64 	%rd159, {%r176, %r181};
	setp.gt.s32 	%p70, %r85, 15;
	setp.lt.f32 	%p71, %f234, %f148;
	or.pred  	%p72, %p70, %p71;
	mov.f32 	%f242, %f234;
	mov.u64 	%rd286, %rd278;
	@%p72 bra 	$L__BB2_177;
	setp.gt.f32 	%p73, %f234, %f148;
	mov.f32 	%f242, %f148;
	mov.u64 	%rd286, %rd159;
	@%p73 bra 	$L__BB2_177;
	setp.lt.s64 	%p74, %rd278, %rd159;
	selp.f32 	%f242, %f234, %f148, %p74;
	min.s64 	%rd286, %rd278, %rd159;
$L__BB2_177:
	setp.ne.s32 	%p75, %r85, 0;
	@%p75 bra 	$L__BB2_179;
	shr.u32 	%r186, %r35, 1;
	and.b32  	%r187, %r186, 496;
	mov.u32 	%r188, _ZN6thrust24THRUST_300001_SM_1000_NS8cuda_cub4core6detail5shmemE;
	add.s32 	%r189, %r188, %r187;
	st.shared.f32 	[%r189+8], %f242;
	st.shared.u64 	[%r189+16], %rd286;
$L__BB2_179:
	bar.sync 	0;
	setp.ne.s32 	%p76, %r35, 0;
	@%p76 bra 	$L__BB2_201;
	ld.shared.f32 	%f151, [_ZN6thrust24THRUST_300001_SM_1000_NS8cuda_cub4core6detail5shmemE+24];
	ld.shared.u64 	%rd162, [_ZN6thrust24THRUST_300001_SM_1000_NS8cuda_cub4core6detail5shmemE+32];
	setp.lt.f32 	%p77, %f242, %f151;
	mov.f32 	%f236, %f242;
	mov.u64 	%rd280, %rd286;
	@%p77 bra 	$L__BB2_183;
	setp.lt.f32 	%p78, %f151, %f242;
	mov.f32 	%f236, %f151;
	mov.u64 	%rd280, %rd162;
	@%p78 bra 	$L__BB2_183;
	setp.lt.s64 	%p79, %rd286, %rd162;
	selp.f32 	%f236, %f242, %f151, %p79;
	min.s64 	%rd280, %rd286, %rd162;
$L__BB2_183:
	ld.shared.f32 	%f154, [_ZN6thrust24THRUST_300001_SM_1000_NS8cuda_cub4core6detail5shmemE+40];
	ld.shared.u64 	%rd165, [_ZN6thrust24THRUST_300001_SM_1000_NS8cuda_cub4core6detail5shmemE+48];
	setp.lt.f32 	%p80, %f236, %f154;
	mov.f32 	%f237, %f236;
	mov.u64 	%rd281, %rd280;
	@%p80 bra 	$L__BB2_186;
	setp.lt.f32 	%p81, %f154, %f236;
	mov.f32 	%f237, %f154;
	mov.u64 	%rd281, %rd165;
	@%p81 bra 	$L__BB2_186;
	setp.lt.s64 	%p82, %rd280, %rd165;
	selp.f32 	%f237, %f236, %f154, %p82;
	min.s64 	%rd281, %rd280, %rd165;
$L__BB2_186:
	ld.shared.f32 	%f157, [_ZN6thrust24THRUST_300001_SM_1000_NS8cuda_cub4core6detail5shmemE+56];
	ld.shared.u64 	%rd168, [_ZN6thrust24THRUST_300001_SM_1000_NS8cuda_cub4core6detail5shmemE+64];
	setp.lt.f32 	%p83, %f237, %f157;
	mov.f32 	%f238, %f237;
	mov.u64 	%rd282, %rd281;
	@%p83 bra 	$L__BB2_189;
	setp.lt.f32 	%p84, %f157, %f237;
	mov.f32 	%f238, %f157;
	mov.u64 	%rd282, %rd168;
	@%p84 bra 	$L__BB2_189;
	setp.lt.s64 	%p85, %rd281, %rd168;
	selp.f32 	%f238, %f237, %f157, %p85;
	min.s64 	%rd282, %rd281, %rd168;
$L__BB2_189:
	ld.shared.f32 	%f160, [_ZN6thrust24THRUST_300001_SM_1000_NS8cuda_cub4core6detail5shmemE+72];
	ld.shared.u64 	%rd171, [_ZN6thrust24THRUST_300001_SM_1000_NS8cuda_cub4core6detail5shmemE+80];
	setp.lt.f32 	%p86, %f238, %f160;
	mov.f32 	%f239, %f238;
	mov.u64 	%rd283, %rd282;
	@%p86 bra 	$L__BB2_192;
	setp.lt.f32 	%p87, %f160, %f238;
	mov.f32 	%f239, %f160;
	mov.u64 	%rd283, %rd171;
	@%p87 bra 	$L__BB2_192;
	setp.lt.s64 	%p88, %rd282, %rd171;
	selp.f32 	%f239, %f238, %f160, %p88;
	min.s64 	%rd283, %rd282, %rd171;
$L__BB2_192:
	ld.shared.f32 	%f163, [_ZN6thrust24THRUST_300001_SM_1000_NS8cuda_cub4core6detail5shmemE+88];
	ld.shared.u64 	%rd174, [_ZN6thrust24THRUST_300001_SM_1000_NS8cuda_cub4core6detail5shmemE+96];
	setp.lt.f32 	%p89, %f239, %f163;
	mov.f32 	%f240, %f239;
	mov.u64 	%rd284, %rd283;
	@%p89 bra 	$L__BB2_195;
	setp.lt.f32 	%p90, %f163, %f239;
	mov.f32 	%f240, %f163;
	mov.u64 	%rd284, %rd174;
	@%p90 bra 	$L__BB2_195;
	setp.lt.s64 	%p91, %rd283, %rd174;
	selp.f32 	%f240, %f239, %f163, %p91;
	min.s64 	%rd284, %rd283, %rd174;
$L__BB2_195:
	ld.shared.f32 	%f166, [_ZN6thrust24THRUST_300001_SM_1000_NS8cuda_cub4core6detail5shmemE+104];
	ld.shared.u64 	%rd177, [_ZN6thrust24THRUST_300001_SM_1000_NS8cuda_cub4core6detail5shmemE+112];
	setp.lt.f32 	%p92, %f240, %f166;
	mov.f32 	%f241, %f240;
	mov.u64 	%rd285, %rd284;
	@%p92 bra 	$L__BB2_198;
	setp.lt.f32 	%p93, %f166, %f240;
	mov.f32 	%f241, %f166;
	mov.u64 	%rd285, %rd177;
	@%p93 bra 	$L__BB2_198;
	setp.lt.s64 	%p94, %rd284, %rd177;
	selp.f32 	%f241, %f240, %f166, %p94;
	min.s64 	%rd285, %rd284, %rd177;
$L__BB2_198:
	ld.shared.f32 	%f169, [_ZN6thrust24THRUST_300001_SM_1000_NS8cuda_cub4core6detail5shmemE+120];
	ld.shared.u64 	%rd180, [_ZN6thrust24THRUST_300001_SM_1000_NS8cuda_cub4core6detail5shmemE+128];
	setp.lt.f32 	%p95, %f241, %f169;
	mov.f32 	%f242, %f241;
	mov.u64 	%rd286, %rd285;
	@%p95 bra 	$L__BB2_201;
	setp.lt.f32 	%p96, %f169, %f241;
	mov.f32 	%f242, %f169;
	mov.u64 	%rd286, %rd180;
	@%p96 bra 	$L__BB2_201;
	setp.lt.s64 	%p97, %rd285, %rd180;
	selp.f32 	%f242, %f241, %f169, %p97;
	min.s64 	%rd286, %rd285, %rd180;
$L__BB2_201:
	mov.u32 	%r415, %tid.x;
	setp.ne.s32 	%p224, %r415, 0;
	@%p224 bra 	$L__BB2_203;
	ld.param.u64 	%rd222, [_ZN6thrust24THRUST_300001_SM_1000_NS8cuda_cub4core6detail13_kernel_agentINS1_8__reduce11ReduceAgentINS0_12zip_iteratorIN4cuda3std3__45tupleIJPfNS0_17counting_iteratorIlNS0_11use_defaultESE_SE_EEEEEEEPNSB_IJflEEESI_iNS1_9__extrema9arg_min_fIflNSA_4lessIfEEEEEEJSH_SJ_iN3cub18CUB_300001_SM_100013GridEvenShareIiEENSR_9GridQueueIjEESO_EEEvDpT0__param_1];
	cvta.to.global.u64 	%rd219, %rd222;
	mul.wide.u32 	%rd220, %r1, 16;
	add.s64 	%rd221, %rd219, %rd220;
	st.global.f32 	[%rd221], %f242;
	st.global.u64 	[%rd221+8], %rd286;
$L__BB2_203:
	ret;

}
	// .globl	_ZN6thrust24THRUST_300001_SM_1000_NS8cuda_cub4core6detail13_kernel_agentINS1_8__reduce10DrainAgentIiEEJN3cub18CUB_300001_SM_10009GridQueueIjEEiEEEvDpT0_
.visible .entry _ZN6thrust24THRUST_300001_SM_1000_NS8cuda_cub4core6detail13_kernel_agentINS1_8__reduce10DrainAgentIiEEJN3cub18CUB_300001_SM_10009GridQueueIjEEiEEEvDpT0_(
	.param .align 8 .b8 _ZN6thrust24THRUST_300001_SM_1000_NS8cuda_cub4core6detail13_kernel_agentINS1_8__reduce10DrainAgentIiEEJN3cub18CUB_300001_SM_10009GridQueueIjEEiEEEvDpT0__param_0[8],
	.param .u32 _ZN6thrust24THRUST_300001_SM_1000_NS8cuda_cub4core6detail13_kernel_agentINS1_8__reduce10DrainAgentIiEEJN3cub18CUB_300001_SM_10009GridQueueIjEEiEEEvDpT0__param_1
)
.maxntid 1
{
	.reg .b32 	%r<3>;
	.reg .b64 	%rd<3>;

	ld.param.u64 	%rd1, [_ZN6thrust24THRUST_300001_SM_1000_NS8cuda_cub4core6detail13_kernel_agentINS1_8__reduce10DrainAgentIiEEJN3cub18CUB_300001_SM_10009GridQueueIjEEiEEEvDpT0__param_0];
	ld.param.u32 	%r1, [_ZN6thrust24THRUST_300001_SM_1000_NS8cuda_cub4core6detail13_kernel_agentINS1_8__reduce10DrainAgentIiEEJN3cub18CUB_300001_SM_10009GridQueueIjEEiEEEvDpT0__param_1];
	cvta.to.global.u64 	%rd2, %rd1;
	st.global.u32 	[%rd2], %r1;
	mov.b32 	%r2, 0;
	st.global.u32 	[%rd2+4], %r2;
	ret;

}
	// .globl	_ZN6thrust24THRUST_300001_SM_1000_NS8cuda_cub4core6detail13_kernel_agentINS1_8__reduce11ReduceAgentIPN4cuda3std3__45tupleIJflEEESC_SB_iNS1_9__extrema9arg_min_fIflNS9_4lessIfEEEEEEJSC_SC_iSH_EEEvDpT0_
.visible .entry _ZN6thrust24THRUST_300001_SM_1000_NS8cuda_cub4core6detail13_kernel_agentINS1_8__reduce11ReduceAgentIPN4cuda3std3__45tupleIJflEEESC_SB_iNS1_9__extrema9arg_min_fIflNS9_4lessIfEEEEEEJSC_SC_iSH_EEEvDpT0_(
	.param .u64 .ptr .align 1 _ZN6thrust24THRUST_300001_SM_1000_NS8cuda_cub4core6detail13_kernel_agentINS1_8__reduce11ReduceAgentIPN4cuda3std3__45tupleIJflEEESC_SB_iNS1_9__extrema9arg_min_fIflNS9_4lessIfEEEEEEJSC_SC_iSH_EEEvDpT0__param_0,
	.param .u64 .ptr .align 1 _ZN6thrust24THRUST_300001_SM_1000_NS8cuda_cub4core6detail13_kernel_agentINS1_8__reduce11ReduceAgentIPN4cuda3std3__45tupleIJflEEESC_SB_iNS1_9__extrema9arg_min_fIflNS9_4lessIfEEEEEEJSC_SC_iSH_EEEvDpT0__param_1,
	.param .u32 _ZN6thrust24THRUST_300001_SM_1000_NS8cuda_cub4core6detail13_kernel_agentINS1_8__reduce11ReduceAgentIPN4cuda3std3__45tupleIJflEEESC_SB_iNS1_9__extrema9arg_min_fIflNS9_4lessIfEEEEEEJSC_SC_iSH_EEEvDpT0__param_2,
	.param .align 1 .b8 _ZN6thrust24THRUST_300001_SM_1000_NS8cuda_cub4core6detail13_kernel_agentINS1_8__reduce11ReduceAgentIPN4cuda3std3__45tupleIJflEEESC_SB_iNS1_9__extrema9arg_min_fIflNS9_4lessIfEEEEEEJSC_SC_iSH_EEEvDpT0__param_3[1]
)
.maxntid 256
{
	.reg .pred 	%p<228>;
	.reg .b32 	%r<432>;
	.reg .b32 	%f<248>;
	.reg .b64 	%rd<356>;

	ld.param.u64 	%rd186, [_ZN6thrust24THRUST_300001_SM_1000_NS8cuda_cub4core6detail13_kernel_agentINS1_8__reduce11ReduceAgentIPN4cuda3std3__45tupleIJflEEESC_SB_iNS1_9__extrema9arg_min_fIflNS9_4lessIfEEEEEEJSC_SC_iSH_EEEvDpT0__param_0];
	ld.param.u64 	%rd187, [_ZN6thrust24THRUST_300001_SM_1000_NS8cuda_cub4core6detail13_kernel_agentINS1_8__reduce11ReduceAgentIPN4cuda3std3__45tupleIJflEEESC_SB_iNS1_9__extrema9arg_min_fIflNS9_4lessIfEEEEEEJSC_SC_iSH_EEEvDpT0__param_1];
	ld.param.u32 	%r37, [_ZN6thrust24THRUST_300001_SM_1000_NS8cuda_cub4core6detail13_kernel_agentINS1_8__reduce11ReduceAgentIPN4cuda3std3__45tupleIJflEEESC_SB_iNS1_9__extrema9arg_min_fIflNS9_4lessIfEEEEEEJSC_SC_iSH_EEEvDpT0__param_2];
	setp.eq.s32 	%p1, %r37, 0;
	@%p1 bra 	$L__BB4_205;
	setp.gt.s32 	%p2, %r37, 1279;
	@%p2 bra 	$L__BB4_111;
	mov.u32 	%r1, %tid.x;
	setp.ge.s32 	%p101, %r1, %r37;
	mov.f32 	%f191, 0f00000000;
	mov.b64 	%rd298, 0;
	mov.u32 	%r422, %r1;
	@%p101 bra 	$L__BB4_4;
	mul.wide.u32 	%rd263, %r1, 16;
	add.s64 	%rd260, %rd186, %rd263;
	// begin inline asm
	ld.global.nc.u64 %rd259, [%rd260];
	// end inline asm
	mov.b64 	{%r183, %r184}, %rd259;
	mov.b32 	%f191, %r183;
	add.s64 	%rd262, %rd260, 8;
	// begin inline asm
	ld.global.nc.u64 %rd298, [%rd262];
	// end inline asm
	add.s32 	%r422, %r1, 256;
$L__BB4_4:
	setp.ge.s32 	%p102, %r422, %r37;
	@%p102 bra 	$L__BB4_25;
	not.b32 	%r185, %r422;
	add.s32 	%r4, %r37, %r185;
	and.b32  	%r186, %r4, 768;
	setp.eq.s32 	%p103, %r186, 768;
	@%p103 bra 	$L__BB4_11;
	mul.wide.u32 	%rd265, %r422, 16;
	add.s64 	%rd289, %rd186, %rd265;
	shr.u32 	%r187, %r4, 8;
	add.s32 	%r188, %r187, 1;
	and.b32  	%r189, %r188, 3;
	neg.s32 	%r420, %r189;
$L__BB4_7:
	.pragma "nounroll";
	mov.u64 	%rd5, %rd298;
	mov.f32 	%f3, %f191;
	// begin inline asm
	ld.global.nc.u64 %rd266, [%rd289];
	// end inline asm
	mov.b64 	{%r190, %r191}, %rd266;
	mov.b32 	%f4, %r190;
	add.s64 	%rd269, %rd289, 8;
	// begin inline asm
	ld.global.nc.u64 %rd268, [%rd269];
	// end inline asm
	setp.lt.f32 	%p104, %f3, %f4;
	@%p104 bra 	$L__BB4_10;
	setp.lt.f32 	%p105, %f4, %f3;
	mov.u64 	%rd298, %rd268;
	mov.f32 	%f191, %f4;
	@%p105 bra 	$L__BB4_10;
	setp.lt.s64 	%p106, %rd5, %rd268;
	min.s64 	%rd298, %rd5, %rd268;
	selp.f32 	%f191, %f3, %f4, %p106;
$L__BB4_10:
	add.s32 	%r422, %r422, 256;
	add.s64 	%rd289, %rd289, 4096;
	add.s32 	%r420, %r420, 1;
	setp.ne.s32 	%p107, %r420, 0;
	@%p107 bra 	$L__BB4_7;
$L__BB4_11:
	setp.lt.u32 	%p108, %r4, 768;
	@%p108 bra 	$L__BB4_25;
$L__BB4_12:
	mul.wide.s32 	%rd274, %r422, 16;
	add.s64 	%rd271, %rd186, %rd274;
	// begin inline asm
	ld.global.nc.u64 %rd270, [%rd271];
	// end inline asm
	mov.b64 	{%r192, %r193}, %rd270;
	mov.b32 	%f10, %r192;
	add.s64 	%rd273, %rd271, 8;
	// begin inline asm
	ld.global.nc.u64 %rd272, [%rd273];
	// end inline asm
	setp.lt.f32 	%p109, %f191, %f10;
	mov.u64 	%rd295, %rd298;
	mov.f32 	%f188, %f191;
	@%p109 bra 	$L__BB4_15;
	setp.lt.f32 	%p110, %f10, %f191;
	mov.u64 	%rd295, %rd272;
	mov.f32 	%f188, %f10;
	@%p110 bra 	$L__BB4_15;
	setp.lt.s64 	%p111, %rd298, %rd272;
	min.s64 	%rd295, %rd298, %rd272;
	selp.f32 	%f188, %f191, %f10, %p111;
$L__BB4_15:
	add.s64 	%rd276, %rd271, 4096;
	// begin inline asm
	ld.global.nc.u64 %rd275, [%rd276];
	// end inline asm
	mov.b64 	{%r194, %r195}, %rd275;
	mov.b32 	%f13, %r194;
	add.s64 	%rd278, %rd271, 4104;
	// begin inline asm
	ld.global.nc.u64 %rd277, [%rd278];
	// end inline asm
	setp.lt.f32 	%p112, %f188, %f13;
	mov.u64 	%rd296, %rd295;
	mov.f32 	%f189, %f188;
	@%p112 bra 	$L__BB4_18;
	setp.lt.f32 	%p113, %f13, %f188;
	mov.u64 	%rd296, %rd277;
	mov.f32 	%f189, %f13;
	@%p113 bra 	$L__BB4_18;
	setp.lt.s64 	%p114, %rd295, %rd277;
	min.s64 	%rd296, %rd295, %rd277;
	selp.f32 	%f189, %f188, %f13, %p114;
$L__BB4_18:
	add.s64 	%rd280, %rd271, 8192;
	// begin inline asm
	ld.global.nc.u64 %rd279, [%rd280];
	// end inline asm
	mov.b64 	{%r196, %r197}, %rd279;
	mov.b32 	%f16, %r196;
	add.s64 	%rd282, %rd271, 8200;
	// begin inline asm
	ld.global.nc.u64 %rd281, [%rd282];
	// end inline asm
	setp.lt.f32 	%p115, %f189, %f16;
	mov.u64 	%rd297, %rd296;
	mov.f32 	%f190, %f189;
	@%p115 bra 	$L__BB4_21;
	setp.lt.f32 	%p116, %f16, %f189;
	mov.u64 	%rd297, %rd281;
	mov.f32 	%f190, %f16;
	@%p116 bra 	$L__BB4_21;
	setp.lt.s64 	%p117, %rd296, %rd281;
	min.s64 	%rd297, %rd296, %rd281;
	selp.f32 	%f190, %f189, %f16, %p117;
$L__BB4_21:
	add.s64 	%rd284, %rd271, 12288;
	// begin inline asm
	ld.global.nc.u64 %rd283, [%rd284];
	// end inline asm
	mov.b64 	{%r198, %r199}, %rd283;
	mov.b32 	%f19, %r198;
	add.s64 	%rd286, %rd271, 12296;
	// begin inline asm
	ld.global.nc.u64 %rd285, [%rd286];
	// end inline asm
	setp.lt.f32 	%p118, %f190, %f19;
	mov.u64 	%rd298, %rd297;
	mov.f32 	%f191, %f190;
	@%p118 bra 	$L__BB4_24;
	setp.lt.f32 	%p119, %f19, %f190;
	mov.u64 	%rd298, %rd285;
	mov.f32 	%f191, %f19;
	@%p119 bra 	$L__BB4_24;
	setp.lt.s64 	%p120, %rd297, %rd285;
	min.s64 	%rd298, %rd297, %rd285;
	selp.f32 	%f191, %f190, %f19, %p120;
$L__BB4_24:
	add.s32 	%r422, %r422, 1024;
	setp.lt.s32 	%p121, %r422, %r37;
	@%p121 bra 	$L__BB4_12;
$L__BB4_25:
	setp.lt.s32 	%p122, %r37, 256;
	@%p122 bra 	$L__BB4_65;
	// begin inline asm
	mov.u32 %r313, %laneid;
	// end inline asm
	mov.b32 	%r315, %f191;
	mov.b32 	%r331, 1;
	mov.b32 	%r332, 31;
	mov.b32 	%r333, -1;
	// begin inline asm
	shfl.sync.down.b32 %r314, %r315, %r331, %r332, %r333;
	// end inline asm
	mov.b32 	%f23, %r314;
	// begin inline asm
	shfl.sync.down.b32 %r319, %r320, %r331, %r332, %r333;
	// end inline asm
	mov.b64 	{%r325, %r330}, %rd298;
	// begin inline asm
	shfl.sync.down.b32 %r324, %r325, %r331, %r332, %r333;
	// end inline asm
	// begin inline asm
	shfl.sync.down.b32 %r329, %r330, %r331, %r332, %r333;
	// end inline asm
	mov.b64 	%rd27, {%r324, %r329};
	setp.gt.s32 	%p179, %r313, 30;
	setp.lt.f32 	%p180, %f191, %f23;
	or.pred  	%p181, %p179, %p180;
	mov.u64 	%rd300, %rd298;
	mov.f32 	%f193, %f191;
	@%p181 bra 	$L__BB4_29;
	setp.gt.f32 	%p182, %f191, %f23;
	mov.u64 	%rd300, %rd27;
	mov.f32 	%f193, %f23;
	@%p182 bra 	$L__BB4_29;
	setp.lt.s64 	%p183, %rd298, %rd27;
	min.s64 	%rd300, %rd298, %rd27;
	selp.f32 	%f193, %f191, %f23, %p183;
$L__BB4_29:
	mov.b32 	%r335, %f193;
	mov.b32 	%r351, 2;
	mov.b32 	%r352, 31;
	mov.b32 	%r353, -1;
	// begin inline asm
	shfl.sync.down.b32 %r334, %r335, %r351, %r352, %r353;
	// end inline asm
	mov.b32 	%f26, %r334;
	// begin inline asm
	shfl.sync.down.b32 %r339, %r340, %r351, %r352, %r353;
	// end inline asm
	mov.b64 	{%r345, %r350}, %rd300;
	// begin inline asm
	shfl.sync.down.b32 %r344, %r345, %r351, %r352, %r353;
	// end inline asm
	// begin inline asm
	shfl.sync.down.b32 %r349, %r350, %r351, %r352, %r353;
	// end inline asm
	mov.b64 	%rd30, {%r344, %r349};
	setp.gt.s32 	%p184, %r313, 29;
	setp.lt.f32 	%p185, %f193, %f26;
	or.pred  	%p186, %p184, %p185;
	mov.u64 	%rd301, %rd300;
	mov.f32 	%f194, %f193;
	@%p186 bra 	$L__BB4_32;
	setp.gt.f32 	%p187, %f193, %f26;
	mov.u64 	%rd301, %rd30;
	mov.f32 	%f194, %f26;
	@%p187 bra 	$L__BB4_32;
	setp.lt.s64 	%p188, %rd300, %rd30;
	min.s64 	%rd301, %rd300, %rd30;
	selp.f32 	%f194, %f193, %f26, %p188;
$L__BB4_32:
	mov.b32 	%r355, %f194;
	mov.b32 	%r371, 4;
	mov.b32 	%r372, 31;
	mov.b32 	%r373, -1;
	// begin inline asm
	shfl.sync.down.b32 %r354, %r355, %r371, %r372, %r373;
	// end inline asm
	mov.b32 	%f29, %r354;
	// begin inline asm
	shfl.sync.down.b32 %r359, %r360, %r371, %r372, %r373;
	// end inline asm
	mov.b64 	{%r365, %r370}, %rd301;
	// begin inline asm
	shfl.sync.down.b32 %r364, %r365, %r371, %r372, %r373;
	// end inline asm
	// begin inline asm
	shfl.sync.down.b32 %r369, %r370, %r371, %r372, %r373;
	// end inline asm
	mov.b64 	%rd33, {%r364, %r369};
	setp.gt.s32 	%p189, %r313, 27;
	setp.lt.f32 	%p190, %f194, %f29;
	or.pred  	%p191, %p189, %p190;
	mov.u64 	%rd302, %rd301;
	mov.f32 	%f195, %f194;
	@%p191 bra 	$L__BB4_35;
	setp.gt.f32 	%p192, %f194, %f29;
	mov.u64 	%rd302, %rd33;
	mov.f32 	%f195, %f29;
	@%p192 bra 	$L__BB4_35;
	setp.lt.s64 	%p193, %rd301, %rd33;
	min.s64 	%rd302, %rd301, %rd33;
	selp.f32 	%f195, %f194, %f29, %p193;
$L__BB4_35:
	mov.b32 	%r375, %f195;
	mov.b32 	%r391, 8;
	mov.b32 	%r392, 31;
	mov.b32 	%r393, -1;
	// begin inline asm
	shfl.sync.down.b32 %r374, %r375, %r391, %r392, %r393;
	// end inline asm
	mov.b32 	%f32, %r374;
	// begin inline asm
	shfl.sync.down.b32 %r379, %r380, %r391, %r392, %r393;
	// end inline asm
	mov.b64 	{%r385, %r390}, %rd302;
	// begin inline asm
	shfl.sync.down.b32 %r384, %r385, %r391, %r392, %r393;
	// end inline asm
	// begin inline asm
	shfl.sync.down.b32 %r389, %r390, %r391, %r392, %r393;
	// end inline asm
	mov.b64 	%rd36, {%r384, %r389};
	setp.gt.s32 	%p194, %r313, 23;
	setp.lt.f32 	%p195, %f195, %f32;
	or.pred  	%p196, %p194, %p195;
	mov.u64 	%rd303, %rd302;
	mov.f32 	%f196, %f195;
	@%p196 bra 	$L__BB4_38;
	setp.gt.f32 	%p197, %f195, %f32;
	mov.u64 	%rd303, %rd36;
	mov.f32 	%f196, %f32;
	@%p197 bra 	$L__BB4_38;
	setp.lt.s64 	%p198, %rd302, %rd36;
	min.s64 	%rd303, %rd302, %rd36;
	selp.f32 	%f196, %f195, %f32, %p198;
$L__BB4_38:
	mov.b32 	%r395, %f196;
	mov.b32 	%r411, 16;
	mov.b32 	%r412, 31;
	mov.b32 	%r413, -1;
	// begin inline asm
	shfl.sync.down.b32 %r394, %r395, %r411, %r412, %r413;
	// end inline asm
	mov.b32 	%f35, %r394;
	// begin inline asm
	shfl.sync.down.b32 %r399, %r400, %r411, %r412, %r413;
	// end inline asm
	mov.b64 	{%r405, %r410}, %rd303;
	// begin inline asm
	shfl.sync.down.b32 %r404, %r405, %r411, %r412, %r413;
	// end inline asm
	// begin inline asm
	shfl.sync.down.b32 %r409, %r410, %r411, %r412, %r413;
	// end inline asm
	mov.b64 	%rd39, {%r404, %r409};
	setp.gt.s32 	%p199, %r313, 15;
	setp.lt.f32 	%p200, %f196, %f35;
	or.pred  	%p201, %p199, %p200;
	mov.u64 	%rd355, %rd303;
	mov.f32 	%f247, %f196;
	@%p201 bra 	$L__BB4_41;
	setp.gt.f32 	%p202, %f196, %f35;
	mov.u64 	%rd355, %rd39;
	mov.f32 	%f247, %f35;
	@%p202 bra 	$L__BB4_41;
	setp.lt.s64 	%p203, %rd303, %rd39;
	min.s64 	%rd355, %rd303, %rd39;
	selp.f32 	%f247, %f196, %f35, %p203;
$L__BB4_41:
	setp.ne.s32 	%p204, %r313, 0;
	@%p204 bra 	$L__BB4_43;
	shr.u32 	%r414, %r1, 1;
	and.b32  	%r415, %r414, 496;
	mov.u32 	%r416, _ZN6thrust24THRUST_300001_SM_1000_NS8cuda_cub4core6detail5shmemE;
	add.s32 	%r417, %r416, %r415;
	st.shared.f32 	[%r417+8], %f247;
	st.shared.u64 	[%r417+16], %rd355;
$L__BB4_43:
	bar.sync 	0;
	setp.ne.s32 	%p205, %r1, 0;
	@%p205 bra 	$L__BB4_203;
	ld.shared.f32 	%f38, [_ZN6thrust24THRUST_300001_SM_1000_NS8cuda_cub4core6detail5shmemE+24];
	ld.shared.u64 	%rd42, [_ZN6thrust24THRUST_300001_SM_1000_NS8cuda_cub4core6detail5shmemE+32];
	setp.lt.f32 	%p206, %f247, %f38;
	mov.u64 	%rd305, %rd355;
	mov.f32 	%f198, %f247;
	@%p206 bra 	$L__BB4_47;
	setp.lt.f32 	%p207, %f38, %f247;
	mov.u64 	%rd305, %rd42;
	mov.f32 	%f198, %f38;
	@%p207 bra 	$L__BB4_47;
	setp.lt.s64 	%p208, %rd355, %rd42;
	min.s64 	%rd305, %rd355, %rd42;
	selp.f32 	%f198, %f247, %f38, %p208;
$L__BB4_47:
	ld.shared.f32 	%f41, [_ZN6thrust24THRUST_300001_SM_1000_NS8cuda_cub4core6detail5shmemE+40];
	ld.shared.u64 	%rd45, [_ZN6thrust24THRUST_300001_SM_1000_NS8cuda_cub4core6detail5shmemE+48];
	setp.lt.f32 	%p209, %f198, %f41;
	mov.u64 	%rd306, %rd305;
	mov.f32 	%f199, %f198;
	@%p209 bra 	$L__BB4_50;
	setp.lt.f32 	%p210, %f41, %f198;
	mov.u64 	%rd306, %rd45;
	mov.f32 	%f199, %f41;
	@%p210 bra 	$L__BB4_50;
	setp.lt.s64 	%p211, %rd305, %rd45;
	min.s64 	%rd306, %rd305, %rd45;
	selp.f32 	%f199, %f198, %f41, %p211;
$L__BB4_50:
	ld.shared.f32 	%f44, [_ZN6thrust24THRUST_300001_SM_1000_NS8cuda_cub4core6detail5shmemE+56];
	ld.shared.u64 	%rd48, [_ZN6thrust24THRUST_300001_SM_1000_NS8cuda_cub4core6detail5shmemE+64];
	setp.lt.f32 	%p212, %f199, %f44;
	mov.u64 	%rd307, %rd306;
	mov.f32 	%f200, %f199;
	@%p212 bra 	$L__BB4_53;
	setp.lt.f32 	%p213, %f44, %f199;
	mov.u64 	%rd307, %rd48;
	mov.f32 	%f200, %f44;
	@%p213 bra 	$L__BB4_53;
	setp.lt.s64 	%p214, %rd306, %rd48;
	min.s64 	%rd307, %rd306, %rd48;
	selp.f32 	%f200, %f199, %f44, %p214;
$L__BB4_53:
	ld.shared.f32 	%f47, [_ZN6thrust24THRUST_300001_SM_1000_NS8cuda_cub4core6detail5shmemE+72];
	ld.shared.u64 	%rd51, [_ZN6thrust24THRUST_300001_SM_1000_NS8cuda_cub4core6detail5shmemE+80];
	setp.lt.f32 	%p215, %f200, %f47;
	mov.u64 	%rd308, %rd307;
	mov.f32 	%f201, %f200;
	@%p215 bra 	$L__BB4_56;
	setp.lt.f32 	%p216, %f47, %f200;
	mov.u64 	%rd308, %rd51;
	mov.f32 	%f201, %f47;
	@%p216 bra 	$L__BB4_56;
	setp.lt.s64 	%p217, %rd307, %rd51;
	min.s64 	%rd308, %rd307, %rd51;
	selp.f32 	%f201, %f200, %f47, %p217;
$L__BB4_56:
	ld.shared.f32 	%f50, [_ZN6thrust24THRUST_300001_SM_1000_NS8cuda_cub4core6detail5shmemE+88];
	ld.shared.u64 	%rd54, [_ZN6thrust24THRUST_300001_SM_1000_NS8cuda_cub4core6detail5shmemE+96];
	setp.lt.f32 	%p218, %f201, %f50;
	mov.u64 	%rd309, %rd308;
	mov.f32 	%f202, %f201;
	@%p218 bra 	$L__BB4_59;
	setp.lt.f32 	%p219, %f50, %f201;
	mov.u64 	%rd309, %rd54;
	mov.f32 	%f202, %f50;
	@%p219 bra 	$L__BB4_59;
	setp.lt.s64 	%p220, %rd308, %rd54;
	min.s64 	%rd309, %rd308, %rd54;
	selp.f32 	%f202, %f201, %f50, %p220;
$L__BB4_59:
	ld.shared.f32 	%f53, [_ZN6thrust24THRUST_300001_SM_1000_NS8cuda_cub4core6detail5shmemE+104];
	ld.shared.u64 	%rd57, [_ZN6thrust24THRUST_300001_SM_1000_NS8cuda_cub4core6detail5shmemE+112];
	setp.lt.f32 	%p221, %f202, %f53;
	mov.u64 	%rd310, %rd309;
	mov.f32 	%f203, %f202;
	@%p221 bra 	$L__BB4_62;
	setp.lt.f32 	%p222, %f53, %f202;
	mov.u64 	%rd310, %rd57;
	mov.f32 	%f203, %f53;
	@%p222 bra 	$L__BB4_62;
	setp.lt.s64 	%p223, %rd309, %rd57;
	min.s64 	%rd310, %rd309, %rd57;
	selp.f32 	%f203, %f202, %f53, %p223;
$L__BB4_62:
	ld.shared.f32 	%f56, [_ZN6thrust24THRUST_300001_SM_1000_NS8cuda_cub4core6detail5shmemE+120];
	ld.shared.u64 	%rd60, [_ZN6thrust24THRUST_300001_SM_1000_NS8cuda_cub4core6detail5shmemE+128];
	setp.lt.f32 	%p224, %f203, %f56;
	mov.f32 	%f247, %f203;
	mov.u64 	%rd355, %rd310;
	@%p224 bra 	$L__BB4_203;
	setp.lt.f32 	%p225, %f56, %f203;
	mov.f32 	%f247, %f56;
	mov.u64 	%rd355, %rd60;
	@%p225 bra 	$L__BB4_203;
	setp.lt.s64 	%p226, %rd310, %rd60;
	min.s64 	%rd355, %rd310, %rd60;
	selp.f32 	%f247, %f203, %f56, %p226;
	bra.uni 	$L__BB4_203;
$L__BB4_65:
	// begin inline asm
	mov.u32 %r200, %laneid;
	// end inline asm
	and.b32  	%r221, %r1, 992;
	add.s32 	%r222, %r221, 32;
	setp.gt.s32 	%p123, %r222, %r37;
	not.b32 	%r223, %r221;
	add.s32 	%r224, %r37, %r223;
	selp.b32 	%r219, %r224, 31, %p123;
	mov.b32 	%r202, %f191;
	mov.b32 	%r218, 1;
	mov.b32 	%r220, -1;
	// begin inline asm
	shfl.sync.down.b32 %r201, %r202, %r218, %r219, %r220;
	// end inline asm
	mov.b32 	%f58, %r201;
	// begin inline asm
	shfl.sync.down.b32 %r206, %r207, %r218, %r219, %r220;
	// end inline asm
	mov.b64 	{%r212, %r217}, %rd298;
	// begin inline asm
	shfl.sync.down.b32 %r211, %r212, %r218, %r219, %r220;
	// end inline asm
	// begin inline asm
	shfl.sync.down.b32 %r216, %r217, %r218, %r219, %r220;
	// end inline asm
	mov.b64 	%rd62, {%r211, %r216};
	setp.ge.s32 	%p124, %r200, %r219;
	setp.lt.f32 	%p125, %f191, %f58;
	or.pred  	%p126, %p124, %p125;
	mov.u64 	%rd311, %rd298;
	mov.f32 	%f204, %f191;
	@%p126 bra 	$L__BB4_68;
	setp.gt.f32 	%p127, %f191, %f58;
	mov.u64 	%rd311, %rd62;
	mov.f32 	%f204, %f58;
	@%p127 bra 	$L__BB4_68;
	setp.lt.s64 	%p128, %rd298, %rd62;
	min.s64 	%rd311, %rd298, %rd62;
	selp.f32 	%f204, %f191, %f58, %p128;
$L__BB4_68:
	mov.b32 	%r226, %f204;
	mov.b32 	%r242, 2;
	mov.b32 	%r244, -1;
	// begin inline asm
	shfl.sync.down.b32 %r225, %r226, %r242, %r219, %r244;
	// end inline asm
	mov.b32 	%f61, %r225;
	// begin inline asm
	shfl.sync.down.b32 %r230, %r231, %r242, %r219, %r244;
	// end inline asm
	mov.b64 	{%r236, %r241}, %rd311;
	// begin inline asm
	shfl.sync.down.b32 %r235, %r236, %r242, %r219, %r244;
	// end inline asm
	// begin inline asm
	shfl.sync.down.b32 %r240, %r241, %r242, %r219, %r244;
	// end inline asm
	mov.b64 	%rd65, {%r235, %r240};
	add.s32 	%r245, %r200, 2;
	setp.gt.s32 	%p129, %r245, %r219;
	setp.lt.f32 	%p130, %f204, %f61;
	or.pred  	%p131, %p129, %p130;
	mov.u64 	%rd312, %rd311;
	mov.f32 	%f205, %f204;
	@%p131 bra 	$L__BB4_71;
	setp.gt.f32 	%p132, %f204, %f61;
	mov.u64 	%rd312, %rd65;
	mov.f32 	%f205, %f61;
	@%p132 bra 	$L__BB4_71;
	setp.lt.s64 	%p133, %rd311, %rd65;
	min.s64 	%rd312, %rd311, %rd65;
	selp.f32 	%f205, %f204, %f61, %p133;
$L__BB4_71:
	mov.b32 	%r247, %f205;
	mov.b32 	%r263, 4;
	mov.b32 	%r265, -1;
	// begin inline asm
	shfl.sync.down.b32 %r246, %r247, %r263, %r219, %r265;
	// end inline asm
	mov.b32 	%f64, %r246;
	// begin inline asm
	shfl.sync.down.b32 %r251, %r252, %r263, %r219, %r265;
	// end inline asm
	mov.b64 	{%r257, %r262}, %rd312;
	// begin inline asm
	shfl.sync.down.b32 %r256, %r257, %r263, %r219, %r265;
	// end inline asm
	// begin inline asm
	shfl.sync.down.b32 %r261, %r262, %r263, %r219, %r265;
	// end inline asm
	mov.b64 	%rd68, {%r256, %r261};
	add.s32 	%r266, %r200, 4;
	setp.gt.s32 	%p134, %r266, %r219;
	setp.lt.f32 	%p135, %f205, %f64;
	or.pred  	%p136, %p134, %p135;
	mov.f32 	%f206, %f205;
	mov.u64 	%rd313, %rd312;
	@%p136 bra 	$L__BB4_74;
	setp.gt.f32 	%p137, %f205, %f64;
	mov.f32 	%f206, %f64;
	mov.u64 	%rd313, %rd68;
	@%p137 bra 	$L__BB4_74;
	setp.lt.s64 	%p138, %rd312, %rd68;
	selp.f32 	%f206, %f205, %f64, %p138;
	min.s64 	%rd313, %rd312, %rd68;
$L__BB4_74:
	mov.b32 	%r268, %f206;
	mov.b32 	%r284, 8;
	mov.b32 	%r286, -1;
	// begin inline asm
	shfl.sync.down.b32 %r267, %r268, %r284, %r219, %r286;
	// end inline asm
	mov.b32 	%f67, %r267;
	// begin inline asm
	shfl.sync.down.b32 %r272, %r273, %r284, %r219, %r286;
	// end inline asm
	mov.b64 	{%r278, %r283}, %rd313;
	// begin inline asm
	shfl.sync.down.b32 %r277, %r278, %r284, %r219, %r286;
	// end inline asm
	// begin inline asm
	shfl.sync.down.b32 %r282, %r283, %r284, %r219, %r286;
	// end inline asm
	mov.b64 	%rd71, {%r277, %r282};
	add.s32 	%r287, %r200, 8;
	setp.gt.s32 	%p139, %r287, %r219;
	setp.lt.f32 	%p140, %f206, %f67;
	or.pred  	%p141, %p139, %p140;
	mov.f32 	%f207, %f206;
	mov.u64 	%rd314, %rd313;
	@%p141 bra 	$L__BB4_77;
	setp.gt.f32 	%p142, %f206, %f67;
	mov.f32 	%f207, %f67;
	mov.u64 	%rd314, %rd71;
	@%p142 bra 	$L__BB4_77;
	setp.lt.s64 	%p143, %rd313, %rd71;
	selp.f32 	%f207, %f206, %f67, %p143;
	min.s64 	%rd314, %rd313, %rd71;
$L__BB4_77:
	mov.b32 	%r289, %f207;
	mov.b32 	%r305, 16;
	mov.b32 	%r307, -1;
	// begin inline asm
	shfl.sync.down.b32 %r288, %r289, %r305, %r219, %r307;
	// end inline asm
	mov.b32 	%f70, %r288;
	// begin inline asm
	shfl.sync.down.b32 %r293, %r294, %r305, %r219, %r307;
	// end inline asm
	mov.b64 	{%r299, %r304}, %rd314;
	// begin inline asm
	shfl.sync.down.b32 %r298, %r299, %r305, %r219, %r307;
	// end inline asm
	// begin inline asm
	shfl.sync.down.b32 %r303, %r304, %r305, %r219, %r307;
	// end inline asm
	mov.b64 	%rd74, {%r298, %r303};
	add.s32 	%r308, %r200, 16;
	setp.gt.s32 	%p144, %r308, %r219;
	setp.lt.f32 	%p145, %f207, %f70;
	or.pred  	%p146, %p144, %p145;
	mov.f32 	%f247, %f207;
	mov.u64 	%rd355, %rd314;
	@%p146 bra 	$L__BB4_80;
	setp.gt.f32 	%p147, %f207, %f70;
	mov.f32 	%f247, %f70;
	mov.u64 	%rd355, %rd74;
	@%p147 bra 	$L__BB4_80;
	setp.lt.s64 	%p148, %rd314, %rd74;
	selp.f32 	%f247, %f207, %f70, %p148;
	min.s64 	%rd355, %rd314, %rd74;
$L__BB4_80:
	setp.ne.s32 	%p149, %r200, 0;
	@%p149 bra 	$L__BB4_82;
	shr.u32 	%r309, %r1, 1;
	and.b32  	%r310, %r309, 496;
	mov.u32 	%r311, _ZN6thrust24THRUST_300001_SM_1000_NS8cuda_cub4core6detail5shmemE;
	add.s32 	%r312, %r311, %r310;
	st.shared.f32 	[%r312+8], %f247;
	st.shared.u64 	[%r312+16], %rd355;
$L__BB4_82:
	bar.sync 	0;
	setp.ne.s32 	%p150, %r1, 0;
	@%p150 bra 	$L__BB4_203;
	setp.lt.s32 	%p151, %r37, 33;
	mov.f32 	%f209, %f247;
	mov.u64 	%rd316, %rd355;
	@%p151 bra 	$L__BB4_87;
	ld.shared.f32 	%f73, [_ZN6thrust24THRUST_300001_SM_1000_NS8cuda_cub4core6detail5shmemE+24];
	ld.shared.u64 	%rd77, [_ZN6thrust24THRUST_300001_SM_1000_NS8cuda_cub4core6detail5shmemE+32];
	setp.lt.f32 	%p152, %f247, %f73;
	mov.f32 	%f209, %f247;
	mov.u64 	%rd316, %rd355;
	@%p152 bra 	$L__BB4_87;
	setp.lt.f32 	%p153, %f73, %f247;
	mov.f32 	%f209, %f73;
	mov.u64 	%rd316, %rd77;
	@%p153 bra 	$L__BB4_87;
	setp.lt.s64 	%p154, %rd355, %rd77;
	selp.f32 	%f209, %f247, %f73, %p154;
	min.s64 	%rd316, %rd355, %rd77;
$L__BB4_87:
	setp.lt.s32 	%p155, %r37, 65;
	mov.f32 	%f210, %f209;
	mov.u64 	%rd317, %rd316;
	@%p155 bra 	$L__BB4_91;
	ld.shared.f32 	%f76, [_ZN6thrust24THRUST_300001_SM_1000_NS8cuda_cub4core6detail5shmemE+40];
	ld.shared.u64 	%rd80, [_ZN6thrust24THRUST_300001_SM_1000_NS8cuda_cub4core6detail5shmemE+48];
	setp.lt.f32 	%p156, %f209, %f76;
	mov.f32 	%f210, %f209;
	mov.u64 	%rd317, %rd316;
	@%p156 bra 	$L__BB4_91;
	setp.lt.f32 	%p157, %f76, %f209;
	mov.f32 	%f210, %f76;
	mov.u64 	%rd317, %rd80;
	@%p157 bra 	$L__BB4_91;
	setp.lt.s64 	%p158, %rd316, %rd80;
	selp.f32 	%f210, %f209, %f76, %p158;
	min.s64 	%rd317, %rd316, %rd80;
$L__BB4_91:
	setp.lt.s32 	%p159, %r37, 97;
	mov.f32 	%f211, %f210;
	mov.u64 	%rd318, %rd317;
	@%p159 bra 	$L__BB4_95;
	ld.shared.f32 	%f79, [_ZN6thrust24THRUST_300001_SM_1000_NS8cuda_cub4core6detail5shmemE+56];
	ld.shared.u64 	%rd83, [_ZN6thrust24THRUST_300001_SM_1000_NS8cuda_cub4core6detail5shmemE+64];
	setp.lt.f32 	%p160, %f210, %f79;
	mov.f32 	%f211, %f210;
	mov.u64 	%rd318, %rd317;
	@%p160 bra 	$L__BB4_95;
	setp.lt.f32 	%p161, %f79, %f210;
	mov.f32 	%f211, %f79;
	mov.u64 	%rd318, %rd83;
	@%p161 bra 	$L__BB4_95;
	setp.lt.s64 	%p162, %rd317, %rd83;
	selp.f32 	%f211, %f210, %f79, %p162;
	min.s64 	%rd318, %rd317, %rd83;
$L__BB4_95:
	setp.lt.s32 	%p163, %r37, 129;
	mov.f32 	%f212, %f211;
	mov.u64 	%rd319, %rd318;
	@%p163 bra 	$L__BB4_99;
	ld.shared.f32 	%f82, [_ZN6thrust24THRUST_300001_SM_1000_NS8cuda_cub4core6detail5shmemE+72];
	ld.shared.u64 	%rd86, [_ZN6thrust24THRUST_300001_SM_1000_NS8cuda_cub4core6detail5shmemE+80];
	setp.lt.f32 	%p164, %f211, %f82;
	mov.f32 	%f212, %f211;
	mov.u64 	%rd319, %rd318;
	@%p164 bra 	$L__BB4_99;
	setp.lt.f32 	%p165, %f82, %f211;
	mov.f32 	%f212, %f82;
	mov.u64 	%rd319, %rd86;
	@%p165 bra 	$L__BB4_99;
	setp.lt.s64 	%p166, %rd318, %rd86;
	selp.f32 	%f212, %f211, %f82, %p166;
	min.s64 	%rd319, %rd318, %rd86;
$L__BB4_99:
	setp.lt.s32 	%p167, %r37, 161;
	mov.f32 	%f213, %f212;
	mov.u64 	%rd320, %rd319;
	@%p167 bra 	$L__BB4_103;
	ld.shared.f32 	%f85, [_ZN6thrust24THRUST_300001_SM_1000_NS8cuda_cub4core6detail5shmemE+88];
	ld.shared.u64 	%rd89, [_ZN6thrust24THRUST_300001_SM_1000_NS8cuda_cub4core6detail5shmemE+96];
	setp.lt.f32 	%p168, %f212, %f85;
	mov.f32 	%f213, %f212;
	mov.u64 	%rd320, %rd319;
	@%p168 bra 	$L__BB4_103;
	setp.lt.f32 	%p169, %f85, %f212;
	mov.f32 	%f213, %f85;
	mov.u64 	%rd320, %rd89;
	@%p169 bra 	$L__BB4_103;
	setp.lt.s64 	%p170, %rd319, %rd89;
	selp.f32 	%f213, %f212, %f85, %p170;
	min.s64 	%rd320, %rd319, %rd89;
$L__BB4_103:
	setp.lt.s32 	%p171, %r37, 193;
	mov.f32 	%f214, %f213;
	mov.u64 	%rd321, %rd320;
	@%p171 bra 	$L__BB4_107;
	ld.shared.f32 	%f88, [_ZN6thrust24THRUST_300001_SM_1000_NS8cuda_cub4core6detail5shmemE+104];
	ld.shared.u64 	%rd92, [_ZN6thrust24THRUST_300001_SM_1000_NS8cuda_cub4core6detail5shmemE+112];
	setp.lt.f32 	%p172, %f213, %f88;
	mov.f32 	%f214, %f213;
	mov.u64 	%rd321, %rd320;
	@%p172 bra 	$L__BB4_107;
	setp.lt.f32 	%p173, %f88, %f213;
	mov.f32 	%f214, %f88;
	mov.u64 	%rd321, %rd92;
	@%p173 bra 	$L__BB4_107;
	setp.lt.s64 	%p174, %rd320, %rd92;
	selp.f32 	%f214, %f213, %f88, %p174;
	min.s64 	%rd321, %rd320, %rd92;
$L__BB4_107:
	setp.lt.s32 	%p175, %r37, 225;
	mov.f32 	%f247, %f214;
	mov.u64 	%rd355, %rd321;
	@%p175 bra 	$L__BB4_203;
	ld.shared.f32 	%f91, [_ZN6thrust24THRUST_300001_SM_1000_NS8cuda_cub4core6detail5shmemE+120];
	ld.shared.u64 	%rd95, [_ZN6thrust24THRUST_300001_SM_1000_NS8cuda_cub4core6detail5shmemE+128];
	setp.lt.f32 	%p176, %f214, %f91;
	mov.f32 	%f247, %f214;
	mov.u64 	%rd355, %rd321;
	@%p176 bra 	$L__BB4_203;
	setp.lt.f32 	%p177, %f91, %f214;
	mov.f32 	%f247, %f91;
	mov.u64 	%rd355, %rd95;
	@%p177 bra 	$L__BB4_203;
	setp.lt.s64 	%p178, %rd321, %rd95;
	selp.f32 	%f247, %f214, %f91, %p178;
	min.s64 	%rd355, %rd321, %rd95;
	bra.uni 	$L__BB4_203;
$L__BB4_111:
	mov.u32 	%r16, %tid.x;
	mul.wide.u32 	%rd208, %r16, 16;
	add.s64 	%rd189, %rd186, %rd208;
	// begin inline asm
	ld.global.nc.u64 %rd188, [%rd189];
	// end inline asm
	mov.b64 	{%r38, %r39}, %rd188;
	mov.b32 	%f93, %r38;
	add.s64 	%rd191, %rd189, 8;
	// begin inline asm
	ld.global.nc.u64 %rd190, [%rd191];
	// end inline asm
	add.s64 	%rd193, %rd189, 4096;
	// begin inline asm
	ld.global.nc.u64 %rd192, [%rd193];
	// end inline asm
	mov.b64 	{%r40, %r41}, %rd192;
	mov.b32 	%f94, %r40;
	add.s64 	%rd195, %rd189, 4104;
	// begin inline asm
	ld.global.nc.u64 %rd194, [%rd195];
	// end inline asm
	add.s64 	%rd197, %rd189, 8192;
	// begin inline asm
	ld.global.nc.u64 %rd196, [%rd197];
	// end inline asm
	mov.b64 	{%r42, %r43}, %rd196;
	mov.b32 	%f95, %r42;
	add.s64 	%rd199, %rd189, 8200;
	// begin inline asm
	ld.global.nc.u64 %rd198, [%rd199];
	// end inline asm
	add.s64 	%rd201, %rd189, 12288;
	// begin inline asm
	ld.global.nc.u64 %rd200, [%rd201];
	// end inline asm
	mov.b64 	{%r44, %r45}, %rd200;
	mov.b32 	%f96, %r44;
	add.s64 	%rd203, %rd189, 12296;
	// begin inline asm
	ld.global.nc.u64 %rd202, [%rd203];
	// end inline asm
	add.s64 	%rd205, %rd189, 16384;
	// begin inline asm
	ld.global.nc.u64 %rd204, [%rd205];
	// end inline asm
	mov.b64 	{%r46, %r47}, %rd204;
	mov.b32 	%f97, %r46;
	add.s64 	%rd207, %rd189, 16392;
	// begin inline asm
	ld.global.nc.u64 %rd206, [%rd207];
	// end inline asm
	setp.lt.f32 	%p3, %f93, %f94;
	mov.f32 	%f215, %f93;
	mov.u64 	%rd322, %rd190;
	@%p3 bra 	$L__BB4_114;
	setp.lt.f32 	%p4, %f94, %f93;
	mov.f32 	%f215, %f94;
	mov.u64 	%rd322, %rd194;
	@%p4 bra 	$L__BB4_114;
	setp.lt.s64 	%p5, %rd190, %rd194;
	selp.f32 	%f215, %f93, %f94, %p5;
	min.s64 	%rd322, %rd190, %rd194;
$L__BB4_114:
	setp.lt.f32 	%p6, %f215, %f95;
	mov.f32 	%f216, %f215;
	mov.u64 	%rd323, %rd322;
	@%p6 bra 	$L__BB4_117;
	setp.lt.f32 	%p7, %f95, %f215;
	mov.f32 	%f216, %f95;
	mov.u64 	%rd323, %rd198;
	@%p7 bra 	$L__BB4_117;
	setp.lt.s64 	%p8, %rd322, %rd198;
	selp.f32 	%f216, %f215, %f95, %p8;
	min.s64 	%rd323, %rd322, %rd198;
$L__BB4_117:
	setp.lt.f32 	%p9, %f216, %f96;
	mov.f32 	%f217, %f216;
	mov.u64 	%rd324, %rd323;
	@%p9 bra 	$L__BB4_120;
	setp.lt.f32 	%p10, %f96, %f216;
	mov.f32 	%f217, %f96;
	mov.u64 	%rd324, %rd202;
	@%p10 bra 	$L__BB4_120;
	setp.lt.s64 	%p11, %rd323, %rd202;
	selp.f32 	%f217, %f216, %f96, %p11;
	min.s64 	%rd324, %rd323, %rd202;
$L__BB4_120:
	setp.lt.f32 	%p12, %f217, %f97;
	mov.f32 	%f234, %f217;
	mov.u64 	%rd342, %rd324;
	@%p12 bra 	$L__BB4_123;
	setp.lt.f32 	%p13, %f97, %f217;
	mov.f32 	%f234, %f97;
	mov.u64 	%rd342, %rd206;
	@%p13 bra 	$L__BB4_123;
	setp.lt.s64 	%p14, %rd324, %rd206;
	selp.f32 	%f234, %f217, %f97, %p14;
	min.s64 	%rd342, %rd324, %rd206;
$L__BB4_123:
	setp.lt.u32 	%p15, %r37, 2560;
	mov.b32 	%r425, 1280;
	@%p15 bra 	$L__BB4_141;
	mov.b32 	%r425, 1280;
$L__BB4_125:
	mov.u32 	%r17, %r425;
	add.s32 	%r50, %r17, %r16;
	mul.wide.u32 	%rd229, %r50, 16;
	add.s64 	%rd210, %rd186, %rd229;
	// begin inline asm
	ld.global.nc.u64 %rd209, [%rd210];
	// end inline asm
	mov.b64 	{%r51, %r52}, %rd209;
	mov.b32 	%f107, %r51;
	add.s64 	%rd212, %rd210, 8;
	// begin inline asm
	ld.global.nc.u64 %rd211, [%rd212];
	// end inline asm
	add.s64 	%rd214, %rd210, 4096;
	// begin inline asm
	ld.global.nc.u64 %rd213, [%rd214];
	// end inline asm
	mov.b64 	{%r53, %r54}, %rd213;
	mov.b32 	%f108, %r53;
	add.s64 	%rd216, %rd210, 4104;
	// begin inline asm
	ld.global.nc.u64 %rd215, [%rd216];
	// end inline asm
	add.s64 	%rd218, %rd210, 8192;
	// begin inline asm
	ld.global.nc.u64 %rd217, [%rd218];
	// end inline asm
	mov.b64 	{%r55, %r56}, %rd217;
	mov.b32 	%f109, %r55;
	add.s64 	%rd220, %rd210, 8200;
	// begin inline asm
	ld.global.nc.u64 %rd219, [%rd220];
	// end inline asm
	add.s64 	%rd222, %rd210, 12288;
	// begin inline asm
	ld.global.nc.u64 %rd221, [%rd222];
	// end inline asm
	mov.b64 	{%r57, %r58}, %rd221;
	mov.b32 	%f110, %r57;
	add.s64 	%rd224, %rd210, 12296;
	// begin inline asm
	ld.global.nc.u64 %rd223, [%rd224];
	// end inline asm
	add.s64 	%rd226, %rd210, 16384;
	// begin inline asm
	ld.global.nc.u64 %rd225, [%rd226];
	// end inline asm
	mov.b64 	{%r59, %r60}, %rd225;
	mov.b32 	%f111, %r59;
	add.s64 	%rd228, %rd210, 16392;
	// begin inline asm
	ld.global.nc.u64 %rd227, [%rd228];
	// end inline asm
	setp.lt.f32 	%p16, %f234, %f107;
	mov.f32 	%f220, %f234;
	mov.u64 	%rd327, %rd342;
	@%p16 bra 	$L__BB4_128;
	setp.lt.f32 	%p17, %f107, %f234;
	mov.f32 	%f220, %f107;
	mov.u64 	%rd327, %rd211;
	@%p17 bra 	$L__BB4_128;
	setp.lt.s64 	%p18, %rd342, %rd211;
	selp.f32 	%f220, %f234, %f107, %p18;
	min.s64 	%rd327, %rd342, %rd211;
$L__BB4_128:
	setp.lt.f32 	%p19, %f220, %f108;
	mov.f32 	%f221, %f220;
	mov.u64 	%rd328, %rd327;
	@%p19 bra 	$L__BB4_131;
	setp.lt.f32 	%p20, %f108, %f220;
	mov.f32 	%f221, %f108;
	mov.u64 	%rd328, %rd215;
	@%p20 bra 	$L__BB4_131;
	setp.lt.s64 	%p21, %rd327, %rd215;
	selp.f32 	%f221, %f220, %f108, %p21;
	min.s64 	%rd328, %rd327, %rd215;
$L__BB4_131:
	setp.lt.f32 	%p22, %f221, %f109;
	mov.f32 	%f222, %f221;
	mov.u64 	%rd329, %rd328;
	@%p22 bra 	$L__BB4_134;
	setp.lt.f32 	%p23, %f109, %f221;
	mov.f32 	%f222, %f109;
	mov.u64 	%rd329, %rd219;
	@%p23 bra 	$L__BB4_134;
	setp.lt.s64 	%p24, %rd328, %rd219;
	selp.f32 	%f222, %f221, %f109, %p24;
	min.s64 	%rd329, %rd328, %rd219;
$L__BB4_134:
	setp.lt.f32 	%p25, %f222, %f110;
	mov.f32 	%f223, %f222;
	mov.u64 	%rd330, %rd329;
	@%p25 bra 	$L__BB4_137;
	setp.lt.f32 	%p26, %f110, %f222;
	mov.f32 	%f223, %f110;
	mov.u64 	%rd330, %rd223;
	@%p26 bra 	$L__BB4_137;
	setp.lt.s64 	%p27, %rd329, %rd223;
	selp.f32 	%f223, %f222, %f110, %p27;
	min.s64 	%rd330, %rd329, %rd223;
$L__BB4_137:
	setp.lt.f32 	%p28, %f223, %f111;
	mov.f32 	%f234, %f223;
	mov.u64 	%rd342, %rd330;
	@%p28 bra 	$L__BB4_140;
	setp.lt.f32 	%p29, %f111, %f223;
	mov.f32 	%f234, %f111;
	mov.u64 	%rd342, %rd227;
	@%p29 bra 	$L__BB4_140;
	setp.lt.s64 	%p30, %rd330, %rd227;
	selp.f32 	%f234, %f223, %f111, %p30;
	min.s64 	%rd342, %rd330, %rd227;
$L__BB4_140:
	add.s32 	%r425, %r17, 1280;
	add.s32 	%r61, %r17, 2560;
	setp.le.s32 	%p31, %r61, %r37;
	@%p31 bra 	$L__BB4_125;
$L__BB4_141:
	setp.le.s32 	%p32, %r37, %r425;
	@%p32 bra 	$L__BB4_164;
	sub.s32 	%r20, %r37, %r425;
	setp.ge.s32 	%p33, %r16, %r20;
	@%p33 bra 	$L__BB4_164;
	not.b32 	%r62, %r16;
	add.s32 	%r63, %r37, %r62;
	sub.s32 	%r21, %r63, %r425;
	and.b32  	%r64, %r21, 768;
	setp.eq.s32 	%p34, %r64, 768;
	mov.u32 	%r429, %r16;
	@%p34 bra 	$L__BB4_149;
	add.s32 	%r427, %r16, %r425;
	shr.u32 	%r65, %r21, 8;
	add.s32 	%r66, %r65, 1;
	and.b32  	%r67, %r66, 3;
	neg.s32 	%r426, %r67;
	mov.u32 	%r429, %r16;
$L__BB4_145:
	.pragma "nounroll";
	mov.u64 	%rd127, %rd342;
	mov.f32 	%f123, %f234;
	mul.wide.u32 	%rd235, %r427, 16;
	add.s64 	%rd232, %rd186, %rd235;
	// begin inline asm
	ld.global.nc.u64 %rd231, [%rd232];
	// end inline asm
	mov.b64 	{%r68, %r69}, %rd231;
	mov.b32 	%f124, %r68;
	add.s64 	%rd234, %rd232, 8;
	// begin inline asm
	ld.global.nc.u64 %rd233, [%rd234];
	// end inline asm
	setp.lt.f32 	%p35, %f123, %f124;
	@%p35 bra 	$L__BB4_148;
	setp.lt.f32 	%p36, %f124, %f123;
	mov.f32 	%f234, %f124;
	mov.u64 	%rd342, %rd233;
	@%p36 bra 	$L__BB4_148;
	setp.lt.s64 	%p37, %rd127, %rd233;
	selp.f32 	%f234, %f123, %f124, %p37;
	min.s64 	%rd342, %rd127, %rd233;
$L__BB4_148:
	add.s32 	%r429, %r429, 256;
	add.s32 	%r427, %r427, 256;
	add.s32 	%r426, %r426, 1;
	setp.ne.s32 	%p38, %r426, 0;
	@%p38 bra 	$L__BB4_145;
$L__BB4_149:
	setp.lt.u32 	%p39, %r21, 768;
	@%p39 bra 	$L__BB4_164;
	cvt.u64.u32 	%rd236, %r429;
	cvt.u64.u32 	%rd237, %r425;
	add.s64 	%rd238, %rd236, %rd237;
	shl.b64 	%rd239, %rd238, 4;
	add.s64 	%rd240, %rd239, %rd186;
	add.s64 	%rd337, %rd240, 12296;
	add.s32 	%r430, %r429, %r425;
$L__BB4_151:
	mul.wide.u32 	%rd245, %r430, 16;
	add.s64 	%rd242, %rd186, %rd245;
	// begin inline asm
	ld.global.nc.u64 %rd241, [%rd242];
	// end inline asm
	mov.b64 	{%r70, %r71}, %rd241;
	mov.b32 	%f130, %r70;
	add.s64 	%rd244, %rd242, 8;
	// begin inline asm
	ld.global.nc.u64 %rd243, [%rd244];
	// end inline asm
	setp.lt.f32 	%p40, %f234, %f130;
	mov.f32 	%f231, %f234;
	mov.u64 	%rd339, %rd342;
	@%p40 bra 	$L__BB4_154;
	setp.lt.f32 	%p41, %f130, %f234;
	mov.f32 	%f231, %f130;
	mov.u64 	%rd339, %rd243;
	@%p41 bra 	$L__BB4_154;
	setp.lt.s64 	%p42, %rd342, %rd243;
	selp.f32 	%f231, %f234, %f130, %p42;
	min.s64 	%rd339, %rd342, %rd243;
$L__BB4_154:
	add.s64 	%rd247, %rd337, -8200;
	// begin inline asm
	ld.global.nc.u64 %rd246, [%rd247];
	// end inline asm
	mov.b64 	{%r72, %r73}, %rd246;
	mov.b32 	%f133, %r72;
	add.s64 	%rd249, %rd337, -8192;
	// begin inline asm
	ld.global.nc.u64 %rd248, [%rd249];
	// end inline asm
	setp.lt.f32 	%p43, %f231, %f133;
	mov.f32 	%f232, %f231;
	mov.u64 	%rd340, %rd339;
	@%p43 bra 	$L__BB4_157;
	setp.lt.f32 	%p44, %f133, %f231;
	mov.f32 	%f232, %f133;
	mov.u64 	%rd340, %rd248;
	@%p44 bra 	$L__BB4_157;
	setp.lt.s64 	%p45, %rd339, %rd248;
	selp.f32 	%f232, %f231, %f133, %p45;
	min.s64 	%rd340, %rd339, %rd248;
$L__BB4_157:
	add.s64 	%rd251, %rd337, -4104;
	// begin inline asm
	ld.global.nc.u64 %rd250, [%rd251];
	// end inline asm
	mov.b64 	{%r74, %r75}, %rd250;
	mov.b32 	%f136, %r74;
	add.s64 	%rd253, %rd337, -4096;
	// begin inline asm
	ld.global.nc.u64 %rd252, [%rd253];
	// end inline asm
	setp.lt.f32 	%p46, %f232, %f136;
	mov.f32 	%f233, %f232;
	mov.u64 	%rd341, %rd340;
	@%p46 bra 	$L__BB4_160;
	setp.lt.f32 	%p47, %f136, %f232;
	mov.f32 	%f233, %f136;
	mov.u64 	%rd341, %rd252;
	@%p47 bra 	$L__BB4_160;
	setp.lt.s64 	%p48, %rd340, %rd252;
	selp.f32 	%f233, %f232, %f136, %p48;
	min.s64 	%rd341, %rd340, %rd252;
$L__BB4_160:
	add.s64 	%rd255, %rd337, -8;
	// begin inline asm
	ld.global.nc.u64 %rd254, [%rd255];
	// end inline asm
	mov.b64 	{%r76, %r77}, %rd254;
	mov.b32 	%f139, %r76;
	// begin inline asm
	ld.global.nc.u64 %rd256, [%rd337];
	// end inline asm
	setp.lt.f32 	%p49, %f233, %f139;
	mov.f32 	%f234, %f233;
	mov.u64 	%rd342, %rd341;
	@%p49 bra 	$L__BB4_163;
	setp.lt.f32 	%p50, %f139, %f233;
	mov.f32 	%f234, %f139;
	mov.u64 	%rd342, %rd256;
	@%p50 bra 	$L__BB4_163;
	setp.lt.s64 	%p51, %rd341, %rd256;
	selp.f32 	%f234, %f233, %f139, %p51;
	min.s64 	%rd342, %rd341, %rd256;
$L__BB4_163:
	add.s32 	%r429, %r429, 1024;
	add.s64 	%rd337, %rd337, 16384;
	add.s32 	%r430, %r430, 1024;
	setp.lt.s32 	%p52, %r429, %r20;
	@%p52 bra 	$L__BB4_151;
$L__BB4_164:
	// begin inline asm
	mov.u32 %r78, %laneid;
	// end inline asm
	mov.b32 	%r80, %f234;
	mov.b32 	%r96, 1;
	mov.b32 	%r97, 31;
	mov.b32 	%r98, -1;
	// begin inline asm
	shfl.sync.down.b32 %r79, %r80, %r96, %r97, %r98;
	// end inline asm
	mov.b32 	%f143, %r79;
	// begin inline asm
	shfl.sync.down.b32 %r84, %r85, %r96, %r97, %r98;
	// end inline asm
	mov.b64 	{%r90, %r95}, %rd342;
	// begin inline asm
	shfl.sync.down.b32 %r89, %r90, %r96, %r97, %r98;
	// end inline asm
	// begin inline asm
	shfl.sync.down.b32 %r94, %r95, %r96, %r97, %r98;
	// end inline asm
	mov.b64 	%rd150, {%r89, %r94};
	setp.gt.s32 	%p53, %r78, 30;
	setp.lt.f32 	%p54, %f234, %f143;
	or.pred  	%p55, %p53, %p54;
	mov.f32 	%f236, %f234;
	mov.u64 	%rd344, %rd342;
	@%p55 bra 	$L__BB4_167;
	setp.gt.f32 	%p56, %f234, %f143;
	mov.f32 	%f236, %f143;
	mov.u64 	%rd344, %rd150;
	@%p56 bra 	$L__BB4_167;
	setp.lt.s64 	%p57, %rd342, %rd150;
	selp.f32 	%f236, %f234, %f143, %p57;
	min.s64 	%rd344, %rd342, %rd150;
$L__BB4_167:
	mov.b32 	%r100, %f236;
	mov.b32 	%r116, 2;
	mov.b32 	%r117, 31;
	mov.b32 	%r118, -1;
	// begin inline asm
	shfl.sync.down.b32 %r99, %r100, %r116, %r117, %r118;
	// end inline asm
	mov.b32 	%f146, %r99;
	// begin inline asm
	shfl.sync.down.b32 %r104, %r105, %r116, %r117, %r118;
	// end inline asm
	mov.b64 	{%r110, %r115}, %rd344;
	// begin inline asm
	shfl.sync.down.b32 %r109, %r110, %r116, %r117, %r118;
	// end inline asm
	// begin inline asm
	shfl.sync.down.b32 %r114, %r115, %r116, %r117, %r118;
	// end inline asm
	mov.b64 	%rd153, {%r109, %r114};
	setp.gt.s32 	%p58, %r78, 29;
	setp.lt.f32 	%p59, %f236, %f146;
	or.pred  	%p60, %p58, %p59;
	mov.f32 	%f237, %f236;
	mov.u64 	%rd345, %rd344;
	@%p60 bra 	$L__BB4_170;
	setp.gt.f32 	%p61, %f236, %f146;
	mov.f32 	%f237, %f146;
	mov.u64 	%rd345, %rd153;
	@%p61 bra 	$L__BB4_170;
	setp.lt.s64 	%p62, %rd344, %rd153;
	selp.f32 	%f237, %f236, %f146, %p62;
	min.s64 	%rd345, %rd344, %rd153;
$L__BB4_170:
	mov.b32 	%r120, %f237;
	mov.b32 	%r136, 4;
	mov.b32 	%r137, 31;
	mov.b32 	%r138, -1;
	// begin inline asm
	shfl.sync.down.b32 %r119, %r120, %r136, %r137, %r138;
	// end inline asm
	mov.b32 	%f149, %r119;
	// begin inline asm
	shfl.sync.down.b32 %r124, %r125, %r136, %r137, %r138;
	// end inline asm
	mov.b64 	{%r130, %r135}, %rd345;
	// begin inline asm
	shfl.sync.down.b32 %r129, %r130, %r136, %r137, %r138;
	// end inline asm
	// begin inline asm
	shfl.sync.down.b32 %r134, %r135, %r136, %r137, %r138;
	// end inline asm
	mov.b64 	%rd156, {%r129, %r134};
	setp.gt.s32 	%p63, %r78, 27;
	setp.lt.f32 	%p64, %f237, %f149;
	or.pred  	%p65, %p63, %p64;
	mov.f32 	%f238, %f237;
	mov.u64 	%rd346, %rd345;
	@%p65 bra 	$L__BB4_173;
	setp.gt.f32 	%p66, %f237, %f149;
	mov.f32 	%f238, %f149;
	mov.u64 	%rd346, %rd156;
	@%p66 bra 	$L__BB4_173;
	setp.lt.s64 	%p67, %rd345, %rd156;
	selp.f32 	%f238, %f237, %f149, %p67;
	min.s64 	%rd346, %rd345, %rd156;
$L__BB4_173:
	mov.b32 	%r140, %f238;
	mov.b32 	%r156, 8;
	mov.b32 	%r157, 31;
	mov.b32 	%r158, -1;
	// begin inline asm
	shfl.sync.down.b32 %r139, %r140, %r156, %r157, %r158;
	// end inline asm
	mov.b32 	%f152, %r139;
	// begin inline asm
	shfl.sync.down.b32 %r144, %r145, %r156, %r157, %r158;
	// end inline asm
	mov.b64 	{%r150, %r155}, %rd346;
	// begin inline asm
	shfl.sync.down.b32 %r149, %r150, %r156, %r157, %r158;
	// end inline asm
	// begin inline asm
	shfl.sync.down.b32 %r154, %r155, %r156, %r157, %r158;
	// end inline asm
	mov.b64 	%rd159, {%r149, %r154};
	setp.gt.s32 	%p68, %r78, 23;
	setp.lt.f32 	%p69, %f238, %f152;
	or.pred  	%p70, %p68, %p69;
	mov.f32 	%f239, %f238;
	mov.u64 	%rd347, %rd346;
	@%p70 bra 	$L__BB4_176;
	setp.gt.f32 	%p71, %f238, %f152;
	mov.f32 	%f239, %f152;
	mov.u64 	%rd347, %rd159;
	@%p71 bra 	$L__BB4_176;
	setp.lt.s64 	%p72, %rd346, %rd159;
	selp.f32 	%f239, %f238, %f152, %p72;
	min.s64 	%rd347, %rd346, %rd159;
$L__BB4_176:
	mov.b32 	%r160, %f239;
	mov.b32 	%r176, 16;
	mov.b32 	%r177, 31;
	mov.b32 	%r178, -1;
	// begin inline asm
	shfl.sync.down.b32 %r159, %r160, %r176, %r177, %r178;
	// end inline asm
	mov.b32 	%f155, %r159;
	// begin inline asm
	shfl.sync.down.b32 %r164, %r165, %r176, %r177, %r178;
	// end inline asm
	mov.b64 	{%r170, %r175}, %rd347;
	// begin inline asm
	shfl.sync.down.b32 %r169, %r170, %r176, %r177, %r178;
	// end inline asm
	// begin inline asm
	shfl.sync.down.b32 %r174, %r175, %r176, %r177, %r178;
	// end inline asm
	mov.b64 	%rd162, {%r169, %r174};
	setp.gt.s32 	%p73, %r78, 15;
	setp.lt.f32 	%p74, %f239, %f155;
	or.pred  	%p75, %p73, %p74;
	mov.f32 	%f247, %f239;
	mov.u64 	%rd355, %rd347;
	@%p75 bra 	$L__BB4_179;
	setp.gt.f32 	%p76, %f239, %f155;
	mov.f32 	%f247, %f155;
	mov.u64 	%rd355, %rd162;
	@%p76 bra 	$L__BB4_179;
	setp.lt.s64 	%p77, %rd347, %rd162;
	selp.f32 	%f247, %f239, %f155, %p77;
	min.s64 	%rd355, %rd347, %rd162;
$L__BB4_179:
	setp.ne.s32 	%p78, %r78, 0;
	@%p78 bra 	$L__BB4_181;
	shr.u32 	%r179, %r16, 1;
	and.b32  	%r180, %r179, 496;
	mov.u32 	%r181, _ZN6thrust24THRUST_300001_SM_1000_NS8cuda_cub4core6detail5shmemE;
	add.s32 	%r182, %r181, %r180;
	st.shared.f32 	[%r182+8], %f247;
	st.shared.u64 	[%r182+16], %rd355;
$L__BB4_181:
	bar.sync 	0;
	setp.ne.s32 	%p79, %r16, 0;
	@%p79 bra 	$L__BB4_203;
	ld.shared.f32 	%f158, [_ZN6thrust24THRUST_300001_SM_1000_NS8cuda_cub4core6detail5shmemE+24];
	ld.shared.u64 	%rd165, [_ZN6thrust24THRUST_300001_SM_1000_NS8cuda_cub4core6detail5shmemE+32];
	setp.lt.f32 	%p80, %f247, %f158;
	mov.f32 	%f241, %f247;
	mov.u64 	%rd349, %rd355;
	@%p80 bra 	$L__BB4_185;
	setp.lt.f32 	%p81, %f158, %f247;
	mov.f32 	%f241, %f158;
	mov.u64 	%rd349, %rd165;
	@%p81 bra 	$L__BB4_185;
	setp.lt.s64 	%p82, %rd355, %rd165;
	selp.f32 	%f241, %f247, %f158, %p82;
	min.s64 	%rd349, %rd355, %rd165;
$L__BB4_185:
	ld.shared.f32 	%f161, [_ZN6thrust24THRUST_300001_SM_1000_NS8cuda_cub4core6detail5shmemE+40];
	ld.shared.u64 	%rd168, [_ZN6thrust24THRUST_300001_SM_1000_NS8cuda_cub4core6detail5shmemE+48];
	setp.lt.f32 	%p83, %f241, %f161;
	mov.f32 	%f242, %f241;
	mov.u64 	%rd350, %rd349;
	@%p83 bra 	$L__BB4_188;
	setp.lt.f32 	%p84, %f161, %f241;
	mov.f32 	%f242, %f161;
	mov.u64 	%rd350, %rd168;
	@%p84 bra 	$L__BB4_188;
	setp.lt.s64 	%p85, %rd349, %rd168;
	selp.f32 	%f242, %f241, %f161, %p85;
	min.s64 	%rd350, %rd349, %rd168;
$L__BB4_188:
	ld.shared.f32 	%f164, [_ZN6thrust24THRUST_300001_SM_1000_NS8cuda_cub4core6detail5shmemE+56];
	ld.shared.u64 	%rd171, [_ZN6thrust24THRUST_300001_SM_1000_NS8cuda_cub4core6detail5shmemE+64];
	setp.lt.f32 	%p86, %f242, %f164;
	mov.f32 	%f243, %f242;
	mov.u64 	%rd351, %rd350;
	@%p86 bra 	$L__BB4_191;
	setp.lt.f32 	%p87, %f164, %f242;
	mov.f32 	%f243, %f164;
	mov.u64 	%rd351, %rd171;
	@%p87 bra 	$L__BB4_191;
	setp.lt.s64 	%p88, %rd350, %rd171;
	selp.f32 	%f243, %f242, %f164, %p88;
	min.s64 	%rd351, %rd350, %rd171;
$L__BB4_191:
	ld.shared.f32 	%f167, [_ZN6thrust24THRUST_300001_SM_1000_NS8cuda_cub4core6detail5shmemE+72];
	ld.shared.u64 	%rd174, [_ZN6thrust24THRUST_300001_SM_1000_NS8cuda_cub4core6detail5shmemE+80];
	setp.lt.f32 	%p89, %f243, %f167;
	mov.f32 	%f244, %f243;
	mov.u64 	%rd352, %rd351;
	@%p89 bra 	$L__BB4_194;
	setp.lt.f32 	%p90, %f167, %f243;
	mov.f32 	%f244, %f167;
	mov.u64 	%rd352, %rd174;
	@%p90 bra 	$L__BB4_194;
	setp.lt.s64 	%p91, %rd351, %rd174;
	selp.f32 	%f244, %f243, %f167, %p91;
	min.s64 	%rd352, %rd351, %rd174;
$L__BB4_194:
	ld.shared.f32 	%f170, [_ZN6thrust24THRUST_300001_SM_1000_NS8cuda_cub4core6detail5shmemE+88];
	ld.shared.u64 	%rd177, [_ZN6thrust24THRUST_300001_SM_1000_NS8cuda_cub4core6detail5shmemE+96];
	setp.lt.f32 	%p92, %f244, %f170;
	mov.f32 	%f245, %f244;
	mov.u64 	%rd353, %rd352;
	@%p92 bra 	$L__BB4_197;
	setp.lt.f32 	%p93, %f170, %f244;
	mov.f32 	%f245, %f170;
	mov.u64 	%rd353, %rd177;
	@%p93 bra 	$L__BB4_197;
	setp.lt.s64 	%p94, %rd352, %rd177;
	selp.f32 	%f245, %f244, %f170, %p94;
	min.s64 	%rd353, %rd352, %rd177;
$L__BB4_197:
	ld.shared.f32 	%f173, [_ZN6thrust24THRUST_300001_SM_1000_NS8cuda_cub4core6detail5shmemE+104];
	ld.shared.u64 	%rd180, [_ZN6thrust24THRUST_300001_SM_1000_NS8cuda_cub4core6detail5shmemE+112];
	setp.lt.f32 	%p95, %f245, %f173;
	mov.f32 	%f246, %f245;
	mov.u64 	%rd354, %rd353;
	@%p95 bra 	$L__BB4_200;
	setp.lt.f32 	%p96, %f173, %f245;
	mov.f32 	%f246, %f173;
	mov.u64 	%rd354, %rd180;
	@%p96 bra 	$L__BB4_200;
	setp.lt.s64 	%p97, %rd353, %rd180;
	selp.f32 	%f246, %f245, %f173, %p97;
	min.s64 	%rd354, %rd353, %rd180;
$L__BB4_200:
	ld.shared.f32 	%f176, [_ZN6thrust24THRUST_300001_SM_1000_NS8cuda_cub4core6detail5shmemE+120];
	ld.shared.u64 	%rd183, [_ZN6thrust24THRUST_300001_SM_1000_NS8cuda_cub4core6detail5shmemE+128];
	setp.lt.f32 	%p98, %f246, %f176;
	mov.f32 	%f247, %f246;
	mov.u64 	%rd355, %rd354;
	@%p98 bra 	$L__BB4_203;
	setp.lt.f32 	%p99, %f176, %f246;
	mov.f32 	%f247, %f176;
	mov.u64 	%rd355, %rd183;
	@%p99 bra 	$L__BB4_203;
	setp.lt.s64 	%p100, %rd354, %rd183;
	selp.f32 	%f247, %f246, %f176, %p100;
	min.s64 	%rd355, %rd354, %rd183;
$L__BB4_203:
	mov.u32 	%r418, %tid.x;
	setp.ne.s32 	%p227, %r418, 0;
	@%p227 bra 	$L__BB4_205;
	cvta.to.global.u64 	%rd287, %rd187;
	st.global.f32 	[%rd287], %f247;
	st.global.u64 	[%rd287+8], %rd355;
$L__BB4_205:
	ret;

}
	// .globl	_ZN6thrust24THRUST_300001_SM_1000_NS8cuda_cub4core6detail13_kernel_agentINS1_8__reduce11ReduceAgentINS0_12zip_iteratorIN4cuda3std3__45tupleIJPfNS0_17counting_iteratorIlNS0_11use_defaultESE_SE_EEEEEEEPNSB_IJflEEESI_lNS1_9__extrema9arg_min_fIflNSA_4lessIfEEEEEEJSH_SJ_lSO_EEEvDpT0_
.visible .entry _ZN6thrust24THRUST_300001_SM_1000_NS8cuda_cub4core6detail13_kernel_agentINS1_8__reduce11ReduceAgentINS0_12zip_iteratorIN4cuda3std3__45tupleIJPfNS0_17counting_iteratorIlNS0_11use_defaultESE_SE_EEEEEEEPNSB_IJflEEESI_lNS1_9__extrema9arg_min_fIflNSA_4lessIfEEEEEEJSH_SJ_lSO_EEEvDpT0_(
	.param .align 8 .b8 _ZN6thrust24THRUST_300001_SM_1000_NS8cuda_cub4core6detail13_kernel_agentINS1_8__reduce11ReduceAgentINS0_12zip_iteratorIN4cuda3std3__45tupleIJPfNS0_17counting_iteratorIlNS0_11use_defaultESE_SE_EEEEEEEPNSB_IJflEEESI_lNS1_9__extrema9arg_min_fIflNSA_4lessIfEEEEEEJSH_SJ_lSO_EEEvDpT0__param_0[16],
	.param .u64 .ptr .align 1 _ZN6thrust24THRUST_300001_SM_1000_NS8cuda_cub4core6detail13_kernel_agentINS1_8__reduce11ReduceAgentINS0_12zip_iteratorIN4cuda3std3__45tupleIJPfNS0_17counting_iteratorIlNS0_11use_defaultESE_SE_EEEEEEEPNSB_IJflEEESI_lNS1_9__extrema9arg_min_fIflNSA_4lessIfEEEEEEJSH_SJ_lSO_EEEvDpT0__param_1,
	.param .u64 _ZN6thrust24THRUST_300001_SM_1000_NS8cuda_cub4core6detail13_kernel_agentINS1_8__reduce11ReduceAgentINS0_12zip_iteratorIN4cuda3std3__45tupleIJPfNS0_17counting_iteratorIlNS0_11use_defaultESE_SE_EEEEEEEPNSB_IJflEEESI_lNS1_9__extrema9arg_min_fIflNSA_4lessIfEEEEEEJSH_SJ_lSO_EEEvDpT0__param_2,
	.param .align 1 .b8 _ZN6thrust24THRUST_300001_SM_1000_NS8cuda_cub4core6detail13_kernel_agentINS1_8__reduce11ReduceAgentINS0_12zip_iteratorIN4cuda3std3__45tupleIJPfNS0_17counting_iteratorIlNS0_11use_defaultESE_SE_EEEEEEEPNSB_IJflEEESI_lNS1_9__extrema9arg_min_fIflNSA_4lessIfEEEEEEJSH_SJ_lSO_EEEvDpT0__param_3[1]
)
.maxntid 256
{
	.reg .pred 	%p<223>;
	.reg .b32 	%r<391>;
	.reg .b32 	%f<243>;
	.reg .b64 	%rd<308>;

	ld.param.u64 	%rd195, [_ZN6thrust24THRUST_300001_SM_1000_NS8cuda_cub4core6detail13_kernel_agentINS1_8__reduce11ReduceAgentINS0_12zip_iteratorIN4cuda3std3__45tupleIJPfNS0_17counting_iteratorIlNS0_11use_defaultESE_SE_EEEEEEEPNSB_IJflEEESI_lNS1_9__extrema9arg_min_fIflNSA_4lessIfEEEEEEJSH_SJ_lSO_EEEvDpT0__param_0+8];
	ld.param.u64 	%rd194, [_ZN6thrust24THRUST_300001_SM_1000_NS8cuda_cub4core6detail13_kernel_agentINS1_8__reduce11ReduceAgentINS0_12zip_iteratorIN4cuda3std3__45tupleIJPfNS0_17counting_iteratorIlNS0_11use_defaultESE_SE_EEEEEEEPNSB_IJflEEESI_lNS1_9__extrema9arg_min_fIflNSA_4lessIfEEEEEEJSH_SJ_lSO_EEEvDpT0__param_0];
	ld.param.u64 	%rd197, [_ZN6thrust24THRUST_300001_SM_1000_NS8cuda_cub4core6detail13_kernel_agentINS1_8__reduce11ReduceAgentINS0_12zip_iteratorIN4cuda3std3__45tupleIJPfNS0_17counting_iteratorIlNS0_11use_defaultESE_SE_EEEEEEEPNSB_IJflEEESI_lNS1_9__extrema9arg_min_fIflNSA_4lessIfEEEEEEJSH_SJ_lSO_EEEvDpT0__param_2];
	setp.eq.s64 	%p1, %rd197, 0;
	@%p1 bra 	$L__BB5_200;
	cvta.to.global.u64 	%rd1, %rd194;
	setp.gt.s64 	%p2, %rd197, 1279;
	@%p2 bra 	$L__BB5_112;
	cvt.u32.u64 	%r1, %rd197;
	mov.u32 	%r2, %tid.x;
	setp.ge.s32 	%p96, %r2, %r1;
	mov.f32 	%f188, 0f00000000;
	mov.b64 	%rd249, 0;
	mov.u32 	%r385, %r2;
	@%p96 bra 	$L__BB5_4;
	cvt.u64.u32 	%rd225, %r2;
	mul.wide.u32 	%rd226, %r2, 4;
	add.s64 	%rd227, %rd1, %rd226;
	add.s64 	%rd249, %rd195, %rd225;
	ld.global.f32 	%f188, [%rd227];
	add.s32 	%r385, %r2, 256;
$L__BB5_4:
	setp.ge.s32 	%p97, %r385, %r1;
	@%p97 bra 	$L__BB5_26;
	not.b32 	%r154, %r385;
	add.s32 	%r5, %r154, %r1;
	and.b32  	%r155, %r5, 768;
	setp.eq.s32 	%p98, %r155, 768;
	@%p98 bra 	$L__BB5_11;
	cvt.u64.u32 	%rd229, %r385;
	add.s64 	%rd240, %rd195, %rd229;
	mul.wide.u32 	%rd230, %r385, 4;
	add.s64 	%rd239, %rd1, %rd230;
	shr.u32 	%r156, %r5, 8;
	add.s32 	%r157, %r156, 1;
	and.b32  	%r158, %r157, 3;
	neg.s32 	%r383, %r158;
$L__BB5_7:
	.pragma "nounroll";
	mov.u64 	%rd9, %rd249;
	mov.f32 	%f3, %f188;
	ld.global.f32 	%f4, [%rd239];
	setp.lt.f32 	%p99, %f3, %f4;
	@%p99 bra 	$L__BB5_10;
	setp.lt.f32 	%p100, %f4, %f3;
	mov.u64 	%rd249, %rd240;
	mov.f32 	%f188, %f4;
	@%p100 bra 	$L__BB5_10;
	setp.lt.s64 	%p101, %rd9, %rd240;
	min.s64 	%rd249, %rd9, %rd240;
	selp.f32 	%f188, %f3, %f4, %p101;
$L__BB5_10:
	add.s32 	%r385, %r385, 256;
	add.s64 	%rd240, %rd240, 256;
	add.s64 	%rd239, %rd239, 1024;
	add.s32 	%r383, %r383, 1;
	setp.ne.s32 	%p102, %r383, 0;
	@%p102 bra 	$L__BB5_7;
$L__BB5_11:
	setp.lt.u32 	%p103, %r5, 768;
	@%p103 bra 	$L__BB5_26;
	add.s32 	%r386, %r385, 512;
$L__BB5_13:
	mov.u32 	%r13, %r386;
	add.s32 	%r159, %r13, -512;
	cvt.s64.s32 	%rd231, %r159;
	mul.wide.s32 	%rd232, %r159, 4;
	add.s64 	%rd17, %rd1, %rd232;
	add.s64 	%rd18, %rd195, %rd231;
	ld.global.f32 	%f10, [%rd17];
	setp.lt.f32 	%p104, %f188, %f10;
	mov.u64 	%rd246, %rd249;
	mov.f32 	%f185, %f188;
	@%p104 bra 	$L__BB5_16;
	setp.lt.f32 	%p105, %f10, %f188;
	mov.u64 	%rd246, %rd18;
	mov.f32 	%f185, %f10;
	@%p105 bra 	$L__BB5_16;
	setp.lt.s64 	%p106, %rd249, %rd18;
	min.s64 	%rd246, %rd249, %rd18;
	selp.f32 	%f185, %f188, %f10, %p106;
$L__BB5_16:
	add.s32 	%r160, %r13, -256;
	cvt.s64.s32 	%rd233, %r160;
	add.s64 	%rd21, %rd195, %rd233;
	ld.global.f32 	%f13, [%rd17+1024];
	setp.lt.f32 	%p107, %f185, %f13;
	mov.u64 	%rd247, %rd246;
	mov.f32 	%f186, %f185;
	@%p107 bra 	$L__BB5_19;
	setp.lt.f32 	%p108, %f13, %f185;
	mov.u64 	%rd247, %rd21;
	mov.f32 	%f186, %f13;
	@%p108 bra 	$L__BB5_19;
	setp.lt.s64 	%p109, %rd246, %rd21;
	min.s64 	%rd247, %rd246, %rd21;
	selp.f32 	%f186, %f185, %f13, %p109;
$L__BB5_19:
	cvt.s64.s32 	%rd234, %r13;
	add.s64 	%rd24, %rd195, %rd234;
	ld.global.f32 	%f16, [%rd17+2048];
	setp.lt.f32 	%p110, %f186, %f16;
	mov.u64 	%rd248, %rd247;
	mov.f32 	%f187, %f186;
	@%p110 bra 	$L__BB5_22;
	setp.lt.f32 	%p111, %f16, %f186;
	mov.u64 	%rd248, %rd24;
	mov.f32 	%f187, %f16;
	@%p111 bra 	$L__BB5_22;
	setp.lt.s64 	%p112, %rd247, %rd24;
	min.s64 	%rd248, %rd247, %rd24;
	selp.f32 	%f187, %f186, %f16, %p112;
$L__BB5_22:
	add.s32 	%r161, %r13, 256;
	cvt.s64.s32 	%rd235, %r161;
	add.s64 	%rd27, %rd195, %rd235;
	ld.global.f32 	%f19, [%rd17+3072];
	setp.lt.f32 	%p113, %f187, %f19;
	mov.u64 	%rd249, %rd248;
	mov.f32 	%f188, %f187;
	@%p113 bra 	$L__BB5_25;
	setp.lt.f32 	%p114, %f19, %f187;
	mov.u64 	%rd249, %rd27;
	mov.f32 	%f188, %f19;
	@%p114 bra 	$L__BB5_25;
	setp.lt.s64 	%p115, %rd248, %rd27;
	min.s64 	%rd249, %rd248, %rd27;
	selp.f32 	%f188, %f187, %f19, %p115;
$L__BB5_25:
	add.s32 	%r386, %r13, 1024;
	add.s32 	%r162, %r13, 512;
	setp.lt.s32 	%p116, %r162, %r1;
	@%p116 bra 	$L__BB5_13;
$L__BB5_26:
	setp.lt.s32 	%p117, %r1, 256;
	@%p117 bra 	$L__BB5_66;
	// begin inline asm
	mov.u32 %r276, %laneid;
	// end inline asm
	mov.b32 	%r278, %f188;
	mov.b32 	%r294, 1;
	mov.b32 	%r295, 31;
	mov.b32 	%r296, -1;
	// begin inline asm
	shfl.sync.down.b32 %r277, %r278, %r294, %r295, %r296;
	// end inline asm
	mov.b32 	%f23, %r277;
	// begin inline asm
	shfl.sync.down.b32 %r282, %r283, %r294, %r295, %r296;
	// end inline asm
	mov.b64 	{%r288, %r293}, %rd249;
	// begin inline asm
	shfl.sync.down.b32 %r287, %r288, %r294, %r295, %r296;
	// end inline asm
	// begin inline asm
	shfl.sync.down.b32 %r292, %r293, %r294, %r295, %r296;
	// end inline asm
	mov.b64 	%rd31, {%r287, %r292};
	setp.gt.s32 	%p174, %r276, 30;
	setp.lt.f32 	%p175, %f188, %f23;
	or.pred  	%p176, %p174, %p175;
	mov.u64 	%rd251, %rd249;
	mov.f32 	%f190, %f188;
	@%p176 bra 	$L__BB5_30;
	setp.gt.f32 	%p177, %f188, %f23;
	mov.u64 	%rd251, %rd31;
	mov.f32 	%f190, %f23;
	@%p177 bra 	$L__BB5_30;
	setp.lt.s64 	%p178, %rd249, %rd31;
	min.s64 	%rd251, %rd249, %rd31;
	selp.f32 	%f190, %f188, %f23, %p178;
$L__BB5_30:
	mov.b32 	%r298, %f190;
	mov.b32 	%r314, 2;
	mov.b32 	%r315, 31;
	mov.b32 	%r316, -1;
	// begin inline asm
	shfl.sync.down.b32 %r297, %r298, %r314, %r315, %r316;
	// end inline asm
	mov.b32 	%f26, %r297;
	// begin inline asm
	shfl.sync.down.b32 %r302, %r303, %r314, %r315, %r316;
	// end inline asm
	mov.b64 	{%r308, %r313}, %rd251;
	// begin inline asm
	shfl.sync.down.b32 %r307, %r308, %r314, %r315, %r316;
	// end inline asm
	// begin inline asm
	shfl.sync.down.b32 %r312, %r313, %r314, %r315, %r316;
	// end inline asm
	mov.b64 	%rd34, {%r307, %r312};
	setp.gt.s32 	%p179, %r276, 29;
	setp.lt.f32 	%p180, %f190, %f26;
	or.pred  	%p181, %p179, %p180;
	mov.u64 	%rd252, %rd251;
	mov.f32 	%f191, %f190;
	@%p181 bra 	$L__BB5_33;
	setp.gt.f32 	%p182, %f190, %f26;
	mov.u64 	%rd252, %rd34;
	mov.f32 	%f191, %f26;
	@%p182 bra 	$L__BB5_33;
	setp.lt.s64 	%p183, %rd251, %rd34;
	min.s64 	%rd252, %rd251, %rd34;
	selp.f32 	%f191, %f190, %f26, %p183;
$L__BB5_33:
	mov.b32 	%r318, %f191;
	mov.b32 	%r334, 4;
	mov.b32 	%r335, 31;
	mov.b32 	%r336, -1;
	// begin inline asm
	shfl.sync.down.b32 %r317, %r318, %r334, %r335, %r336;
	// end inline asm
	mov.b32 	%f29, %r317;
	// begin inline asm
	shfl.sync.down.b32 %r322, %r323, %r334, %r335, %r336;
	// end inline asm
	mov.b64 	{%r328, %r333}, %rd252;
	// begin inline asm
	shfl.sync.down.b32 %r327, %r328, %r334, %r335, %r336;
	// end inline asm
	// begin inline asm
	shfl.sync.down.b32 %r332, %r333, %r334, %r335, %r336;
	// end inline asm
	mov.b64 	%rd37, {%r327, %r332};
	setp.gt.s32 	%p184, %r276, 27;
	setp.lt.f32 	%p185, %f191, %f29;
	or.pred  	%p186, %p184, %p185;
	mov.u64 	%rd253, %rd252;
	mov.f32 	%f192, %f191;
	@%p186 bra 	$L__BB5_36;
	setp.gt.f32 	%p187, %f191, %f29;
	mov.u64 	%rd253, %rd37;
	mov.f32 	%f192, %f29;
	@%p187 bra 	$L__BB5_36;
	setp.lt.s64 	%p188, %rd252, %rd37;
	min.s64 	%rd253, %rd252, %rd37;
	selp.f32 	%f192, %f191, %f29, %p188;
$L__BB5_36:
	mov.b32 	%r338, %f192;
	mov.b32 	%r354, 8;
	mov.b32 	%r355, 31;
	mov.b32 	%r356, -1;
	// begin inline asm
	shfl.sync.down.b32 %r337, %r338, %r354, %r355, %r356;
	// end inline asm
	mov.b32 	%f32, %r337;
	// begin inline asm
	shfl.sync.down.b32 %r342, %r343, %r354, %r355, %r356;
	// end inline asm
	mov.b64 	{%r348, %r353}, %rd253;
	// begin inline asm
	shfl.sync.down.b32 %r347, %r348, %r354, %r355, %r356;
	// end inline asm
	// begin inline asm
	shfl.sync.down.b32 %r352, %r353, %r354, %r355, %r356;
	// end inline asm
	mov.b64 	%rd40, {%r347, %r352};
	setp.gt.s32 	%p189, %r276, 23;
	setp.lt.f32 	%p190, %f192, %f32;
	or.pred  	%p191, %p189, %p190;
	mov.u64 	%rd254, %rd253;
	mov.f32 	%f193, %f192;
	@%p191 bra 	$L__BB5_39;
	setp.gt.f32 	%p192, %f192, %f32;
	mov.u64 	%rd254, %rd40;
	mov.f32 	%f193, %f32;
	@%p192 bra 	$L__BB5_39;
	setp.lt.s64 	%p193, %rd253, %rd40;
	min.s64 	%rd254, %rd253, %rd40;
	selp.f32 	%f193, %f192, %f32, %p193;
$L__BB5_39:
	mov.b32 	%r358, %f193;
	mov.b32 	%r374, 16;
	mov.b32 	%r375, 31;
	mov.b32 	%r376, -1;
	// begin inline asm
	shfl.sync.down.b32 %r357, %r358, %r374, %r375, %r376;
	// end inline asm
	mov.b32 	%f35, %r357;
	// begin inline asm
	shfl.sync.down.b32 %r362, %r363, %r374, %r375, %r376;
	// end inline asm
	mov.b64 	{%r368, %r373}, %rd254;
	// begin inline asm
	shfl.sync.down.b32 %r367, %r368, %r374, %r375, %r376;
	// end inline asm
	// begin inline asm
	shfl.sync.down.b32 %r372, %r373, %r374, %r375, %r376;
	// end inline asm
	mov.b64 	%rd43, {%r367, %r372};
	setp.gt.s32 	%p194, %r276, 15;
	setp.lt.f32 	%p195, %f193, %f35;
	or.pred  	%p196, %p194, %p195;
	mov.u64 	%rd307, %rd254;
	mov.f32 	%f242, %f193;
	@%p196 bra 	$L__BB5_42;
	setp.gt.f32 	%p197, %f193, %f35;
	mov.u64 	%rd307, %rd43;
	mov.f32 	%f242, %f35;
	@%p197 bra 	$L__BB5_42;
	setp.lt.s64 	%p198, %rd254, %rd43;
	min.s64 	%rd307, %rd254, %rd43;
	selp.f32 	%f242, %f193, %f35, %p198;
$L__BB5_42:
	setp.ne.s32 	%p199, %r276, 0;
	@%p199 bra 	$L__BB5_44;
	shr.u32 	%r377, %r2, 1;
	and.b32  	%r378, %r377, 496;
	mov.u32 	%r379, _ZN6thrust24THRUST_300001_SM_1000_NS8cuda_cub4core6detail5shmemE;
	add.s32 	%r380, %r379, %r378;
	st.shared.f32 	[%r380+8], %f242;
	st.shared.u64 	[%r380+16], %rd307;
$L__BB5_44:
	bar.sync 	0;
	setp.ne.s32 	%p200, %r2, 0;
	@%p200 bra 	$L__BB5_198;
	ld.shared.f32 	%f38, [_ZN6thrust24THRUST_300001_SM_1000_NS8cuda_cub4core6detail5shmemE+24];
	ld.shared.u64 	%rd46, [_ZN6thrust24THRUST_300001_SM_1000_NS8cuda_cub4core6detail5shmemE+32];
	setp.lt.f32 	%p201, %f242, %f38;
	mov.u64 	%rd256, %rd307;
	mov.f32 	%f195, %f242;
	@%p201 bra 	$L__BB5_48;
	setp.lt.f32 	%p202, %f38, %f242;
	mov.u64 	%rd256, %rd46;
	mov.f32 	%f195, %f38;
	@%p202 bra 	$L__BB5_48;
	setp.lt.s64 	%p203, %rd307, %rd46;
	min.s64 	%rd256, %rd307, %rd46;
	selp.f32 	%f195, %f242, %f38, %p203;
$L__BB5_48:
	ld.shared.f32 	%f41, [_ZN6thrust24THRUST_300001_SM_1000_NS8cuda_cub4core6detail5shmemE+40];
	ld.shared.u64 	%rd49, [_ZN6thrust24THRUST_300001_SM_1000_NS8cuda_cub4core6detail5shmemE+48];
	setp.lt.f32 	%p204, %f195, %f41;
	mov.u64 	%rd257, %rd256;
	mov.f32 	%f196, %f195;
	@%p204 bra 	$L__BB5_51;
	setp.lt.f32 	%p205, %f41, %f195;
	mov.u64 	%rd257, %rd49;
	mov.f32 	%f196, %f41;
	@%p205 bra 	$L__BB5_51;
	setp.lt.s64 	%p206, %rd256, %rd49;
	min.s64 	%rd257, %rd256, %rd49;
	selp.f32 	%f196, %f195, %f41, %p206;
$L__BB5_51:
	ld.shared.f32 	%f44, [_ZN6thrust24THRUST_300001_SM_1000_NS8cuda_cub4core6detail5shmemE+56];
	ld.shared.u64 	%rd52, [_ZN6thrust24THRUST_300001_SM_1000_NS8cuda_cub4core6detail5shmemE+64];
	setp.lt.f32 	%p207, %f196, %f44;
	mov.u64 	%rd258, %rd257;
	mov.f32 	%f197, %f196;
	@%p207 bra 	$L__BB5_54;
	setp.lt.f32 	%p208, %f44, %f196;
	mov.u64 	%rd258, %rd52;
	mov.f32 	%f197, %f44;
	@%p208 bra 	$L__BB5_54;
	setp.lt.s64 	%p209, %rd257, %rd52;
	min.s64 	%rd258, %rd257, %rd52;
	selp.f32 	%f197, %f196, %f44, %p209;
$L__BB5_54:
	ld.shared.f32 	%f47, [_ZN6thrust24THRUST_300001_SM_1000_NS8cuda_cub4core6detail5shmemE+72];
	ld.shared.u64 	%rd55, [_ZN6thrust24THRUST_300001_SM_1000_NS8cuda_cub4core6detail5shmemE+80];
	setp.lt.f32 	%p210, %f197, %f47;
	mov.u64 	%rd259, %rd258;
	mov.f32 	%f198, %f197;
	@%p210 bra 	$L__BB5_57;
	setp.lt.f32 	%p211, %f47, %f197;
	mov.u64 	%rd259, %rd55;
	mov.f32 	%f198, %f47;
	@%p211 bra 	$L__BB5_57;
	setp.lt.s64 	%p212, %rd258, %rd55;
	min.s64 	%rd259, %rd258, %rd55;
	selp.f32 	%f198, %f197, %f47, %p212;
$L__BB5_57:
	ld.shared.f32 	%f50, [_ZN6thrust24THRUST_300001_SM_1000_NS8cuda_cub4core6detail5shmemE+88];
	ld.shared.u64 	%rd58, [_ZN6thrust24THRUST_300001_SM_1000_NS8cuda_cub4core6detail5shmemE+96];
	setp.lt.f32 	%p213, %f198, %f50;
	mov.u64 	%rd260, %rd259;
	mov.f32 	%f199, %f198;
	@%p213 bra 	$L__BB5_60;
	setp.lt.f32 	%p214, %f50, %f198;
	mov.u64 	%rd260, %rd58;
	mov.f32 	%f199, %f50;
	@%p214 bra 	$L__BB5_60;
	setp.lt.s64 	%p215, %rd259, %rd58;
	min.s64 	%rd260, %rd259, %rd58;
	selp.f32 	%f199, %f198, %f50, %p215;
$L__BB5_60:
	ld.shared.f32 	%f53, [_ZN6thrust24THRUST_300001_SM_1000_NS8cuda_cub4core6detail5shmemE+104];
	ld.shared.u64 	%rd61, [_ZN6thrust24THRUST_300001_SM_1000_NS8cuda_cub4core6detail5shmemE+112];
	setp.lt.f32 	%p216, %f199, %f53;
	mov.u64 	%rd261, %rd260;
	mov.f32 	%f200, %f199;
	@%p216 bra 	$L__BB5_63;
	setp.lt.f32 	%p217, %f53, %f199;
	mov.u64 	%rd261, %rd61;
	mov.f32 	%f200, %f53;
	@%p217 bra 	$L__BB5_63;
	setp.lt.s64 	%p218, %rd260, %rd61;
	min.s64 	%rd261, %rd260, %rd61;
	selp.f32 	%f200, %f199, %f53, %p218;
$L__BB5_63:
	ld.shared.f32 	%f56, [_ZN6thrust24THRUST_300001_SM_1000_NS8cuda_cub4core6detail5shmemE+120];
	ld.shared.u64 	%rd64, [_ZN6thrust24THRUST_300001_SM_1000_NS8cuda_cub4core6detail5shmemE+128];
	setp.lt.f32 	%p219, %f200, %f56;
	mov.f32 	%f242, %f200;
	mov.u64 	%rd307, %rd261;
	@%p219 bra 	$L__BB5_198;
	setp.lt.f32 	%p220, %f56, %f200;
	mov.f32 	%f242, %f56;
	mov.u64 	%rd307, %rd64;
	@%p220 bra 	$L__BB5_198;
	setp.lt.s64 	%p221, %rd261, %rd64;
	min.s64 	%rd307, %rd261, %rd64;
	selp.f32 	%f242, %f200, %f56, %p221;
	bra.uni 	$L__BB5_198;
$L__BB5_66:
	// begin inline asm
	mov.u32 %r163, %laneid;
	// end inline asm
	and.b32  	%r184, %r2, 992;
	add.s32 	%r185, %r184, 32;
	setp.gt.s32 	%p118, %r185, %r1;
	not.b32 	%r186, %r184;
	add.s32 	%r187, %r1, %r186;
	selp.b32 	%r182, %r187, 31, %p118;
	mov.b32 	%r165, %f188;
	mov.b32 	%r181, 1;
	mov.b32 	%r183, -1;
	// begin inline asm
	shfl.sync.down.b32 %r164, %r165, %r181, %r182, %r183;
	// end inline asm
	mov.b32 	%f58, %r164;
	// begin inline asm
	shfl.sync.down.b32 %r169, %r170, %r181, %r182, %r183;
	// end inline asm
	mov.b64 	{%r175, %r180}, %rd249;
	// begin inline asm
	shfl.sync.down.b32 %r174, %r175, %r181, %r182, %r183;
	// end inline asm
	// begin inline asm
	shfl.sync.down.b32 %r179, %r180, %r181, %r182, %r183;
	// end inline asm
	mov.b64 	%rd66, {%r174, %r179};
	setp.ge.s32 	%p119, %r163, %r182;
	setp.lt.f32 	%p120, %f188, %f58;
	or.pred  	%p121, %p119, %p120;
	mov.u64 	%rd262, %rd249;
	mov.f32 	%f201, %f188;
	@%p121 bra 	$L__BB5_69;
	setp.gt.f32 	%p122, %f188, %f58;
	mov.u64 	%rd262, %rd66;
	mov.f32 	%f201, %f58;
	@%p122 bra 	$L__BB5_69;
	setp.lt.s64 	%p123, %rd249, %rd66;
	min.s64 	%rd262, %rd249, %rd66;
	selp.f32 	%f201, %f188, %f58, %p123;
$L__BB5_69:
	mov.b32 	%r189, %f201;
	mov.b32 	%r205, 2;
	mov.b32 	%r207, -1;
	// begin inline asm
	shfl.sync.down.b32 %r188, %r189, %r205, %r182, %r207;
	// end inline asm
	mov.b32 	%f61, %r188;
	// begin inline asm
	shfl.sync.down.b32 %r193, %r194, %r205, %r182, %r207;
	// end inline asm
	mov.b64 	{%r199, %r204}, %rd262;
	// begin inline asm
	shfl.sync.down.b32 %r198, %r199, %r205, %r182, %r207;
	// end inline asm
	// begin inline asm
	shfl.sync.down.b32 %r203, %r204, %r205, %r182, %r207;
	// end inline asm
	mov.b64 	%rd69, {%r198, %r203};
	add.s32 	%r208, %r163, 2;
	setp.gt.s32 	%p124, %r208, %r182;
	setp.lt.f32 	%p125, %f201, %f61;
	or.pred  	%p126, %p124, %p125;
	mov.f32 	%f202, %f201;
	mov.u64 	%rd263, %rd262;
	@%p126 bra 	$L__BB5_72;
	setp.gt.f32 	%p127, %f201, %f61;
	mov.f32 	%f202, %f61;
	mov.u64 	%rd263, %rd69;
	@%p127 bra 	$L__BB5_72;
	setp.lt.s64 	%p128, %rd262, %rd69;
	selp.f32 	%f202, %f201, %f61, %p128;
	min.s64 	%rd263, %rd262, %rd69;
$L__BB5_72:
	mov.b32 	%r210, %f202;
	mov.b32 	%r226, 4;
	mov.b32 	%r228, -1;
	// begin inline asm
	shfl.sync.down.b32 %r209, %r210, %r226, %r182, %r228;
	// end inline asm
	mov.b32 	%f64, %r209;
	// begin inline asm
	shfl.sync.down.b32 %r214, %r215, %r226, %r182, %r228;
	// end inline asm
	mov.b64 	{%r220, %r225}, %rd263;
	// begin inline asm
	shfl.sync.down.b32 %r219, %r220, %r226, %r182, %r228;
	// end inline asm
	// begin inline asm
	shfl.sync.down.b32 %r224, %r225, %r226, %r182, %r228;
	// end inline asm
	mov.b64 	%rd72, {%r219, %r224};
	add.s32 	%r229, %r163, 4;
	setp.gt.s32 	%p129, %r229, %r182;
	setp.lt.f32 	%p130, %f202, %f64;
	or.pred  	%p131, %p129, %p130;
	mov.f32 	%f203, %f202;
	mov.u64 	%rd264, %rd263;
	@%p131 bra 	$L__BB5_75;
	setp.gt.f32 	%p132, %f202, %f64;
	mov.f32 	%f203, %f64;
	mov.u64 	%rd264, %rd72;
	@%p132 bra 	$L__BB5_75;
	setp.lt.s64 	%p133, %rd263, %rd72;
	selp.f32 	%f203, %f202, %f64, %p133;
	min.s64 	%rd264, %rd263, %rd72;
$L__BB5_75:
	mov.b32 	%r231, %f203;
	mov.b32 	%r247, 8;
	mov.b32 	%r249, -1;
	// begin inline asm
	shfl.sync.down.b32 %r230, %r231, %r247, %r182, %r249;
	// end inline asm
	mov.b32 	%f67, %r230;
	// begin inline asm
	shfl.sync.down.b32 %r235, %r236, %r247, %r182, %r249;
	// end inline asm
	mov.b64 	{%r241, %r246}, %rd264;
	// begin inline asm
	shfl.sync.down.b32 %r240, %r241, %r247, %r182, %r249;
	// end inline asm
	// begin inline asm
	shfl.sync.down.b32 %r245, %r246, %r247, %r182, %r249;
	// end inline asm
	mov.b64 	%rd75, {%r240, %r245};
	add.s32 	%r250, %r163, 8;
	setp.gt.s32 	%p134, %r250, %r182;
	setp.lt.f32 	%p135, %f203, %f67;
	or.pred  	%p136, %p134, %p135;
	mov.f32 	%f204, %f203;
	mov.u64 	%rd265, %rd264;
	@%p136 bra 	$L__BB5_78;
	setp.gt.f32 	%p137, %f203, %f67;
	mov.f32 	%f204, %f67;
	mov.u64 	%rd265, %rd75;
	@%p137 bra 	$L__BB5_78;
	setp.lt.s64 	%p138, %rd264, %rd75;
	selp.f32 	%f204, %f203, %f67, %p138;
	min.s64 	%rd265, %rd264, %rd75;
$L__BB5_78:
	mov.b32 	%r252, %f204;
	mov.b32 	%r268, 16;
	mov.b32 	%r270, -1;
	// begin inline asm
	shfl.sync.down.b32 %r251, %r252, %r268, %r182, %r270;
	// end inline asm
	mov.b32 	%f70, %r251;
	// begin inline asm
	shfl.sync.down.b32 %r256, %r257, %r268, %r182, %r270;
	// end inline asm
	mov.b64 	{%r262, %r267}, %rd265;
	// begin inline asm
	shfl.sync.down.b32 %r261, %r262, %r268, %r182, %r270;
	// end inline asm
	// begin inline asm
	shfl.sync.down.b32 %r266, %r267, %r268, %r182, %r270;
	// end inline asm
	mov.b64 	%rd78, {%r261, %r266};
	add.s32 	%r271, %r163, 16;
	setp.gt.s32 	%p139, %r271, %r182;
	setp.lt.f32 	%p140, %f204, %f70;
	or.pred  	%p141, %p139, %p140;
	mov.f32 	%f242, %f204;
	mov.u64 	%rd307, %rd265;
	@%p141 bra 	$L__BB5_81;
	setp.gt.f32 	%p142, %f204, %f70;
	mov.f32 	%f242, %f70;
	mov.u64 	%rd307, %rd78;
	@%p142 bra 	$L__BB5_81;
	setp.lt.s64 	%p143, %rd265, %rd78;
	selp.f32 	%f242, %f204, %f70, %p143;
	min.s64 	%rd307, %rd265, %rd78;
$L__BB5_81:
	setp.ne.s32 	%p144, %r163, 0;
	@%p144 bra 	$L__BB5_83;
	shr.u32 	%r272, %r2, 1;
	and.b32  	%r273, %r272, 496;
	mov.u32 	%r274, _ZN6thrust24THRUST_300001_SM_1000_NS8cuda_cub4core6detail5shmemE;
	add.s32 	%r275, %r274, %r273;
	st.shared.f32 	[%r275+8], %f242;
	st.shared.u64 	[%r275+16], %rd307;
$L__BB5_83:
	bar.sync 	0;
	setp.ne.s32 	%p145, %r2, 0;
	@%p145 bra 	$L__BB5_198;
	setp.lt.s32 	%p146, %r1, 33;
	mov.f32 	%f206, %f242;
	mov.u64 	%rd267, %rd307;
	@%p146 bra 	$L__BB5_88;
	ld.shared.f32 	%f73, [_ZN6thrust24THRUST_300001_SM_1000_NS8cuda_cub4core6detail5shmemE+24];
	ld.shared.u64 	%rd81, [_ZN6thrust24THRUST_300001_SM_1000_NS8cuda_cub4core6detail5shmemE+32];
	setp.lt.f32 	%p147, %f242, %f73;
	mov.f32 	%f206, %f242;
	mov.u64 	%rd267, %rd307;
	@%p147 bra 	$L__BB5_88;
	setp.lt.f32 	%p148, %f73, %f242;
	mov.f32 	%f206, %f73;
	mov.u64 	%rd267, %rd81;
	@%p148 bra 	$L__BB5_88;
	setp.lt.s64 	%p149, %rd307, %rd81;
	selp.f32 	%f206, %f242, %f73, %p149;
	min.s64 	%rd267, %rd307, %rd81;
$L__BB5_88:
	setp.lt.s32 	%p150, %r1, 65;
	mov.f32 	%f207, %f206;
	mov.u64 	%rd268, %rd267;
	@%p150 bra 	$L__BB5_92;
	ld.shared.f32 	%f76, [_ZN6thrust24THRUST_300001_SM_1000_NS8cuda_cub4core6detail5shmemE+40];
	ld.shared.u64 	%rd84, [_ZN6thrust24THRUST_300001_SM_1000_NS8cuda_cub4core6detail5shmemE+48];
	setp.lt.f32 	%p151, %f206, %f76;
	mov.f32 	%f207, %f206;
	mov.u64 	%rd268, %rd267;
	@%p151 bra 	$L__BB5_92;
	setp.lt.f32 	%p152, %f76, %f206;
	mov.f32 	%f207, %f76;
	mov.u64 	%rd268, %rd84;
	@%p152 bra 	$L__BB5_92;
	setp.lt.s64 	%p153, %rd267, %rd84;
	selp.f32 	%f207, %f206, %f76, %p153;
	min.s64 	%rd268, %rd267, %rd84;
$L__BB5_92:
	setp.lt.s32 	%p154, %r1, 97;
	mov.f32 	%f208, %f207;
	mov.u64 	%rd269, %rd268;
	@%p154 bra 	$L__BB5_96;
	ld.shared.f32 	%f79, [_ZN6thrust24THRUST_300001_SM_1000_NS8cuda_cub4core6detail5shmemE+56];
	ld.shared.u64 	%rd87, [_ZN6thrust24THRUST_300001_SM_1000_NS8cuda_cub4core6detail5shmemE+64];
	setp.lt.f32 	%p155, %f207, %f79;
	mov.f32 	%f208, %f207;
	mov.u64 	%rd269, %rd268;
	@%p155 bra 	$L__BB5_96;
	setp.lt.f32 	%p156, %f79, %f207;
	mov.f32 	%f208, %f79;
	mov.u64 	%rd269, %rd87;
	@%p156 bra 	$L__BB5_96;
	setp.lt.s64 	%p157, %rd268, %rd87;
	selp.f32 	%f208, %f207, %f79, %p157;
	min.s64 	%rd269, %rd268, %rd87;
$L__BB5_96:
	setp.lt.s32 	%p158, %r1, 129;
	mov.f32 	%f209, %f208;
	mov.u64 	%rd270, %rd269;
	@%p158 bra 	$L__BB5_100;
	ld.shared.f32 	%f82, [_ZN6thrust24THRUST_300001_SM_1000_NS8cuda_cub4core6detail5shmemE+72];
	ld.shared.u64 	%rd90, [_ZN6thrust24THRUST_300001_SM_1000_NS8cuda_cub4core6detail5shmemE+80];
	setp.lt.f32 	%p159, %f208, %f82;
	mov.f32 	%f209, %f208;
	mov.u64 	%rd270, %rd269;
	@%p159 bra 	$L__BB5_100;
	setp.lt.f32 	%p160, %f82, %f208;
	mov.f32 	%f209, %f82;
	mov.u64 	%rd270, %rd90;
	@%p160 bra 	$L__BB5_100;
	setp.lt.s64 	%p161, %rd269, %rd90;
	selp.f32 	%f209, %f208, %f82, %p161;
	min.s64 	%rd270, %rd269, %rd90;
$L__BB5_100:
	setp.lt.s32 	%p162, %r1, 161;
	mov.f32 	%f210, %f209;
	mov.u64 	%rd271, %rd270;
	@%p162 bra 	$L__BB5_104;
	ld.shared.f32 	%f85, [_ZN6thrust24THRUST_300001_SM_1000_NS8cuda_cub4core6detail5shmemE+88];
	ld.shared.u64 	%rd93, [_ZN6thrust24THRUST_300001_SM_1000_NS8cuda_cub4core6detail5shmemE+96];
	setp.lt.f32 	%p163, %f209, %f85;
	mov.f32 	%f210, %f209;
	mov.u64 	%rd271, %rd270;
	@%p163 bra 	$L__BB5_104;
	setp.lt.f32 	%p164, %f85, %f209;
	mov.f32 	%f210, %f85;
	mov.u64 	%rd271, %rd93;
	@%p164 bra 	$L__BB5_104;
	setp.lt.s64 	%p165, %rd270, %rd93;
	selp.f32 	%f210, %f209, %f85, %p165;
	min.s64 	%rd271, %rd270, %rd93;
$L__BB5_104:
	setp.lt.s32 	%p166, %r1, 193;
	mov.f32 	%f211, %f210;
	mov.u64 	%rd272, %rd271;
	@%p166 bra 	$L__BB5_108;
	ld.shared.f32 	%f88, [_ZN6thrust24THRUST_300001_SM_1000_NS8cuda_cub4core6detail5shmemE+104];
	ld.shared.u64 	%rd96, [_ZN6thrust24THRUST_300001_SM_1000_NS8cuda_cub4core6detail5shmemE+112];
	setp.lt.f32 	%p167, %f210, %f88;
	mov.f32 	%f211, %f210;
	mov.u64 	%rd272, %rd271;
	@%p167 bra 	$L__BB5_108;
	setp.lt.f32 	%p168, %f88, %f210;
	mov.f32 	%f211, %f88;
	mov.u64 	%rd272, %rd96;
	@%p168 bra 	$L__BB5_108;
	setp.lt.s64 	%p169, %rd271, %rd96;
	selp.f32 	%f211, %f210, %f88, %p169;
	min.s64 	%rd272, %rd271, %rd96;
$L__BB5_108:
	setp.lt.s32 	%p170, %r1, 225;
	mov.f32 	%f242, %f211;
	mov.u64 	%rd307, %rd272;
	@%p170 bra 	$L__BB5_198;
	ld.shared.f32 	%f91, [_ZN6thrust24THRUST_300001_SM_1000_NS8cuda_cub4core6detail5shmemE+120];
	ld.shared.u64 	%rd99, [_ZN6thrust24THRUST_300001_SM_1000_NS8cuda_cub4core6detail5shmemE+128];
	setp.lt.f32 	%p171, %f211, %f91;
	mov.f32 	%f242, %f211;
	mov.u64 	%rd307, %rd272;
	@%p171 bra 	$L__BB5_198;
	setp.lt.f32 	%p172, %f91, %f211;
	mov.f32 	%f242, %f91;
	mov.u64 	%rd307, %rd99;
	@%p172 bra 	$L__BB5_198;
	setp.lt.s64 	%p173, %rd272, %rd99;
	selp.f32 	%f242, %f211, %f91, %p173;
	min.s64 	%rd307, %rd272, %rd99;
	bra.uni 	$L__BB5_198;
$L__BB5_112:
	mov.u32 	%r18, %tid.x;
	cvt.u64.u32 	%rd101, %r18;
	mul.wide.u32 	%rd198, %r18, 4;
	add.s64 	%rd102, %rd1, %rd198;
	ld.global.f32 	%f172, [%rd102];
	add.s32 	%r31, %r18, 256;
	cvt.u64.u32 	%rd199, %r31;
	ld.global.f32 	%f173, [%rd102+1024];
	add.s32 	%r32, %r18, 512;
	cvt.u64.u32 	%rd200, %r32;
	ld.global.f32 	%f174, [%rd102+2048];
	ld.global.f32 	%f93, [%rd102+3072];
	or.b32  	%r33, %r18, 1024;
	cvt.u64.u32 	%rd103, %r33;
	add.s64 	%rd104, %rd195, %rd103;
	ld.global.f32 	%f94, [%rd102+4096];
	setp.lt.f32 	%p3, %f173, %f172;
	selp.f32 	%f175, %f173, %f172, %p3;
	selp.b64 	%rd201, %rd199, %rd101, %p3;
	setp.lt.f32 	%p4, %f174, %f175;
	selp.f32 	%f95, %f174, %f175, %p4;
	selp.b64 	%rd105, %rd200, %rd201, %p4;
	setp.lt.f32 	%p5, %f95, %f93;
	mov.f32 	%f212, %f95;
	mov.u64 	%rd273, %rd105;
	@%p5 bra 	$L__BB5_115;
	add.s32 	%r34, %r18, 768;
	cvt.u64.u32 	%rd273, %r34;
	setp.lt.f32 	%p6, %f93, %f95;
	mov.f32 	%f212, %f93;
	@%p6 bra 	$L__BB5_115;
	mov.f32 	%f212, %f95;
	mov.u64 	%rd273, %rd105;
$L__BB5_115:
	add.s64 	%rd108, %rd195, %rd273;
	setp.lt.f32 	%p7, %f212, %f94;
	mov.f32 	%f229, %f212;
	mov.u64 	%rd294, %rd108;
	@%p7 bra 	$L__BB5_118;
	setp.lt.f32 	%p8, %f94, %f212;
	mov.f32 	%f229, %f94;
	mov.u64 	%rd294, %rd104;
	@%p8 bra 	$L__BB5_118;
	setp.lt.s64 	%p9, %rd273, %rd103;
	selp.f32 	%f229, %f212, %f94, %p9;
	selp.b64 	%rd294, %rd108, %rd104, %p9;
$L__BB5_118:
	setp.lt.u64 	%p10, %rd197, 2560;
	mov.b64 	%rd283, 1280;
	@%p10 bra 	$L__BB5_136;
	mov.b64 	%rd283, 1280;
$L__BB5_120:
	mov.u64 	%rd111, %rd283;
	add.s64 	%rd204, %rd111, %rd101;
	shl.b64 	%rd205, %rd111, 2;
	add.s64 	%rd206, %rd102, %rd205;
	add.s64 	%rd113, %rd204, %rd195;
	ld.global.f32 	%f100, [%rd206];
	ld.global.f32 	%f101, [%rd206+1024];
	add.s64 	%rd114, %rd113, 512;
	ld.global.f32 	%f102, [%rd206+2048];
	add.s64 	%rd115, %rd113, 768;
	ld.global.f32 	%f103, [%rd206+3072];
	ld.global.f32 	%f104, [%rd206+4096];
	setp.lt.f32 	%p11, %f229, %f100;
	mov.f32 	%f215, %f229;
	mov.u64 	%rd277, %rd294;
	@%p11 bra 	$L__BB5_123;
	setp.lt.f32 	%p12, %f100, %f229;
	mov.f32 	%f215, %f100;
	mov.u64 	%rd277, %rd113;
	@%p12 bra 	$L__BB5_123;
	setp.lt.s64 	%p13, %rd294, %rd113;
	selp.f32 	%f215, %f229, %f100, %p13;
	min.s64 	%rd277, %rd294, %rd113;
$L__BB5_123:
	setp.lt.f32 	%p14, %f215, %f101;
	mov.f32 	%f216, %f215;
	mov.u64 	%rd278, %rd277;
	@%p14 bra 	$L__BB5_126;
	add.s64 	%rd208, %rd204, %rd195;
	add.s64 	%rd278, %rd208, 256;
	setp.lt.f32 	%p15, %f101, %f215;
	mov.f32 	%f216, %f101;
	@%p15 bra 	$L__BB5_126;
	setp.lt.s64 	%p16, %rd277, %rd278;
	selp.f32 	%f216, %f215, %f101, %p16;
	min.s64 	%rd278, %rd277, %rd278;
$L__BB5_126:
	setp.lt.f32 	%p17, %f216, %f102;
	mov.f32 	%f217, %f216;
	mov.u64 	%rd279, %rd278;
	@%p17 bra 	$L__BB5_129;
	setp.lt.f32 	%p18, %f102, %f216;
	mov.f32 	%f217, %f102;
	mov.u64 	%rd279, %rd114;
	@%p18 bra 	$L__BB5_129;
	setp.lt.s64 	%p19, %rd278, %rd114;
	selp.f32 	%f217, %f216, %f102, %p19;
	min.s64 	%rd279, %rd278, %rd114;
$L__BB5_129:
	setp.lt.f32 	%p20, %f217, %f103;
	mov.f32 	%f218, %f217;
	mov.u64 	%rd280, %rd279;
	@%p20 bra 	$L__BB5_132;
	setp.lt.f32 	%p21, %f103, %f217;
	mov.f32 	%f218, %f103;
	mov.u64 	%rd280, %rd115;
	@%p21 bra 	$L__BB5_132;
	setp.lt.s64 	%p22, %rd279, %rd115;
	selp.f32 	%f218, %f217, %f103, %p22;
	min.s64 	%rd280, %rd279, %rd115;
$L__BB5_132:
	setp.lt.f32 	%p23, %f218, %f104;
	mov.f32 	%f229, %f218;
	mov.u64 	%rd294, %rd280;
	@%p23 bra 	$L__BB5_135;
	add.s64 	%rd210, %rd204, %rd195;
	add.s64 	%rd294, %rd210, 1024;
	setp.lt.f32 	%p24, %f104, %f218;
	mov.f32 	%f229, %f104;
	@%p24 bra 	$L__BB5_135;
	setp.lt.s64 	%p25, %rd280, %rd294;
	selp.f32 	%f229, %f218, %f104, %p25;
	min.s64 	%rd294, %rd280, %rd294;
$L__BB5_135:
	add.s64 	%rd283, %rd111, 1280;
	add.s64 	%rd211, %rd111, 2560;
	setp.le.s64 	%p26, %rd211, %rd197;
	@%p26 bra 	$L__BB5_120;
$L__BB5_136:
	setp.le.s64 	%p27, %rd197, %rd283;
	@%p27 bra 	$L__BB5_159;
	cvt.u32.u64 	%r35, %rd283;
	cvt.u32.u64 	%r36, %rd197;
	sub.s32 	%r19, %r36, %r35;
	setp.ge.s32 	%p28, %r18, %r19;
	@%p28 bra 	$L__BB5_159;
	cvta.to.global.u64 	%rd131, %rd194;
	not.b32 	%r38, %r18;
	add.s32 	%r39, %r38, %r36;
	sub.s32 	%r20, %r39, %r35;
	and.b32  	%r41, %r20, 768;
	setp.eq.s32 	%p29, %r41, 768;
	mov.u32 	%r389, %r18;
	@%p29 bra 	$L__BB5_144;
	add.s64 	%rd213, %rd283, %rd101;
	add.s64 	%rd285, %rd213, %rd195;
	shl.b64 	%rd214, %rd213, 2;
	add.s64 	%rd284, %rd131, %rd214;
	shr.u32 	%r42, %r20, 8;
	add.s32 	%r43, %r42, 1;
	and.b32  	%r44, %r43, 3;
	neg.s32 	%r387, %r44;
	mov.u32 	%r389, %r18;
$L__BB5_140:
	.pragma "nounroll";
	mov.u64 	%rd136, %rd294;
	mov.f32 	%f116, %f229;
	ld.global.f32 	%f117, [%rd284];
	setp.lt.f32 	%p30, %f116, %f117;
	@%p30 bra 	$L__BB5_143;
	setp.lt.f32 	%p31, %f117, %f116;
	mov.f32 	%f229, %f117;
	mov.u64 	%rd294, %rd285;
	@%p31 bra 	$L__BB5_143;
	setp.lt.s64 	%p32, %rd136, %rd285;
	selp.f32 	%f229, %f116, %f117, %p32;
	min.s64 	%rd294, %rd136, %rd285;
$L__BB5_143:
	add.s32 	%r389, %r389, 256;
	add.s64 	%rd285, %rd285, 256;
	add.s64 	%rd284, %rd284, 1024;
	add.s32 	%r387, %r387, 1;
	setp.ne.s32 	%p33, %r387, 0;
	@%p33 bra 	$L__BB5_140;
$L__BB5_144:
	setp.lt.u32 	%p34, %r20, 768;
	@%p34 bra 	$L__BB5_159;
	add.s32 	%r390, %r389, 512;
$L__BB5_146:
	mov.u32 	%r28, %r390;
	add.s32 	%r45, %r28, -512;
	cvt.u64.u32 	%rd215, %r45;
	add.s64 	%rd216, %rd283, %rd215;
	shl.b64 	%rd217, %rd216, 2;
	add.s64 	%rd144, %rd131, %rd217;
	add.s64 	%rd145, %rd216, %rd195;
	ld.global.f32 	%f123, [%rd144];
	setp.lt.f32 	%p35, %f229, %f123;
	mov.f32 	%f226, %f229;
	mov.u64 	%rd291, %rd294;
	@%p35 bra 	$L__BB5_149;
	setp.lt.f32 	%p36, %f123, %f229;
	mov.f32 	%f226, %f123;
	mov.u64 	%rd291, %rd145;
	@%p36 bra 	$L__BB5_149;
	setp.lt.s64 	%p37, %rd294, %rd145;
	selp.f32 	%f226, %f229, %f123, %p37;
	min.s64 	%rd291, %rd294, %rd145;
$L__BB5_149:
	add.s32 	%r46, %r28, -256;
	cvt.u64.u32 	%rd218, %r46;
	add.s64 	%rd219, %rd283, %rd218;
	add.s64 	%rd148, %rd219, %rd195;
	ld.global.f32 	%f126, [%rd144+1024];
	setp.lt.f32 	%p38, %f226, %f126;
	mov.f32 	%f227, %f226;
	mov.u64 	%rd292, %rd291;
	@%p38 bra 	$L__BB5_152;
	setp.lt.f32 	%p39, %f126, %f226;
	mov.f32 	%f227, %f126;
	mov.u64 	%rd292, %rd148;
	@%p39 bra 	$L__BB5_152;
	setp.lt.s64 	%p40, %rd291, %rd148;
	selp.f32 	%f227, %f226, %f126, %p40;
	min.s64 	%rd292, %rd291, %rd148;
$L__BB5_152:
	cvt.u64.u32 	%rd220, %r28;
	add.s64 	%rd221, %rd283, %rd220;
	add.s64 	%rd151, %rd221, %rd195;
	ld.global.f32 	%f129, [%rd144+2048];
	setp.lt.f32 	%p41, %f227, %f129;
	mov.f32 	%f228, %f227;
	mov.u64 	%rd293, %rd292;
	@%p41 bra 	$L__BB5_155;
	setp.lt.f32 	%p42, %f129, %f227;
	mov.f32 	%f228, %f129;
	mov.u64 	%rd293, %rd151;
	@%p42 bra 	$L__BB5_155;
	setp.lt.s64 	%p43, %rd292, %rd151;
	selp.f32 	%f228, %f227, %f129, %p43;
	min.s64 	%rd293, %rd292, %rd151;
$L__BB5_155:
	add.s32 	%r47, %r28, 256;
	cvt.u64.u32 	%rd222, %r47;
	add.s64 	%rd223, %rd283, %rd222;
	add.s64 	%rd154, %rd223, %rd195;
	ld.global.f32 	%f132, [%rd144+3072];
	setp.lt.f32 	%p44, %f228, %f132;
	mov.f32 	%f229, %f228;
	mov.u64 	%rd294, %rd293;
	@%p44 bra 	$L__BB5_158;
	setp.lt.f32 	%p45, %f132, %f228;
	mov.f32 	%f229, %f132;
	mov.u64 	%rd294, %rd154;
	@%p45 bra 	$L__BB5_158;
	setp.lt.s64 	%p46, %rd293, %rd154;
	selp.f32 	%f229, %f228, %f132, %p46;
	min.s64 	%rd294, %rd293, %rd154;
$L__BB5_158:
	add.s32 	%r390, %r28, 1024;
	add.s32 	%r48, %r28, 512;
	setp.lt.s32 	%p47, %r48, %r19;
	@%p47 bra 	$L__BB5_146;
$L__BB5_159:
	// begin inline asm
	mov.u32 %r49, %laneid;
	// end inline asm
	mov.b32 	%r51, %f229;
	mov.b32 	%r67, 1;
	mov.b32 	%r68, 31;
	mov.b32 	%r69, -1;
	// begin inline asm
	shfl.sync.down.b32 %r50, %r51, %r67, %r68, %r69;
	// end inline asm
	mov.b32 	%f136, %r50;
	// begin inline asm
	shfl.sync.down.b32 %r55, %r56, %r67, %r68, %r69;
	// end inline asm
	mov.b64 	{%r61, %r66}, %rd294;
	// begin inline asm
	shfl.sync.down.b32 %r60, %r61, %r67, %r68, %r69;
	// end inline asm
	// begin inline asm
	shfl.sync.down.b32 %r65, %r66, %r67, %r68, %r69;
	// end inline asm
	mov.b64 	%rd158, {%r60, %r65};
	setp.gt.s32 	%p48, %r49, 30;
	setp.lt.f32 	%p49, %f229, %f136;
	or.pred  	%p50, %p48, %p49;
	mov.f32 	%f231, %f229;
	mov.u64 	%rd296, %rd294;
	@%p50 bra 	$L__BB5_162;
	setp.gt.f32 	%p51, %f229, %f136;
	mov.f32 	%f231, %f136;
	mov.u64 	%rd296, %rd158;
	@%p51 bra 	$L__BB5_162;
	setp.lt.s64 	%p52, %rd294, %rd158;
	selp.f32 	%f231, %f229, %f136, %p52;
	min.s64 	%rd296, %rd294, %rd158;
$L__BB5_162:
	mov.b32 	%r71, %f231;
	mov.b32 	%r87, 2;
	mov.b32 	%r88, 31;
	mov.b32 	%r89, -1;
	// begin inline asm
	shfl.sync.down.b32 %r70, %r71, %r87, %r88, %r89;
	// end inline asm
	mov.b32 	%f139, %r70;
	// begin inline asm
	shfl.sync.down.b32 %r75, %r76, %r87, %r88, %r89;
	// end inline asm
	mov.b64 	{%r81, %r86}, %rd296;
	// begin inline asm
	shfl.sync.down.b32 %r80, %r81, %r87, %r88, %r89;
	// end inline asm
	// begin inline asm
	shfl.sync.down.b32 %r85, %r86, %r87, %r88, %r89;
	// end inline asm
	mov.b64 	%rd161, {%r80, %r85};
	setp.gt.s32 	%p53, %r49, 29;
	setp.lt.f32 	%p54, %f231, %f139;
	or.pred  	%p55, %p53, %p54;
	mov.f32 	%f232, %f231;
	mov.u64 	%rd297, %rd296;
	@%p55 bra 	$L__BB5_165;
	setp.gt.f32 	%p56, %f231, %f139;
	mov.f32 	%f232, %f139;
	mov.u64 	%rd297, %rd161;
	@%p56 bra 	$L__BB5_165;
	setp.lt.s64 	%p57, %rd296, %rd161;
	selp.f32 	%f232, %f231, %f139, %p57;
	min.s64 	%rd297, %rd296, %rd161;
$L__BB5_165:
	mov.b32 	%r91, %f232;
	mov.b32 	%r107, 4;
	mov.b32 	%r108, 31;
	mov.b32 	%r109, -1;
	// begin inline asm
	shfl.sync.down.b32 %r90, %r91, %r107, %r108, %r109;
	// end inline asm
	mov.b32 	%f142, %r90;
	// begin inline asm
	shfl.sync.down.b32 %r95, %r96, %r107, %r108, %r109;
	// end inline asm
	mov.b64 	{%r101, %r106}, %rd297;
	// begin inline asm
	shfl.sync.down.b32 %r100, %r101, %r107, %r108, %r109;
	// end inline asm
	// begin inline asm
	shfl.sync.down.b32 %r105, %r106, %r107, %r108, %r109;
	// end inline asm
	mov.b64 	%rd164, {%r100, %r105};
	setp.gt.s32 	%p58, %r49, 27;
	setp.lt.f32 	%p59, %f232, %f142;
	or.pred  	%p60, %p58, %p59;
	mov.f32 	%f233, %f232;
	mov.u64 	%rd298, %rd297;
	@%p60 bra 	$L__BB5_168;
	setp.gt.f32 	%p61, %f232, %f142;
	mov.f32 	%f233, %f142;
	mov.u64 	%rd298, %rd164;
	@%p61 bra 	$L__BB5_168;
	setp.lt.s64 	%p62, %rd297, %rd164;
	selp.f32 	%f233, %f232, %f142, %p62;
	min.s64 	%rd298, %rd297, %rd164;
$L__BB5_168:
	mov.b32 	%r111, %f233;
	mov.b32 	%r127, 8;
	mov.b32 	%r128, 31;
	mov.b32 	%r129, -1;
	// begin inline asm
	shfl.sync.down.b32 %r110, %r111, %r127, %r128, %r129;
	// end inline asm
	mov.b32 	%f145, %r110;
	// begin inline asm
	shfl.sync.down.b32 %r115, %r116, %r127, %r128, %r129;
	// end inline asm
	mov.b64 	{%r121, %r126}, %rd298;
	// begin inline asm
	shfl.sync.down.b32 %r120, %r121, %r127, %r128, %r129;
	// end inline asm
	// begin inline asm
	shfl.sync.down.b32 %r125, %r126, %r127, %r128, %r129;
	// end inline asm
	mov.b64 	%rd167, {%r120, %r125};
	setp.gt.s32 	%p63, %r49, 23;
	setp.lt.f32 	%p64, %f233, %f145;
	or.pred  	%p65, %p63, %p64;
	mov.f32 	%f234, %f233;
	mov.u64 	%rd299, %rd298;
	@%p65 bra 	$L__BB5_171;
	setp.gt.f32 	%p66, %f233, %f145;
	mov.f32 	%f234, %f145;
	mov.u64 	%rd299, %rd167;
	@%p66 bra 	$L__BB5_171;
	setp.lt.s64 	%p67, %rd298, %rd167;
	selp.f32 	%f234, %f233, %f145, %p67;
	min.s64 	%rd299, %rd298, %rd167;
$L__BB5_171:
	mov.b32 	%r131, %f234;
	mov.b32 	%r147, 16;
	mov.b32 	%r148, 31;
	mov.b32 	%r149, -1;
	// begin inline asm
	shfl.sync.down.b32 %r130, %r131, %r147, %r148, %r149;
	// end inline asm
	mov.b32 	%f148, %r130;
	// begin inline asm
	shfl.sync.down.b32 %r135, %r136, %r147, %r148, %r149;
	// end inline asm
	mov.b64 	{%r141, %r146}, %rd299;
	// begin inline asm
	shfl.sync.down.b32 %r140, %r141, %r147, %r148, %r149;
	// end inline asm
	// begin inline asm
	shfl.sync.down.b32 %r145, %r146, %r147, %r148, %r149;
	// end inline asm
	mov.b64 	%rd170, {%r140, %r145};
	setp.gt.s32 	%p68, %r49, 15;
	setp.lt.f32 	%p69, %f234, %f148;
	or.pred  	%p70, %p68, %p69;
	mov.f32 	%f242, %f234;
	mov.u64 	%rd307, %rd299;
	@%p70 bra 	$L__BB5_174;
	setp.gt.f32 	%p71, %f234, %f148;
	mov.f32 	%f242, %f148;
	mov.u64 	%rd307, %rd170;
	@%p71 bra 	$L__BB5_174;
	setp.lt.s64 	%p72, %rd299, %rd170;
	selp.f32 	%f242, %f234, %f148, %p72;
	min.s64 	%rd307, %rd299, %rd170;
$L__BB5_174:
	setp.ne.s32 	%p73, %r49, 0;
	@%p73 bra 	$L__BB5_176;
	shr.u32 	%r150, %r18, 1;
	and.b32  	%r151, %r150, 496;
	mov.u32 	%r152, _ZN6thrust24THRUST_300001_SM_1000_NS8cuda_cub4core6detail5shmemE;
	add.s32 	%r153, %r152, %r151;
	st.shared.f32 	[%r153+8], %f242;
	st.shared.u64 	[%r153+16], %rd307;
$L__BB5_176:
	bar.sync 	0;
	setp.ne.s32 	%p74, %r18, 0;
	@%p74 bra 	$L__BB5_198;
	ld.shared.f32 	%f151, [_ZN6thrust24THRUST_300001_SM_1000_NS8cuda_cub4core6detail5shmemE+24];
	ld.shared.u64 	%rd173, [_ZN6thrust24THRUST_300001_SM_1000_NS8cuda_cub4core6detail5shmemE+32];
	setp.lt.f32 	%p75, %f242, %f151;
	mov.f32 	%f236, %f242;
	mov.u64 	%rd301, %rd307;
	@%p75 bra 	$L__BB5_180;
	setp.lt.f32 	%p76, %f151, %f242;
	mov.f32 	%f236, %f151;
	mov.u64 	%rd301, %rd173;
	@%p76 bra 	$L__BB5_180;
	setp.lt.s64 	%p77, %rd307, %rd173;
	selp.f32 	%f236, %f242, %f151, %p77;
	min.s64 	%rd301, %rd307, %rd173;
$L__BB5_180:
	ld.shared.f32 	%f154, [_ZN6thrust24THRUST_300001_SM_1000_NS8cuda_cub4core6detail5shmemE+40];
	ld.shared.u64 	%rd176, [_ZN6thrust24THRUST_300001_SM_1000_NS8cuda_cub4core6detail5shmemE+48];
	setp.lt.f32 	%p78, %f236, %f154;
	mov.f32 	%f237, %f236;
	mov.u64 	%rd302, %rd301;
	@%p78 bra 	$L__BB5_183;
	setp.lt.f32 	%p79, %f154, %f236;
	mov.f32 	%f237, %f154;
	mov.u64 	%rd302, %rd176;
	@%p79 bra 	$L__BB5_183;
	setp.lt.s64 	%p80, %rd301, %rd176;
	selp.f32 	%f237, %f236, %f154, %p80;
	min.s64 	%rd302, %rd301, %rd176;
$L__BB5_183:
	ld.shared.f32 	%f157, [_ZN6thrust24THRUST_300001_SM_1000_NS8cuda_cub4core6detail5shmemE+56];
	ld.shared.u64 	%rd179, [_ZN6thrust24THRUST_300001_SM_1000_NS8cuda_cub4core6detail5shmemE+64];
	setp.lt.f32 	%p81, %f237, %f157;
	mov.f32 	%f238, %f237;
	mov.u64 	%rd303, %rd302;
	@%p81 bra 	$L__BB5_186;
	setp.lt.f32 	%p82, %f157, %f237;
	mov.f32 	%f238, %f157;
	mov.u64 	%rd303, %rd179;
	@%p82 bra 	$L__BB5_186;
	setp.lt.s64 	%p83, %rd302, %rd179;
	selp.f32 	%f238, %f237, %f157, %p83;
	min.s64 	%rd303, %rd302, %rd179;
$L__BB5_186:
	ld.shared.f32 	%f160, [_ZN6thrust24THRUST_300001_SM_1000_NS8cuda_cub4core6detail5shmemE+72];
	ld.shared.u64 	%rd182, [_ZN6thrust24THRUST_300001_SM_1000_NS8cuda_cub4core6detail5shmemE+80];
	setp.lt.f32 	%p84, %f238, %f160;
	mov.f32 	%f239, %f238;
	mov.u64 	%rd304, %rd303;
	@%p84 bra 	$L__BB5_189;
	setp.lt.f32 	%p85, %f160, %f238;
	mov.f32 	%f239, %f160;
	mov.u64 	%rd304, %rd182;
	@%p85 bra 	$L__BB5_189;
	setp.lt.s64 	%p86, %rd303, %rd182;
	selp.f32 	%f239, %f238, %f160, %p86;
	min.s64 	%rd304, %rd303, %rd182;
$L__BB5_189:
	ld.shared.f32 	%f163, [_ZN6thrust24THRUST_300001_SM_1000_NS8cuda_cub4core6detail5shmemE+88];
	ld.shared.u64 	%rd185, [_ZN6thrust24THRUST_300001_SM_1000_NS8cuda_cub4core6detail5shmemE+96];
	setp.lt.f32 	%p87, %f239, %f163;
	mov.f32 	%f240, %f239;
	mov.u64 	%rd305, %rd304;
	@%p87 bra 	$L__BB5_192;
	setp.lt.f32 	%p88, %f163, %f239;
	mov.f32 	%f240, %f163;
	mov.u64 	%rd305, %rd185;
	@%p88 bra 	$L__BB5_192;
	setp.lt.s64 	%p89, %rd304, %rd185;
	selp.f32 	%f240, %f239, %f163, %p89;
	min.s64 	%rd305, %rd304, %rd185;
$L__BB5_192:
	ld.shared.f32 	%f166, [_ZN6thrust24THRUST_300001_SM_1000_NS8cuda_cub4core6detail5shmemE+104];
	ld.shared.u64 	%rd188, [_ZN6thrust24THRUST_300001_SM_1000_NS8cuda_cub4core6detail5shmemE+112];
	setp.lt.f32 	%p90, %f240, %f166;
	mov.f32 	%f241, %f240;
	mov.u64 	%rd306, %rd305;
	@%p90 bra 	$L__BB5_195;
	setp.lt.f32 	%p91, %f166, %f240;
	mov.f32 	%f241, %f166;
	mov.u64 	%rd306, %rd188;
	@%p91 bra 	$L__BB5_195;
	setp.lt.s64 	%p92, %rd305, %rd188;
	selp.f32 	%f241, %f240, %f166, %p92;
	min.s64 	%rd306, %rd305, %rd188;
$L__BB5_195:
	ld.shared.f32 	%f169, [_ZN6thrust24THRUST_300001_SM_1000_NS8cuda_cub4core6detail5shmemE+120];
	ld.shared.u64 	%rd191, [_ZN6thrust24THRUST_300001_SM_1000_NS8cuda_cub4core6detail5shmemE+128];
	setp.lt.f32 	%p93, %f241, %f169;
	mov.f32 	%f242, %f241;
	mov.u64 	%rd307, %rd306;
	@%p93 bra 	$L__BB5_198;
	setp.lt.f32 	%p94, %f169, %f241;
	mov.f32 	%f242, %f169;
	mov.u64 	%rd307, %rd191;
	@%p94 bra 	$L__BB5_198;
	setp.lt.s64 	%p95, %rd306, %rd191;
	selp.f32 	%f242, %f241, %f169, %p95;
	min.s64 	%rd307, %rd306, %rd191;
$L__BB5_198:
	mov.u32 	%r381, %tid.x;
	setp.ne.s32 	%p222, %r381, 0;
	@%p222 bra 	$L__BB5_200;
	ld.param.u64 	%rd237, [_ZN6thrust24THRUST_300001_SM_1000_NS8cuda_cub4core6detail13_kernel_agentINS1_8__reduce11ReduceAgentINS0_12zip_iteratorIN4cuda3std3__45tupleIJPfNS0_17counting_iteratorIlNS0_11use_defaultESE_SE_EEEEEEEPNSB_IJflEEESI_lNS1_9__extrema9arg_min_fIflNSA_4lessIfEEEEEEJSH_SJ_lSO_EEEvDpT0__param_1];
	cvta.to.global.u64 	%rd236, %rd237;
	st.global.f32 	[%rd236], %f242;
	st.global.u64 	[%rd236+8], %rd307;
$L__BB5_200:
	ret;

}
	// .globl	_ZN6thrust24THRUST_300001_SM_1000_NS8cuda_cub4core6detail13_kernel_agentINS1_8__reduce11ReduceAgentINS0_12zip_iteratorIN4cuda3std3__45tupleIJPfNS0_17counting_iteratorIlNS0_11use_defaultESE_SE_EEEEEEEPNSB_IJflEEESI_lNS1_9__extrema9arg_min_fIflNSA_4lessIfEEEEEEJSH_SJ_lN3cub18CUB_300001_SM_100013GridEvenShareIlEENSR_9GridQueueIyEESO_EEEvDpT0_
.visible .entry _ZN6thrust24THRUST_300001_SM_1000_NS8cuda_cub4core6detail13_kernel_agentINS1_8__reduce11ReduceAgentINS0_12zip_iteratorIN4cuda3std3__45tupleIJPfNS0_17counting_iteratorIlNS0_11use_defaultESE_SE_EEEEEEEPNSB_IJflEEESI_lNS1_9__extrema9arg_min_fIflNSA_4lessIfEEEEEEJSH_SJ_lN3cub18CUB_300001_SM_100013GridEvenShareIlEENSR_9GridQueueIyEESO_EEEvDpT0_(
	.param .align 8 .b8 _ZN6thrust24THRUST_300001_SM_1000_NS8cuda_cub4core6detail13_kernel_agentINS1_8__reduce11ReduceAgentINS0_12zip_iteratorIN4cuda3std3__45tupleIJPfNS0_17counting_iteratorIlNS0_11use_defaultESE_SE_EEEEEEEPNSB_IJflEEESI_lNS1_9__extrema9arg_min_fIflNSA_4lessIfEEEEEEJSH_SJ_lN3cub18CUB_300001_SM_100013GridEvenShareIlEENSR_9GridQueueIyEESO_EEEvDpT0__param_0[16],
	.param .u64 .ptr .align 1 _ZN6thrust24THRUST_300001_SM_1000_NS8cuda_cub4core6detail13_kernel_agentINS1_8__reduce11ReduceAgentINS0_12zip_iteratorIN4cuda3std3__45tupleIJPfNS0_17counting_iteratorIlNS0_11use_defaultESE_SE_EEEEEEEPNSB_IJflEEESI_lNS1_9__extrema9arg_min_fIflNSA_4lessIfEEEEEEJSH_SJ_lN3cub18CUB_300001_SM_100013GridEvenShareIlEENSR_9GridQueueIyEESO_EEEvDpT0__param_1,
	.param .u64 _ZN6thrust24THRUST_300001_SM_1000_NS8cuda_cub4core6detail13_kernel_agentINS1_8__reduce11ReduceAgentINS0_12zip_iteratorIN4cuda3std3__45tupleIJPfNS0_17counting_iteratorIlNS0_11use_defaultESE_SE_EEEEEEEPNSB_IJflEEESI_lNS1_9__extrema9arg_min_fIflNSA_4lessIfEEEEEEJSH_SJ_lN3cub18CUB_300001_SM_100013GridEvenShareIlEENSR_9GridQueueIyEESO_EEEvDpT0__param_2,
	.param .align 8 .b8 _ZN6thrust24THRUST_300001_SM_1000_NS8cuda_cub4core6detail13_kernel_agentINS1_8__reduce11ReduceAgentINS0_12zip_iteratorIN4cuda3std3__45tupleIJPfNS0_17counting_iteratorIlNS0_11use_defaultESE_SE_EEEEEEEPNSB_IJflEEESI_lNS1_9__extrema9arg_min_fIflNSA_4lessIfEEEEEEJSH_SJ_lN3cub18CUB_300001_SM_100013GridEvenShareIlEENSR_9GridQueueIyEESO_EEEvDpT0__param_3[72],
	.param .align 8 .b8 _ZN6thrust24THRUST_300001_SM_1000_NS8cuda_cub4core6detail13_kernel_agentINS1_8__reduce11ReduceAgentINS0_12zip_iteratorIN4cuda3std3__45tupleIJPfNS0_17counting_iteratorIlNS0_11use_defaultESE_SE_EEEEEEEPNSB_IJflEEESI_lNS1_9__extrema9arg_min_fIflNSA_4lessIfEEEEEEJSH_SJ_lN3cub18CUB_300001_SM_100013GridEvenShareIlEENSR_9GridQueueIyEESO_EEEvDpT0__param_4[8],
	.param .align 1 .b8 _ZN6thrust24THRUST_300001_SM_1000_NS8cuda_cub4core6detail13_kernel_agentINS1_8__reduce11ReduceAgentINS0_12zip_iteratorIN4cuda3std3__45tupleIJPfNS0_17counting_iteratorIlNS0_11use_defaultESE_SE_EEEEEEEPNSB_IJflEEESI_lNS1_9__extrema9arg_min_fIflNSA_4lessIfEEEEEEJSH_SJ_lN3cub18CUB_300001_SM_100013GridEvenShareIlEENSR_9GridQueueIyEESO_EEEvDpT0__param_5[1]
)
.maxntid 256
{
	.reg .pred 	%p<225>;
	.reg .b32 	%r<399>;
	.reg .b32 	%f<243>;
	.reg .b64 	%rd<325>;

	ld.param.u64 	%rd199, [_ZN6thrust24THRUST_300001_SM_1000_NS8cuda_cub4core6detail13_kernel_agentINS1_8__reduce11ReduceAgentINS0_12zip_iteratorIN4cuda3std3__45tupleIJPfNS0_17counting_iteratorIlNS0_11use_defaultESE_SE_EEEEEEEPNSB_IJflEEESI_lNS1_9__extrema9arg_min_fIflNSA_4lessIfEEEEEEJSH_SJ_lN3cub18CUB_300001_SM_100013GridEvenShareIlEENSR_9GridQueueIyEESO_EEEvDpT0__param_0+8];
	ld.param.u64 	%rd198, [_ZN6thrust24THRUST_300001_SM_1000_NS8cuda_cub4core6detail13_kernel_agentINS1_8__reduce11ReduceAgentINS0_12zip_iteratorIN4cuda3std3__45tupleIJPfNS0_17counting_iteratorIlNS0_11use_defaultESE_SE_EEEEEEEPNSB_IJflEEESI_lNS1_9__extrema9arg_min_fIflNSA_4lessIfEEEEEEJSH_SJ_lN3cub18CUB_300001_SM_100013GridEvenShareIlEENSR_9GridQueueIyEESO_EEEvDpT0__param_0];
	ld.param.u64 	%rd202, [_ZN6thrust24THRUST_300001_SM_1000_NS8cuda_cub4core6detail13_kernel_agentINS1_8__reduce11ReduceAgentINS0_12zip_iteratorIN4cuda3std3__45tupleIJPfNS0_17counting_iteratorIlNS0_11use_defaultESE_SE_EEEEEEEPNSB_IJflEEESI_lNS1_9__extrema9arg_min_fIflNSA_4lessIfEEEEEEJSH_SJ_lN3cub18CUB_300001_SM_100013GridEvenShareIlEENSR_9GridQueueIyEESO_EEEvDpT0__param_4];
	ld.param.u64 	%rd201, [_ZN6thrust24THRUST_300001_SM_1000_NS8cuda_cub4core6detail13_kernel_agentINS1_8__reduce11ReduceAgentINS0_12zip_iteratorIN4cuda3std3__45tupleIJPfNS0_17counting_iteratorIlNS0_11use_defaultESE_SE_EEEEEEEPNSB_IJflEEESI_lNS1_9__extrema9arg_min_fIflNSA_4lessIfEEEEEEJSH_SJ_lN3cub18CUB_300001_SM_100013GridEvenShareIlEENSR_9GridQueueIyEESO_EEEvDpT0__param_2];
	cvta.to.global.u64 	%rd1, %rd202;
	cvta.to.global.u64 	%rd2, %rd198;
	mov.u32 	%r1, %ctaid.x;
	mul.lo.s32 	%r33, %r1, 1280;
	cvt.u64.u32 	%rd4, %r33;
	mov.u32 	%r34, %nctaid.x;
	mul.lo.s32 	%r35, %r34, 1280;
	cvt.u64.u32 	%rd5, %r35;
	add.s64 	%rd203, %rd4, 1280;
	setp.le.s64 	%p1, %rd203, %rd201;
	@%p1 bra 	$L__BB6_111;
	cvt.u32.u64 	%r159, %rd4;
	cvt.u32.u64 	%r2, %rd201;
	sub.s32 	%r3, %r2, %r159;
	mov.u32 	%r4, %tid.x;
	setp.ge.s32 	%p98, %r4, %r3;
	mov.f32 	%f188, 0f00000000;
	mov.b64 	%rd266, 0;
	mov.u32 	%r393, %r4;
	@%p98 bra 	$L__BB6_3;
	cvt.u64.u32 	%rd234, %r4;
	add.s64 	%rd235, %rd4, %rd234;
	shl.b64 	%rd236, %rd235, 2;
	add.s64 	%rd237, %rd2, %rd236;
	add.s64 	%rd266, %rd199, %rd235;
	ld.global.f32 	%f188, [%rd237];
	add.s32 	%r393, %r4, 256;
$L__BB6_3:
	setp.ge.s32 	%p99, %r393, %r3;
	@%p99 bra 	$L__BB6_25;
	not.b32 	%r161, %r393;
	add.s32 	%r162, %r161, %r2;
	sub.s32 	%r7, %r162, %r159;
	and.b32  	%r163, %r7, 768;
	setp.eq.s32 	%p100, %r163, 768;
	@%p100 bra 	$L__BB6_10;
	cvt.u64.u32 	%rd239, %r393;
	add.s64 	%rd240, %rd239, %rd4;
	add.s64 	%rd257, %rd240, %rd199;
	shl.b64 	%rd241, %rd240, 2;
	add.s64 	%rd256, %rd2, %rd241;
	shr.u32 	%r164, %r7, 8;
	add.s32 	%r165, %r164, 1;
	and.b32  	%r166, %r165, 3;
	neg.s32 	%r391, %r166;
$L__BB6_6:
	.pragma "nounroll";
	mov.u64 	%rd12, %rd266;
	mov.f32 	%f3, %f188;
	ld.global.f32 	%f4, [%rd256];
	setp.lt.f32 	%p101, %f3, %f4;
	@%p101 bra 	$L__BB6_9;
	setp.lt.f32 	%p102, %f4, %f3;
	mov.u64 	%rd266, %rd257;
	mov.f32 	%f188, %f4;
	@%p102 bra 	$L__BB6_9;
	setp.lt.s64 	%p103, %rd12, %rd257;
	min.s64 	%rd266, %rd12, %rd257;
	selp.f32 	%f188, %f3, %f4, %p103;
$L__BB6_9:
	add.s32 	%r393, %r393, 256;
	add.s64 	%rd257, %rd257, 256;
	add.s64 	%rd256, %rd256, 1024;
	add.s32 	%r391, %r391, 1;
	setp.ne.s32 	%p104, %r391, 0;
	@%p104 bra 	$L__BB6_6;
$L__BB6_10:
	setp.lt.u32 	%p105, %r7, 768;
	@%p105 bra 	$L__BB6_25;
	add.s32 	%r394, %r393, 512;
$L__BB6_12:
	mov.u32 	%r15, %r394;
	add.s32 	%r167, %r15, -512;
	cvt.s64.s32 	%rd242, %r167;
	add.s64 	%rd243, %rd242, %rd4;
	shl.b64 	%rd244, %rd243, 2;
	add.s64 	%rd20, %rd2, %rd244;
	add.s64 	%rd21, %rd243, %rd199;
	ld.global.f32 	%f10, [%rd20];
	setp.lt.f32 	%p106, %f188, %f10;
	mov.u64 	%rd263, %rd266;
	mov.f32 	%f185, %f188;
	@%p106 bra 	$L__BB6_15;
	setp.lt.f32 	%p107, %f10, %f188;
	mov.u64 	%rd263, %rd21;
	mov.f32 	%f185, %f10;
	@%p107 bra 	$L__BB6_15;
	setp.lt.s64 	%p108, %rd266, %rd21;
	min.s64 	%rd263, %rd266, %rd21;
	selp.f32 	%f185, %f188, %f10, %p108;
$L__BB6_15:
	add.s32 	%r168, %r15, -256;
	cvt.s64.s32 	%rd245, %r168;
	add.s64 	%rd246, %rd245, %rd4;
	add.s64 	%rd24, %rd246, %rd199;
	ld.global.f32 	%f13, [%rd20+1024];
	setp.lt.f32 	%p109, %f185, %f13;
	mov.u64 	%rd264, %rd263;
	mov.f32 	%f186, %f185;
	@%p109 bra 	$L__BB6_18;
	setp.lt.f32 	%p110, %f13, %f185;
	mov.u64 	%rd264, %rd24;
	mov.f32 	%f186, %f13;
	@%p110 bra 	$L__BB6_18;
	setp.lt.s64 	%p111, %rd263, %rd24;
	min.s64 	%rd264, %rd263, %rd24;
	selp.f32 	%f186, %f185, %f13, %p111;
$L__BB6_18:
	cvt.s64.s32 	%rd247, %r15;
	add.s64 	%rd248, %rd247, %rd4;
	add.s64 	%rd27, %rd248, %rd199;
	ld.global.f32 	%f16, [%rd20+2048];
	setp.lt.f32 	%p112, %f186, %f16;
	mov.u64 	%rd265, %rd264;
	mov.f32 	%f187, %f186;
	@%p112 bra 	$L__BB6_21;
	setp.lt.f32 	%p113, %f16, %f186;
	mov.u64 	%rd265, %rd27;
	mov.f32 	%f187, %f16;
	@%p113 bra 	$L__BB6_21;
	setp.lt.s64 	%p114, %rd264, %rd27;
	min.s64 	%rd265, %rd264, %rd27;
	selp.f32 	%f187, %f186, %f16, %p114;
$L__BB6_21:
	add.s32 	%r169, %r15, 256;
	cvt.s64.s32 	%rd249, %r169;
	add.s64 	%rd250, %rd249, %rd4;
	add.s64 	%rd30, %rd250, %rd199;
	ld.global.f32 	%f19, [%rd20+3072];
	setp.lt.f32 	%p115, %f187, %f19;
	mov.u64 	%rd266, %rd265;
	mov.f32 	%f188, %f187;
	@%p115 bra 	$L__BB6_24;
	setp.lt.f32 	%p116, %f19, %f187;
	mov.u64 	%rd266, %rd30;
	mov.f32 	%f188, %f19;
	@%p116 bra 	$L__BB6_24;
	setp.lt.s64 	%p117, %rd265, %rd30;
	min.s64 	%rd266, %rd265, %rd30;
	selp.f32 	%f188, %f187, %f19, %p117;
$L__BB6_24:
	add.s32 	%r394, %r15, 1024;
	add.s32 	%r170, %r15, 512;
	setp.lt.s32 	%p118, %r170, %r3;
	@%p118 bra 	$L__BB6_12;
$L__BB6_25:
	setp.lt.s32 	%p119, %r3, 256;
	@%p119 bra 	$L__BB6_65;
	// begin inline asm
	mov.u32 %r284, %laneid;
	// end inline asm
	mov.b32 	%r286, %f188;
	mov.b32 	%r302, 1;
	mov.b32 	%r303, 31;
	mov.b32 	%r304, -1;
	// begin inline asm
	shfl.sync.down.b32 %r285, %r286, %r302, %r303, %r304;
	// end inline asm
	mov.b32 	%f23, %r285;
	// begin inline asm
	shfl.sync.down.b32 %r290, %r291, %r302, %r303, %r304;
	// end inline asm
	mov.b64 	{%r296, %r301}, %rd266;
	// begin inline asm
	shfl.sync.down.b32 %r295, %r296, %r302, %r303, %r304;
	// end inline asm
	// begin inline asm
	shfl.sync.down.b32 %r300, %r301, %r302, %r303, %r304;
	// end inline asm
	mov.b64 	%rd34, {%r295, %r300};
	setp.gt.s32 	%p176, %r284, 30;
	setp.lt.f32 	%p177, %f188, %f23;
	or.pred  	%p178, %p176, %p177;
	mov.u64 	%rd268, %rd266;
	mov.f32 	%f190, %f188;
	@%p178 bra 	$L__BB6_29;
	setp.gt.f32 	%p179, %f188, %f23;
	mov.u64 	%rd268, %rd34;
	mov.f32 	%f190, %f23;
	@%p179 bra 	$L__BB6_29;
	setp.lt.s64 	%p180, %rd266, %rd34;
	min.s64 	%rd268, %rd266, %rd34;
	selp.f32 	%f190, %f188, %f23, %p180;
$L__BB6_29:
	mov.b32 	%r306, %f190;
	mov.b32 	%r322, 2;
	mov.b32 	%r323, 31;
	mov.b32 	%r324, -1;
	// begin inline asm
	shfl.sync.down.b32 %r305, %r306, %r322, %r323, %r324;
	// end inline asm
	mov.b32 	%f26, %r305;
	// begin inline asm
	shfl.sync.down.b32 %r310, %r311, %r322, %r323, %r324;
	// end inline asm
	mov.b64 	{%r316, %r321}, %rd268;
	// begin inline asm
	shfl.sync.down.b32 %r315, %r316, %r322, %r323, %r324;
	// end inline asm
	// begin inline asm
	shfl.sync.down.b32 %r320, %r321, %r322, %r323, %r324;
	// end inline asm
	mov.b64 	%rd37, {%r315, %r320};
	setp.gt.s32 	%p181, %r284, 29;
	setp.lt.f32 	%p182, %f190, %f26;
	or.pred  	%p183, %p181, %p182;
	mov.u64 	%rd269, %rd268;
	mov.f32 	%f191, %f190;
	@%p183 bra 	$L__BB6_32;
	setp.gt.f32 	%p184, %f190, %f26;
	mov.u64 	%rd269, %rd37;
	mov.f32 	%f191, %f26;
	@%p184 bra 	$L__BB6_32;
	setp.lt.s64 	%p185, %rd268, %rd37;
	min.s64 	%rd269, %rd268, %rd37;
	selp.f32 	%f191, %f190, %f26, %p185;
$L__BB6_32:
	mov.b32 	%r326, %f191;
	mov.b32 	%r342, 4;
	mov.b32 	%r343, 31;
	mov.b32 	%r344, -1;
	// begin inline asm
	shfl.sync.down.b32 %r325, %r326, %r342, %r343, %r344;
	// end inline asm
	mov.b32 	%f29, %r325;
	// begin inline asm
	shfl.sync.down.b32 %r330, %r331, %r342, %r343, %r344;
	// end inline asm
	mov.b64 	{%r336, %r341}, %rd269;
	// begin inline asm
	shfl.sync.down.b32 %r335, %r336, %r342, %r343, %r344;
	// end inline asm
	// begin inline asm
	shfl.sync.down.b32 %r340, %r341, %r342, %r343, %r344;
	// end inline asm
	mov.b64 	%rd40, {%r335, %r340};
	setp.gt.s32 	%p186, %r284, 27;
	setp.lt.f32 	%p187, %f191, %f29;
	or.pred  	%p188, %p186, %p187;
	mov.u64 	%rd270, %rd269;
	mov.f32 	%f192, %f191;
	@%p188 bra 	$L__BB6_35;
	setp.gt.f32 	%p189, %f191, %f29;
	mov.u64 	%rd270, %rd40;
	mov.f32 	%f192, %f29;
	@%p189 bra 	$L__BB6_35;
	setp.lt.s64 	%p190, %rd269, %rd40;
	min.s64 	%rd270, %rd269, %rd40;
	selp.f32 	%f192, %f191, %f29, %p190;
$L__BB6_35:
	mov.b32 	%r346, %f192;
	mov.b32 	%r362, 8;
	mov.b32 	%r363, 31;
	mov.b32 	%r364, -1;
	// begin inline asm
	shfl.sync.down.b32 %r345, %r346, %r362, %r363, %r364;
	// end inline asm
	mov.b32 	%f32, %r345;
	// begin inline asm
	shfl.sync.down.b32 %r350, %r351, %r362, %r363, %r364;
	// end inline asm
	mov.b64 	{%r356, %r361}, %rd270;
	// begin inline asm
	shfl.sync.down.b32 %r355, %r356, %r362, %r363, %r364;
	// end inline asm
	// begin inline asm
	shfl.sync.down.b32 %r360, %r361, %r362, %r363, %r364;
	// end inline asm
	mov.b64 	%rd43, {%r355, %r360};
	setp.gt.s32 	%p191, %r284, 23;
	setp.lt.f32 	%p192, %f192, %f32;
	or.pred  	%p193, %p191, %p192;
	mov.u64 	%rd271, %rd270;
	mov.f32 	%f193, %f192;
	@%p193 bra 	$L__BB6_38;
	setp.gt.f32 	%p194, %f192, %f32;
	mov.u64 	%rd271, %rd43;
	mov.f32 	%f193, %f32;
	@%p194 bra 	$L__BB6_38;
	setp.lt.s64 	%p195, %rd270, %rd43;
	min.s64 	%rd271, %rd270, %rd43;
	selp.f32 	%f193, %f192, %f32, %p195;
$L__BB6_38:
	mov.b32 	%r366, %f193;
	mov.b32 	%r382, 16;
	mov.b32 	%r383, 31;
	mov.b32 	%r384, -1;
	// begin inline asm
	shfl.sync.down.b32 %r365, %r366, %r382, %r383, %r384;
	// end inline asm
	mov.b32 	%f35, %r365;
	// begin inline asm
	shfl.sync.down.b32 %r370, %r371, %r382, %r383, %r384;
	// end inline asm
	mov.b64 	{%r376, %r381}, %rd271;
	// begin inline asm
	shfl.sync.down.b32 %r375, %r376, %r382, %r383, %r384;
	// end inline asm
	// begin inline asm
	shfl.sync.down.b32 %r380, %r381, %r382, %r383, %r384;
	// end inline asm
	mov.b64 	%rd46, {%r375, %r380};
	setp.gt.s32 	%p196, %r284, 15;
	setp.lt.f32 	%p197, %f193, %f35;
	or.pred  	%p198, %p196, %p197;
	mov.u64 	%rd324, %rd271;
	mov.f32 	%f242, %f193;
	@%p198 bra 	$L__BB6_41;
	setp.gt.f32 	%p199, %f193, %f35;
	mov.u64 	%rd324, %rd46;
	mov.f32 	%f242, %f35;
	@%p199 bra 	$L__BB6_41;
	setp.lt.s64 	%p200, %rd271, %rd46;
	min.s64 	%rd324, %rd271, %rd46;
	selp.f32 	%f242, %f193, %f35, %p200;
$L__BB6_41:
	setp.ne.s32 	%p201, %r284, 0;
	@%p201 bra 	$L__BB6_43;
	shr.u32 	%r385, %r4, 1;
	and.b32  	%r386, %r385, 496;
	mov.u32 	%r387, _ZN6thrust24THRUST_300001_SM_1000_NS8cuda_cub4core6detail5shmemE;
	add.s32 	%r388, %r387, %r386;
	st.shared.f32 	[%r388+8], %f242;
	st.shared.u64 	[%r388+16], %rd324;
$L__BB6_43:
	bar.sync 	0;
	setp.ne.s32 	%p202, %r4, 0;
	@%p202 bra 	$L__BB6_201;
	ld.shared.f32 	%f38, [_ZN6thrust24THRUST_300001_SM_1000_NS8cuda_cub4core6detail5shmemE+24];
	ld.shared.u64 	%rd49, [_ZN6thrust24THRUST_300001_SM_1000_NS8cuda_cub4core6detail5shmemE+32];
	setp.lt.f32 	%p203, %f242, %f38;
	mov.u64 	%rd273, %rd324;
	mov.f32 	%f195, %f242;
	@%p203 bra 	$L__BB6_47;
	setp.lt.f32 	%p204, %f38, %f242;
	mov.u64 	%rd273, %rd49;
	mov.f32 	%f195, %f38;
	@%p204 bra 	$L__BB6_47;
	setp.lt.s64 	%p205, %rd324, %rd49;
	min.s64 	%rd273, %rd324, %rd49;
	selp.f32 	%f195, %f242, %f38, %p205;
$L__BB6_47:
	ld.shared.f32 	%f41, [_ZN6thrust24THRUST_300001_SM_1000_NS8cuda_cub4core6detail5shmemE+40];
	ld.shared.u64 	%rd52, [_ZN6thrust24THRUST_300001_SM_1000_NS8cuda_cub4core6detail5shmemE+48];
	setp.lt.f32 	%p206, %f195, %f41;
	mov.u64 	%rd274, %rd273;
	mov.f32 	%f196, %f195;
	@%p206 bra 	$L__BB6_50;
	setp.lt.f32 	%p207, %f41, %f195;
	mov.u64 	%rd274, %rd52;
	mov.f32 	%f196, %f41;
	@%p207 bra 	$L__BB6_50;
	setp.lt.s64 	%p208, %rd273, %rd52;
	min.s64 	%rd274, %rd273, %rd52;
	selp.f32 	%f196, %f195, %f41, %p208;
$L__BB6_50:
	ld.shared.f32 	%f44, [_ZN6thrust24THRUST_300001_SM_1000_NS8cuda_cub4core6detail5shmemE+56];
	ld.shared.u64 	%rd55, [_ZN6thrust24THRUST_300001_SM_1000_NS8cuda_cub4core6detail5shmemE+64];
	setp.lt.f32 	%p209, %f196, %f44;
	mov.u64 	%rd275, %rd274;
	mov.f32 	%f197, %f196;
	@%p209 bra 	$L__BB6_53;
	setp.lt.f32 	%p210, %f44, %f196;
	mov.u64 	%rd275, %rd55;
	mov.f32 	%f197, %f44;
	@%p210 bra 	$L__BB6_53;
	setp.lt.s64 	%p211, %rd274, %rd55;
	min.s64 	%rd275, %rd274, %rd55;
	selp.f32 	%f197, %f196, %f44, %p211;
$L__BB6_53:
	ld.shared.f32 	%f47, [_ZN6thrust24THRUST_300001_SM_1000_NS8cuda_cub4core6detail5shmemE+72];
	ld.shared.u64 	%rd58, [_ZN6thrust24THRUST_300001_SM_1000_NS8cuda_cub4core6detail5shmemE+80];
	setp.lt.f32 	%p212, %f197, %f47;
	mov.u64 	%rd276, %rd275;
	mov.f32 	%f198, %f197;
	@%p212 bra 	$L__BB6_56;
	setp.lt.f32 	%p213, %f47, %f197;
	mov.u64 	%rd276, %rd58;
	mov.f32 	%f198, %f47;
	@%p213 bra 	$L__BB6_56;
	setp.lt.s64 	%p214, %rd275, %rd58;
	min.s64 	%rd276, %rd275, %rd58;
	selp.f32 	%f198, %f197, %f47, %p214;
$L__BB6_56:
	ld.shared.f32 	%f50, [_ZN6thrust24THRUST_300001_SM_1000_NS8cuda_cub4core6detail5shmemE+88];
	ld.shared.u64 	%rd61, [_ZN6thrust24THRUST_300001_SM_1000_NS8cuda_cub4core6detail5shmemE+96];
	setp.lt.f32 	%p215, %f198, %f50;
	mov.u64 	%rd277, %rd276;
	mov.f32 	%f199, %f198;
	@%p215 bra 	$L__BB6_59;
	setp.lt.f32 	%p216, %f50, %f198;
	mov.u64 	%rd277, %rd61;
	mov.f32 	%f199, %f50;
	@%p216 bra 	$L__BB6_59;
	setp.lt.s64 	%p217, %rd276, %rd61;
	min.s64 	%rd277, %rd276, %rd61;
	selp.f32 	%f199, %f198, %f50, %p217;
$L__BB6_59:
	ld.shared.f32 	%f53, [_ZN6thrust24THRUST_300001_SM_1000_NS8cuda_cub4core6detail5shmemE+104];
	ld.shared.u64 	%rd64, [_ZN6thrust24THRUST_300001_SM_1000_NS8cuda_cub4core6detail5shmemE+112];
	setp.lt.f32 	%p218, %f199, %f53;
	mov.u64 	%rd278, %rd277;
	mov.f32 	%f200, %f199;
	@%p218 bra 	$L__BB6_62;
	setp.lt.f32 	%p219, %f53, %f199;
	mov.u64 	%rd278, %rd64;
	mov.f32 	%f200, %f53;
	@%p219 bra 	$L__BB6_62;
	setp.lt.s64 	%p220, %rd277, %rd64;
	min.s64 	%rd278, %rd277, %rd64;
	selp.f32 	%f200, %f199, %f53, %p220;
$L__BB6_62:
	ld.shared.f32 	%f56, [_ZN6thrust24THRUST_300001_SM_1000_NS8cuda_cub4core6detail5shmemE+120];
	ld.shared.u64 	%rd67, [_ZN6thrust24THRUST_300001_SM_1000_NS8cuda_cub4core6detail5shmemE+128];
	setp.lt.f32 	%p221, %f200, %f56;
	mov.f32 	%f242, %f200;
	mov.u64 	%rd324, %rd278;
	@%p221 bra 	$L__BB6_201;
	setp.lt.f32 	%p222, %f56, %f200;
	mov.f32 	%f242, %f56;
	mov.u64 	%rd324, %rd67;
	@%p222 bra 	$L__BB6_201;
	setp.lt.s64 	%p223, %rd278, %rd67;
	min.s64 	%rd324, %rd278, %rd67;
	selp.f32 	%f242, %f200, %f56, %p223;
	bra.uni 	$L__BB6_201;
$L__BB6_65:
	// begin inline asm
	mov.u32 %r171, %laneid;
	// end inline asm
	and.b32  	%r192, %r4, 992;
	add.s32 	%r193, %r192, 32;
	setp.gt.s32 	%p120, %r193, %r3;
	not.b32 	%r194, %r192;
	add.s32 	%r195, %r3, %r194;
	selp.b32 	%r190, %r195, 31, %p120;
	mov.b32 	%r173, %f188;
	mov.b32 	%r189, 1;
	mov.b32 	%r191, -1;
	// begin inline asm
	shfl.sync.down.b32 %r172, %r173, %r189, %r190, %r191;
	// end inline asm
	mov.b32 	%f58, %r172;
	// begin inline asm
	shfl.sync.down.b32 %r177, %r178, %r189, %r190, %r191;
	// end inline asm
	mov.b64 	{%r183, %r188}, %rd266;
	// begin inline asm
	shfl.sync.down.b32 %r182, %r183, %r189, %r190, %r191;
	// end inline asm
	// begin inline asm
	shfl.sync.down.b32 %r187, %r188, %r189, %r190, %r191;
	// end inline asm
	mov.b64 	%rd69, {%r182, %r187};
	setp.ge.s32 	%p121, %r171, %r190;
	setp.lt.f32 	%p122, %f188, %f58;
	or.pred  	%p123, %p121, %p122;
	mov.f32 	%f201, %f188;
	mov.u64 	%rd279, %rd266;
	@%p123 bra 	$L__BB6_68;
	setp.gt.f32 	%p124, %f188, %f58;
	mov.f32 	%f201, %f58;
	mov.u64 	%rd279, %rd69;
	@%p124 bra 	$L__BB6_68;
	setp.lt.s64 	%p125, %rd266, %rd69;
	selp.f32 	%f201, %f188, %f58, %p125;
	min.s64 	%rd279, %rd266, %rd69;
$L__BB6_68:
	mov.b32 	%r197, %f201;
	mov.b32 	%r213, 2;
	mov.b32 	%r215, -1;
	// begin inline asm
	shfl.sync.down.b32 %r196, %r197, %r213, %r190, %r215;
	// end inline asm
	mov.b32 	%f61, %r196;
	// begin inline asm
	shfl.sync.down.b32 %r201, %r202, %r213, %r190, %r215;
	// end inline asm
	mov.b64 	{%r207, %r212}, %rd279;
	// begin inline asm
	shfl.sync.down.b32 %r206, %r207, %r213, %r190, %r215;
	// end inline asm
	// begin inline asm
	shfl.sync.down.b32 %r211, %r212, %r213, %r190, %r215;
	// end inline asm
	mov.b64 	%rd72, {%r206, %r211};
	add.s32 	%r216, %r171, 2;
	setp.gt.s32 	%p126, %r216, %r190;
	setp.lt.f32 	%p127, %f201, %f61;
	or.pred  	%p128, %p126, %p127;
	mov.f32 	%f202, %f201;
	mov.u64 	%rd280, %rd279;
	@%p128 bra 	$L__BB6_71;
	setp.gt.f32 	%p129, %f201, %f61;
	mov.f32 	%f202, %f61;
	mov.u64 	%rd280, %rd72;
	@%p129 bra 	$L__BB6_71;
	setp.lt.s64 	%p130, %rd279, %rd72;
	selp.f32 	%f202, %f201, %f61, %p130;
	min.s64 	%rd280, %rd279, %rd72;
$L__BB6_71:
	mov.b32 	%r218, %f202;
	mov.b32 	%r234, 4;
	mov.b32 	%r236, -1;
	// begin inline asm
	shfl.sync.down.b32 %r217, %r218, %r234, %r190, %r236;
	// end inline asm
	mov.b32 	%f64, %r217;
	// begin inline asm
	shfl.sync.down.b32 %r222, %r223, %r234, %r190, %r236;
	// end inline asm
	mov.b64 	{%r228, %r233}, %rd280;
	// begin inline asm
	shfl.sync.down.b32 %r227, %r228, %r234, %r190, %r236;
	// end inline asm
	// begin inline asm
	shfl.sync.down.b32 %r232, %r233, %r234, %r190, %r236;
	// end inline asm
	mov.b64 	%rd75, {%r227, %r232};
	add.s32 	%r237, %r171, 4;
	setp.gt.s32 	%p131, %r237, %r190;
	setp.lt.f32 	%p132, %f202, %f64;
	or.pred  	%p133, %p131, %p132;
	mov.f32 	%f203, %f202;
	mov.u64 	%rd281, %rd280;
	@%p133 bra 	$L__BB6_74;
	setp.gt.f32 	%p134, %f202, %f64;
	mov.f32 	%f203, %f64;
	mov.u64 	%rd281, %rd75;
	@%p134 bra 	$L__BB6_74;
	setp.lt.s64 	%p135, %rd280, %rd75;
	selp.f32 	%f203, %f202, %f64, %p135;
	min.s64 	%rd281, %rd280, %rd75;
$L__BB6_74:
	mov.b32 	%r239, %f203;
	mov.b32 	%r255, 8;
	mov.b32 	%r257, -1;
	// begin inline asm
	shfl.sync.down.b32 %r238, %r239, %r255, %r190, %r257;
	// end inline asm
	mov.b32 	%f67, %r238;
	// begin inline asm
	shfl.sync.down.b32 %r243, %r244, %r255, %r190, %r257;
	// end inline asm
	mov.b64 	{%r249, %r254}, %rd281;
	// begin inline asm
	shfl.sync.down.b32 %r248, %r249, %r255, %r190, %r257;
	// end inline asm
	// begin inline asm
	shfl.sync.down.b32 %r253, %r254, %r255, %r190, %r257;
	// end inline asm
	mov.b64 	%rd78, {%r248, %r253};
	add.s32 	%r258, %r171, 8;
	setp.gt.s32 	%p136, %r258, %r190;
	setp.lt.f32 	%p137, %f203, %f67;
	or.pred  	%p138, %p136, %p137;
	mov.f32 	%f204, %f203;
	mov.u64 	%rd282, %rd281;
	@%p138 bra 	$L__BB6_77;
	setp.gt.f32 	%p139, %f203, %f67;
	mov.f32 	%f204, %f67;
	mov.u64 	%rd282, %rd78;
	@%p139 bra 	$L__BB6_77;
	setp.lt.s64 	%p140, %rd281, %rd78;
	selp.f32 	%f204, %f203, %f67, %p140;
	min.s64 	%rd282, %rd281, %rd78;
$L__BB6_77:
	mov.b32 	%r260, %f204;
	mov.b32 	%r276, 16;
	mov.b32 	%r278, -1;
	// begin inline asm
	shfl.sync.down.b32 %r259, %r260, %r276, %r190, %r278;
	// end inline asm
	mov.b32 	%f70, %r259;
	// begin inline asm
	shfl.sync.down.b32 %r264, %r265, %r276, %r190, %r278;
	// end inline asm
	mov.b64 	{%r270, %r275}, %rd282;
	// begin inline asm
	shfl.sync.down.b32 %r269, %r270, %r276, %r190, %r278;
	// end inline asm
	// begin inline asm
	shfl.sync.down.b32 %r274, %r275, %r276, %r190, %r278;
	// end inline asm
	mov.b64 	%rd81, {%r269, %r274};
	add.s32 	%r279, %r171, 16;
	setp.gt.s32 	%p141, %r279, %r190;
	setp.lt.f32 	%p142, %f204, %f70;
	or.pred  	%p143, %p141, %p142;
	mov.f32 	%f242, %f204;
	mov.u64 	%rd324, %rd282;
	@%p143 bra 	$L__BB6_80;
	setp.gt.f32 	%p144, %f204, %f70;
	mov.f32 	%f242, %f70;
	mov.u64 	%rd324, %rd81;
	@%p144 bra 	$L__BB6_80;
	setp.lt.s64 	%p145, %rd282, %rd81;
	selp.f32 	%f242, %f204, %f70, %p145;
	min.s64 	%rd324, %rd282, %rd81;
$L__BB6_80:
	setp.ne.s32 	%p146, %r171, 0;
	@%p146 bra 	$L__BB6_82;
	shr.u32 	%r280, %r4, 1;
	and.b32  	%r281, %r280, 496;
	mov.u32 	%r282, _ZN6thrust24THRUST_300001_SM_1000_NS8cuda_cub4core6detail5shmemE;
	add.s32 	%r283, %r282, %r281;
	st.shared.f32 	[%r283+8], %f242;
	st.shared.u64 	[%r283+16], %rd324;
$L__BB6_82:
	bar.sync 	0;
	setp.ne.s32 	%p147, %r4, 0;
	@%p147 bra 	$L__BB6_201;
	setp.lt.s32 	%p148, %r3, 33;
	mov.f32 	%f206, %f242;
	mov.u64 	%rd284, %rd324;
	@%p148 bra 	$L__BB6_87;
	ld.shared.f32 	%f73, [_ZN6thrust24THRUST_300001_SM_1000_NS8cuda_cub4core6detail5shmemE+24];
	ld.shared.u64 	%rd84, [_ZN6thrust24THRUST_300001_SM_1000_NS8cuda_cub4core6detail5shmemE+32];
	setp.lt.f32 	%p149, %f242, %f73;
	mov.f32 	%f206, %f242;
	mov.u64 	%rd284, %rd324;
	@%p149 bra 	$L__BB6_87;
	setp.lt.f32 	%p150, %f73, %f242;
	mov.f32 	%f206, %f73;
	mov.u64 	%rd284, %rd84;
	@%p150 bra 	$L__BB6_87;
	setp.lt.s64 	%p151, %rd324, %rd84;
	selp.f32 	%f206, %f242, %f73, %p151;
	min.s64 	%rd284, %rd324, %rd84;
$L__BB6_87:
	setp.lt.s32 	%p152, %r3, 65;
	mov.f32 	%f207, %f206;
	mov.u64 	%rd285, %rd284;
	@%p152 bra 	$L__BB6_91;
	ld.shared.f32 	%f76, [_ZN6thrust24THRUST_300001_SM_1000_NS8cuda_cub4core6detail5shmemE+40];
	ld.shared.u64 	%rd87, [_ZN6thrust24THRUST_300001_SM_1000_NS8cuda_cub4core6detail5shmemE+48];
	setp.lt.f32 	%p153, %f206, %f76;
	mov.f32 	%f207, %f206;
	mov.u64 	%rd285, %rd284;
	@%p153 bra 	$L__BB6_91;
	setp.lt.f32 	%p154, %f76, %f206;
	mov.f32 	%f207, %f76;
	mov.u64 	%rd285, %rd87;
	@%p154 bra 	$L__BB6_91;
	setp.lt.s64 	%p155, %rd284, %rd87;
	selp.f32 	%f207, %f206, %f76, %p155;
	min.s64 	%rd285, %rd284, %rd87;
$L__BB6_91:
	setp.lt.s32 	%p156, %r3, 97;
	mov.f32 	%f208, %f207;
	mov.u64 	%rd286, %rd285;
	@%p156 bra 	$L__BB6_95;
	ld.shared.f32 	%f79, [_ZN6thrust24THRUST_300001_SM_1000_NS8cuda_cub4core6detail5shmemE+56];
	ld.shared.u64 	%rd90, [_ZN6thrust24THRUST_300001_SM_1000_NS8cuda_cub4core6detail5shmemE+64];
	setp.lt.f32 	%p157, %f207, %f79;
	mov.f32 	%f208, %f207;
	mov.u64 	%rd286, %rd285;
	@%p157 bra 	$L__BB6_95;
	setp.lt.f32 	%p158, %f79, %f207;
	mov.f32 	%f208, %f79;
	mov.u64 	%rd286, %rd90;
	@%p158 bra 	$L__BB6_95;
	setp.lt.s64 	%p159, %rd285, %rd90;
	selp.f32 	%f208, %f207, %f79, %p159;
	min.s64 	%rd286, %rd285, %rd90;
$L__BB6_95:
	setp.lt.s32 	%p160, %r3, 129;
	mov.f32 	%f209, %f208;
	mov.u64 	%rd287, %rd286;
	@%p160 bra 	$L__BB6_99;
	ld.shared.f32 	%f82, [_ZN6thrust24THRUST_300001_SM_1000_NS8cuda_cub4core6detail5shmemE+72];
	ld.shared.u64 	%rd93, [_ZN6thrust24THRUST_300001_SM_1000_NS8cuda_cub4core6detail5shmemE+80];
	setp.lt.f32 	%p161, %f208, %f82;
	mov.f32 	%f209, %f208;
	mov.u64 	%rd287, %rd286;
	@%p161 bra 	$L__BB6_99;
	setp.lt.f32 	%p162, %f82, %f208;
	mov.f32 	%f209, %f82;
	mov.u64 	%rd287, %rd93;
	@%p162 bra 	$L__BB6_99;
	setp.lt.s64 	%p163, %rd286, %rd93;
	selp.f32 	%f209, %f208, %f82, %p163;
	min.s64 	%rd287, %rd286, %rd93;
$L__BB6_99:
	setp.lt.s32 	%p164, %r3, 161;
	mov.f32 	%f210, %f209;
	mov.u64 	%rd288, %rd287;
	@%p164 bra 	$L__BB6_103;
	ld.shared.f32 	%f85, [_ZN6thrust24THRUST_300001_SM_1000_NS8cuda_cub4core6detail5shmemE+88];
	ld.shared.u64 	%rd96, [_ZN6thrust24THRUST_300001_SM_1000_NS8cuda_cub4core6detail5shmemE+96];
	setp.lt.f32 	%p165, %f209, %f85;
	mov.f32 	%f210, %f209;
	mov.u64 	%rd288, %rd287;
	@%p165 bra 	$L__BB6_103;
	setp.lt.f32 	%p166, %f85, %f209;
	mov.f32 	%f210, %f85;
	mov.u64 	%rd288, %rd96;
	@%p166 bra 	$L__BB6_103;
	setp.lt.s64 	%p167, %rd287, %rd96;
	selp.f32 	%f210, %f209, %f85, %p167;
	min.s64 	%rd288, %rd287, %rd96;
$L__BB6_103:
	setp.lt.s32 	%p168, %r3, 193;
	mov.f32 	%f211, %f210;
	mov.u64 	%rd289, %rd288;
	@%p168 bra 	$L__BB6_107;
	ld.shared.f32 	%f88, [_ZN6thrust24THRUST_300001_SM_1000_NS8cuda_cub4core6detail5shmemE+104];
	ld.shared.u64 	%rd99, [_ZN6thrust24THRUST_300001_SM_1000_NS8cuda_cub4core6detail5shmemE+112];
	setp.lt.f32 	%p169, %f210, %f88;
	mov.f32 	%f211, %f210;
	mov.u64 	%rd289, %rd288;
	@%p169 bra 	$L__BB6_107;
	setp.lt.f32 	%p170, %f88, %f210;
	mov.f32 	%f211, %f88;
	mov.u64 	%rd289, %rd99;
	@%p170 bra 	$L__BB6_107;
	setp.lt.s64 	%p171, %rd288, %rd99;
	selp.f32 	%f211, %f210, %f88, %p171;
	min.s64 	%rd289, %rd288, %rd99;
$L__BB6_107:
	setp.lt.s32 	%p172, %r3, 225;
	mov.f32 	%f242, %f211;
	mov.u64 	%rd324, %rd289;
	@%p172 bra 	$L__BB6_201;
	ld.shared.f32 	%f91, [_ZN6thrust24THRUST_300001_SM_1000_NS8cuda_cub4core6detail5shmemE+120];
	ld.shared.u64 	%rd102, [_ZN6thrust24THRUST_300001_SM_1000_NS8cuda_cub4core6detail5shmemE+128];
	setp.lt.f32 	%p173, %f211, %f91;
	mov.f32 	%f242, %f211;
	mov.u64 	%rd324, %rd289;
	@%p173 bra 	$L__BB6_201;
	setp.lt.f32 	%p174, %f91, %f211;
	mov.f32 	%f242, %f91;
	mov.u64 	%rd324, %rd102;
	@%p174 bra 	$L__BB6_201;
	setp.lt.s64 	%p175, %rd289, %rd102;
	selp.f32 	%f242, %f211, %f91, %p175;
	min.s64 	%rd324, %rd289, %rd102;
	bra.uni 	$L__BB6_201;
$L__BB6_111:
	mov.u32 	%r20, %tid.x;
	add.s64 	%rd104, %rd199, %rd4;
	cvt.u64.u32 	%rd105, %r20;
	add.s64 	%rd204, %rd105, %rd4;
	cvta.to.global.u64 	%rd205, %rd198;
	shl.b64 	%rd206, %rd204, 2;
	add.s64 	%rd207, %rd205, %rd206;
	ld.global.f32 	%f172, [%rd207];
	add.s32 	%r36, %r20, 256;
	cvt.u64.u32 	%rd208, %r36;
	ld.global.f32 	%f173, [%rd207+1024];
	add.s32 	%r37, %r20, 512;
	cvt.u64.u32 	%rd209, %r37;
	ld.global.f32 	%f174, [%rd207+2048];
	ld.global.f32 	%f93, [%rd207+3072];
	or.b32  	%r38, %r20, 1024;
	cvt.u64.u32 	%rd106, %r38;
	add.s64 	%rd107, %rd104, %rd106;
	ld.global.f32 	%f94, [%rd207+4096];
	setp.lt.f32 	%p2, %f173, %f172;
	selp.f32 	%f175, %f173, %f172, %p2;
	selp.b64 	%rd210, %rd208, %rd105, %p2;
	setp.lt.f32 	%p3, %f174, %f175;
	selp.f32 	%f95, %f174, %f175, %p3;
	selp.b64 	%rd108, %rd209, %rd210, %p3;
	setp.lt.f32 	%p4, %f95, %f93;
	mov.f32 	%f212, %f95;
	mov.u64 	%rd290, %rd108;
	@%p4 bra 	$L__BB6_114;
	add.s32 	%r39, %r20, 768;
	cvt.u64.u32 	%rd290, %r39;
	setp.lt.f32 	%p5, %f93, %f95;
	mov.f32 	%f212, %f93;
	@%p5 bra 	$L__BB6_114;
	mov.f32 	%f212, %f95;
	mov.u64 	%rd290, %rd108;
$L__BB6_114:
	add.s64 	%rd111, %rd104, %rd290;
	setp.lt.f32 	%p6, %f212, %f94;
	mov.f32 	%f230, %f212;
	mov.u64 	%rd312, %rd111;
	@%p6 bra 	$L__BB6_117;
	setp.lt.f32 	%p7, %f94, %f212;
	mov.f32 	%f230, %f94;
	mov.u64 	%rd312, %rd107;
	@%p7 bra 	$L__BB6_117;
	setp.lt.s64 	%p8, %rd290, %rd106;
	selp.f32 	%f230, %f212, %f94, %p8;
	selp.b64 	%rd312, %rd111, %rd107, %p8;
$L__BB6_117:
	setp.le.u64 	%p9, %rd201, %rd5;
	@%p9 bra 	$L__BB6_162;
	setp.ne.s32 	%p10, %r20, 0;
	@%p10 bra 	$L__BB6_120;
	atom.global.add.u64 	%rd211, [%rd1+8], 1280;
	add.s64 	%rd212, %rd211, %rd5;
	st.shared.u64 	[_ZN6thrust24THRUST_300001_SM_1000_NS8cuda_cub4core6detail5shmemE+152], %rd212;
$L__BB6_120:
	bar.sync 	0;
	ld.shared.u64 	%rd300, [_ZN6thrust24THRUST_300001_SM_1000_NS8cuda_cub4core6detail5shmemE+152];
	add.s64 	%rd213, %rd300, 1280;
	setp.gt.s64 	%p11, %rd213, %rd201;
	@%p11 bra 	$L__BB6_139;
$L__BB6_121:
	add.s64 	%rd214, %rd300, %rd105;
	cvta.to.global.u64 	%rd215, %rd198;
	shl.b64 	%rd216, %rd214, 2;
	add.s64 	%rd217, %rd215, %rd216;
	add.s64 	%rd117, %rd214, %rd199;
	ld.global.f32 	%f100, [%rd217];
	add.s64 	%rd118, %rd117, 256;
	ld.global.f32 	%f101, [%rd217+1024];
	add.s64 	%rd119, %rd117, 512;
	ld.global.f32 	%f102, [%rd217+2048];
	add.s64 	%rd120, %rd117, 768;
	ld.global.f32 	%f103, [%rd217+3072];
	add.s64 	%rd121, %rd117, 1024;
	ld.global.f32 	%f104, [%rd217+4096];
	setp.lt.f32 	%p12, %f230, %f100;
	mov.f32 	%f215, %f230;
	mov.u64 	%rd294, %rd312;
	@%p12 bra 	$L__BB6_124;
	setp.lt.f32 	%p13, %f100, %f230;
	mov.f32 	%f215, %f100;
	mov.u64 	%rd294, %rd117;
	@%p13 bra 	$L__BB6_124;
	setp.lt.s64 	%p14, %rd312, %rd117;
	selp.f32 	%f215, %f230, %f100, %p14;
	min.s64 	%rd294, %rd312, %rd117;
$L__BB6_124:
	setp.lt.f32 	%p15, %f215, %f101;
	mov.f32 	%f216, %f215;
	mov.u64 	%rd295, %rd294;
	@%p15 bra 	$L__BB6_127;
	setp.lt.f32 	%p16, %f101, %f215;
	mov.f32 	%f216, %f101;
	mov.u64 	%rd295, %rd118;
	@%p16 bra 	$L__BB6_127;
	setp.lt.s64 	%p17, %rd294, %rd118;
	selp.f32 	%f216, %f215, %f101, %p17;
	min.s64 	%rd295, %rd294, %rd118;
$L__BB6_127:
	setp.lt.f32 	%p18, %f216, %f102;
	mov.f32 	%f217, %f216;
	mov.u64 	%rd296, %rd295;
	@%p18 bra 	$L__BB6_130;
	setp.lt.f32 	%p19, %f102, %f216;
	mov.f32 	%f217, %f102;
	mov.u64 	%rd296, %rd119;
	@%p19 bra 	$L__BB6_130;
	setp.lt.s64 	%p20, %rd295, %rd119;
	selp.f32 	%f217, %f216, %f102, %p20;
	min.s64 	%rd296, %rd295, %rd119;
$L__BB6_130:
	setp.lt.f32 	%p21, %f217, %f103;
	mov.f32 	%f218, %f217;
	mov.u64 	%rd297, %rd296;
	@%p21 bra 	$L__BB6_133;
	setp.lt.f32 	%p22, %f103, %f217;
	mov.f32 	%f218, %f103;
	mov.u64 	%rd297, %rd120;
	@%p22 bra 	$L__BB6_133;
	setp.lt.s64 	%p23, %rd296, %rd120;
	selp.f32 	%f218, %f217, %f103, %p23;
	min.s64 	%rd297, %rd296, %rd120;
$L__BB6_133:
	setp.lt.f32 	%p24, %f218, %f104;
	mov.f32 	%f230, %f218;
	mov.u64 	%rd312, %rd297;
	@%p24 bra 	$L__BB6_136;
	setp.lt.f32 	%p25, %f104, %f218;
	mov.f32 	%f230, %f104;
	mov.u64 	%rd312, %rd121;
	@%p25 bra 	$L__BB6_136;
	setp.lt.s64 	%p26, %rd297, %rd121;
	selp.f32 	%f230, %f218, %f104, %p26;
	min.s64 	%rd312, %rd297, %rd121;
$L__BB6_136:
	setp.ne.s32 	%p27, %r20, 0;
	bar.sync 	0;
	@%p27 bra 	$L__BB6_138;
	atom.global.add.u64 	%rd218, [%rd1+8], 1280;
	add.s64 	%rd219, %rd218, %rd5;
	st.shared.u64 	[_ZN6thrust24THRUST_300001_SM_1000_NS8cuda_cub4core6detail5shmemE+152], %rd219;
$L__BB6_138:
	bar.sync 	0;
	ld.shared.u64 	%rd300, [_ZN6thrust24THRUST_300001_SM_1000_NS8cuda_cub4core6detail5shmemE+152];
	add.s64 	%rd220, %rd300, 1280;
	setp.le.s64 	%p28, %rd220, %rd201;
	@%p28 bra 	$L__BB6_121;
$L__BB6_139:
	setp.le.s64 	%p29, %rd201, %rd300;
	@%p29 bra 	$L__BB6_162;
	cvt.u32.u64 	%r40, %rd300;
	cvt.u32.u64 	%r41, %rd201;
	sub.s32 	%r21, %r41, %r40;
	setp.ge.s32 	%p30, %r20, %r21;
	@%p30 bra 	$L__BB6_162;
	cvta.to.global.u64 	%rd135, %rd198;
	not.b32 	%r43, %r20;
	add.s32 	%r44, %r43, %r41;
	sub.s32 	%r22, %r44, %r40;
	and.b32  	%r46, %r22, 768;
	setp.eq.s32 	%p31, %r46, 768;
	mov.u32 	%r397, %r20;
	@%p31 bra 	$L__BB6_147;
	add.s64 	%rd222, %rd300, %rd105;
	add.s64 	%rd302, %rd222, %rd199;
	shl.b64 	%rd223, %rd222, 2;
	add.s64 	%rd301, %rd135, %rd223;
	shr.u32 	%r47, %r22, 8;
	add.s32 	%r48, %r47, 1;
	and.b32  	%r49, %r48, 3;
	neg.s32 	%r395, %r49;
	mov.u32 	%r397, %r20;
$L__BB6_143:
	.pragma "nounroll";
	mov.u64 	%rd140, %rd312;
	mov.f32 	%f116, %f230;
	ld.global.f32 	%f117, [%rd301];
	setp.lt.f32 	%p32, %f116, %f117;
	@%p32 bra 	$L__BB6_146;
	setp.lt.f32 	%p33, %f117, %f116;
	mov.f32 	%f230, %f117;
	mov.u64 	%rd312, %rd302;
	@%p33 bra 	$L__BB6_146;
	setp.lt.s64 	%p34, %rd140, %rd302;
	selp.f32 	%f230, %f116, %f117, %p34;
	min.s64 	%rd312, %rd140, %rd302;
$L__BB6_146:
	add.s32 	%r397, %r397, 256;
	add.s64 	%rd302, %rd302, 256;
	add.s64 	%rd301, %rd301, 1024;
	add.s32 	%r395, %r395, 1;
	setp.ne.s32 	%p35, %r395, 0;
	@%p35 bra 	$L__BB6_143;
$L__BB6_147:
	setp.lt.u32 	%p36, %r22, 768;
	@%p36 bra 	$L__BB6_162;
	add.s32 	%r398, %r397, 512;
$L__BB6_149:
	mov.u32 	%r30, %r398;
	add.s32 	%r50, %r30, -512;
	cvt.u64.u32 	%rd224, %r50;
	add.s64 	%rd225, %rd300, %rd224;
	shl.b64 	%rd226, %rd225, 2;
	add.s64 	%rd148, %rd135, %rd226;
	add.s64 	%rd149, %rd225, %rd199;
	ld.global.f32 	%f123, [%rd148];
	setp.lt.f32 	%p37, %f230, %f123;
	mov.f32 	%f226, %f230;
	mov.u64 	%rd308, %rd312;
	@%p37 bra 	$L__BB6_152;
	setp.lt.f32 	%p38, %f123, %f230;
	mov.f32 	%f226, %f123;
	mov.u64 	%rd308, %rd149;
	@%p38 bra 	$L__BB6_152;
	setp.lt.s64 	%p39, %rd312, %rd149;
	selp.f32 	%f226, %f230, %f123, %p39;
	min.s64 	%rd308, %rd312, %rd149;
$L__BB6_152:
	add.s32 	%r51, %r30, -256;
	cvt.u64.u32 	%rd227, %r51;
	add.s64 	%rd228, %rd300, %rd227;
	add.s64 	%rd152, %rd228, %rd199;
	ld.global.f32 	%f126, [%rd148+1024];
	setp.lt.f32 	%p40, %f226, %f126;
	mov.f32 	%f227, %f226;
	mov.u64 	%rd309, %rd308;
	@%p40 bra 	$L__BB6_155;
	setp.lt.f32 	%p41, %f126, %f226;
	mov.f32 	%f227, %f126;
	mov.u64 	%rd309, %rd152;
	@%p41 bra 	$L__BB6_155;
	setp.lt.s64 	%p42, %rd308, %rd152;
	selp.f32 	%f227, %f226, %f126, %p42;
	min.s64 	%rd309, %rd308, %rd152;
$L__BB6_155:
	cvt.u64.u32 	%rd229, %r30;
	add.s64 	%rd230, %rd300, %rd229;
	add.s64 	%rd155, %rd230, %rd199;
	ld.global.f32 	%f129, [%rd148+2048];
	setp.lt.f32 	%p43, %f227, %f129;
	mov.f32 	%f228, %f227;
	mov.u64 	%rd310, %rd309;
	@%p43 bra 	$L__BB6_158;
	setp.lt.f32 	%p44, %f129, %f227;
	mov.f32 	%f228, %f129;
	mov.u64 	%rd310, %rd155;
	@%p44 bra 	$L__BB6_158;
	setp.lt.s64 	%p45, %rd309, %rd155;
	selp.f32 	%f228, %f227, %f129, %p45;
	min.s64 	%rd310, %rd309, %rd155;
$L__BB6_158:
	add.s32 	%r52, %r30, 256;
	cvt.u64.u32 	%rd231, %r52;
	add.s64 	%rd232, %rd300, %rd231;
	add.s64 	%rd158, %rd232, %rd199;
	ld.global.f32 	%f132, [%rd148+3072];
	setp.lt.f32 	%p46, %f228, %f132;
	mov.f32 	%f230, %f228;
	mov.u64 	%rd312, %rd310;
	@%p46 bra 	$L__BB6_161;
	setp.lt.f32 	%p47, %f132, %f228;
	mov.f32 	%f230, %f132;
	mov.u64 	%rd312, %rd158;
	@%p47 bra 	$L__BB6_161;
	setp.lt.s64 	%p48, %rd310, %rd158;
	selp.f32 	%f230, %f228, %f132, %p48;
	min.s64 	%rd312, %rd310, %rd158;
$L__BB6_161:
	add.s32 	%r398, %r30, 1024;
	add.s32 	%r53, %r30, 512;
	setp.lt.s32 	%p49, %r53, %r21;
	@%p49 bra 	$L__BB6_149;
$L__BB6_162:
	// begin inline asm
	mov.u32 %r54, %laneid;
	// end inline asm
	mov.b32 	%r56, %f230;
	mov.b32 	%r72, 1;
	mov.b32 	%r73, 31;
	mov.b32 	%r74, -1;
	// begin inline asm
	shfl.sync.down.b32 %r55, %r56, %r72, %r73, %r74;
	// end inline asm
	mov.b32 	%f136, %r55;
	// begin inline asm
	shfl.sync.down.b32 %r60, %r61, %r72, %r73, %r74;
	// end inline asm
	mov.b64 	{%r66, %r71}, %rd312;
	// begin inline asm
	shfl.sync.down.b32 %r65, %r66, %r72, %r73, %r74;
	// end inline asm
	// begin inline asm
	shfl.sync.down.b32 %r70, %r71, %r72, %r73, %r74;
	// end inline asm
	mov.b64 	%rd162, {%r65, %r70};
	setp.gt.s32 	%p50, %r54, 30;
	setp.lt.f32 	%p51, %f230, %f136;
	or.pred  	%p52, %p50, %p51;
	mov.f32 	%f231, %f230;
	mov.u64 	%rd313, %rd312;
	@%p52 bra 	$L__BB6_165;
	setp.gt.f32 	%p53, %f230, %f136;
	mov.f32 	%f231, %f136;
	mov.u64 	%rd313, %rd162;
	@%p53 bra 	$L__BB6_165;
	setp.lt.s64 	%p54, %rd312, %rd162;
	selp.f32 	%f231, %f230, %f136, %p54;
	min.s64 	%rd313, %rd312, %rd162;
$L__BB6_165:
	mov.b32 	%r76, %f231;
	mov.b32 	%r92, 2;
	mov.b32 	%r93, 31;
	mov.b32 	%r94, -1;
	// begin inline asm
	shfl.sync.down.b32 %r75, %r76, %r92, %r93, %r94;
	// end inline asm
	mov.b32 	%f139, %r75;
	// begin inline asm
	shfl.sync.down.b32 %r80, %r81, %r92, %r93, %r94;
	// end inline asm
	mov.b64 	{%r86, %r91}, %rd313;
	// begin inline asm
	shfl.sync.down.b32 %r85, %r86, %r92, %r93, %r94;
	// end inline asm
	// begin inline asm
	shfl.sync.down.b32 %r90, %r91, %r92, %r93, %r94;
	// end inline asm
	mov.b64 	%rd165, {%r85, %r90};
	setp.gt.s32 	%p55, %r54, 29;
	setp.lt.f32 	%p56, %f231, %f139;
	or.pred  	%p57, %p55, %p56;
	mov.f32 	%f232, %f231;
	mov.u64 	%rd314, %rd313;
	@%p57 bra 	$L__BB6_168;
	setp.gt.f32 	%p58, %f231, %f139;
	mov.f32 	%f232, %f139;
	mov.u64 	%rd314, %rd165;
	@%p58 bra 	$L__BB6_168;
	setp.lt.s64 	%p59, %rd313, %rd165;
	selp.f32 	%f232, %f231, %f139, %p59;
	min.s64 	%rd314, %rd313, %rd165;
$L__BB6_168:
	mov.b32 	%r96, %f232;
	mov.b32 	%r112, 4;
	mov.b32 	%r113, 31;
	mov.b32 	%r114, -1;
	// begin inline asm
	shfl.sync.down.b32 %r95, %r96, %r112, %r113, %r114;
	// end inline asm
	mov.b32 	%f142, %r95;
	// begin inline asm
	shfl.sync.down.b32 %r100, %r101, %r112, %r113, %r114;
	// end inline asm
	mov.b64 	{%r106, %r111}, %rd314;
	// begin inline asm
	shfl.sync.down.b32 %r105, %r106, %r112, %r113, %r114;
	// end inline asm
	// begin inline asm
	shfl.sync.down.b32 %r110, %r111, %r112, %r113, %r114;
	// end inline asm
	mov.b64 	%rd168, {%r105, %r110};
	setp.gt.s32 	%p60, %r54, 27;
	setp.lt.f32 	%p61, %f232, %f142;
	or.pred  	%p62, %p60, %p61;
	mov.f32 	%f233, %f232;
	mov.u64 	%rd315, %rd314;
	@%p62 bra 	$L__BB6_171;
	setp.gt.f32 	%p63, %f232, %f142;
	mov.f32 	%f233, %f142;
	mov.u64 	%rd315, %rd168;
	@%p63 bra 	$L__BB6_171;
	setp.lt.s64 	%p64, %rd314, %rd168;
	selp.f32 	%f233, %f232, %f142, %p64;
	min.s64 	%rd315, %rd314, %rd168;
$L__BB6_171:
	mov.b32 	%r116, %f233;
	mov.b32 	%r132, 8;
	mov.b32 	%r133, 31;
	mov.b32 	%r134, -1;
	// begin inline asm
	shfl.sync.down.b32 %r115, %r116, %r132, %r133, %r134;
	// end inline asm
	mov.b32 	%f145, %r115;
	// begin inline asm
	shfl.sync.down.b32 %r120, %r121, %r132, %r133, %r134;
	// end inline asm
	mov.b64 	{%r126, %r131}, %rd315;
	// begin inline asm
	shfl.sync.down.b32 %r125, %r126, %r132, %r133, %r134;
	// end inline asm
	// begin inline asm
	shfl.sync.down.b32 %r130, %r131, %r132, %r133, %r134;
	// end inline asm
	mov.b64 	%rd171, {%r125, %r130};
	setp.gt.s32 	%p65, %r54, 23;
	setp.lt.f32 	%p66, %f233, %f145;
	or.pred  	%p67, %p65, %p66;
	mov.f32 	%f234, %f233;
	mov.u64 	%rd316, %rd315;
	@%p67 bra 	$L__BB6_174;
	setp.gt.f32 	%p68, %f233, %f145;
	mov.f32 	%f234, %f145;
	mov.u64 	%rd316, %rd171;
	@%p68 bra 	$L__BB6_174;
	setp.lt.s64 	%p69, %rd315, %rd171;
	selp.f32 	%f234, %f233, %f145, %p69;
	min.s64 	%rd316, %rd315, %rd171;
$L__BB6_174:
	mov.b32 	%r136, %f234;
	mov.b32 	%r152, 16;
	mov.b32 	%r153, 31;
	mov.b32 	%r154, -1;
	// begin inline asm
	shfl.sync.down.b32 %r135, %r136, %r152, %r153, %r154;
	// end inline asm
	mov.b32 	%f148, %r135;
	// begin inline asm
	shfl.sync.down.b32 %r140, %r141, %r152, %r153, %r154;
	// end inline asm
	mov.b64 	{%r146, %r151}, %rd316;
	// begin inline asm
	shfl.sync.down.b32 %r145, %r146, %r152, %r153, %r154;
	// end inline asm
	// begin inline asm
	shfl.sync.down.b32 %r150, %r151, %r152, %r153, %r154;
	// end inline asm
	mov.b64 	%rd174, {%r145, %r150};
	setp.gt.s32 	%p70, %r54, 15;
	setp.lt.f32 	%p71, %f234, %f148;
	or.pred  	%p72, %p70, %p71;
	mov.f32 	%f242, %f234;
	mov.u64 	%rd324, %rd316;
	@%p72 bra 	$L__BB6_177;
	setp.gt.f32 	%p73, %f234, %f148;
	mov.f32 	%f242, %f148;
	mov.u64 	%rd324, %rd174;
	@%p73 bra 	$L__BB6_177;
	setp.lt.s64 	%p74, %rd316, %rd174;
	selp.f32 	%f242, %f234, %f148, %p74;
	min.s64 	%rd324, %rd316, %rd174;
$L__BB6_177:
	setp.ne.s32 	%p75, %r54, 0;
	@%p75 bra 	$L__BB6_179;
	shr.u32 	%r155, %r20, 1;
	and.b32  	%r156, %r155, 496;
	mov.u32 	%r157, _ZN6thrust24THRUST_300001_SM_1000_NS8cuda_cub4core6detail5shmemE;
	add.s32 	%r158, %r157, %r156;
	st.shared.f32 	[%r158+8], %f242;
	st.shared.u64 	[%r158+16], %rd324;
$L__BB6_179:
	bar.sync 	0;
	setp.ne.s32 	%p76, %r20, 0;
	@%p76 bra 	$L__BB6_201;
	ld.shared.f32 	%f151, [_ZN6thrust24THRUST_300001_SM_1000_NS8cuda_cub4core6detail5shmemE+24];
	ld.shared.u64 	%rd177, [_ZN6thrust24THRUST_300001_SM_1000_NS8cuda_cub4core6detail5shmemE+32];
	setp.lt.f32 	%p77, %f242, %f151;
	mov.f32 	%f236, %f242;
	mov.u64 	%rd318, %rd324;
	@%p77 bra 	$L__BB6_183;
	setp.lt.f32 	%p78, %f151, %f242;
	mov.f32 	%f236, %f151;
	mov.u64 	%rd318, %rd177;
	@%p78 bra 	$L__BB6_183;
	setp.lt.s64 	%p79, %rd324, %rd177;
	selp.f32 	%f236, %f242, %f151, %p79;
	min.s64 	%rd318, %rd324, %rd177;
$L__BB6_183:
	ld.shared.f32 	%f154, [_ZN6thrust24THRUST_300001_SM_1000_NS8cuda_cub4core6detail5shmemE+40];
	ld.shared.u64 	%rd180, [_ZN6thrust24THRUST_300001_SM_1000_NS8cuda_cub4core6detail5shmemE+48];
	setp.lt.f32 	%p80, %f236, %f154;
	mov.f32 	%f237, %f236;
	mov.u64 	%rd319, %rd318;
	@%p80 bra 	$L__BB6_186;
	setp.lt.f32 	%p81, %f154, %f236;
	mov.f32 	%f237, %f154;
	mov.u64 	%rd319, %rd180;
	@%p81 bra 	$L__BB6_186;
	setp.lt.s64 	%p82, %rd318, %rd180;
	selp.f32 	%f237, %f236, %f154, %p82;
	min.s64 	%rd319, %rd318, %rd180;
$L__BB6_186:
	ld.shared.f32 	%f157, [_ZN6thrust24THRUST_300001_SM_1000_NS8cuda_cub4core6detail5shmemE+56];
	ld.shared.u64 	%rd183, [_ZN6thrust24THRUST_300001_SM_1000_NS8cuda_cub4core6detail5shmemE+64];
	setp.lt.f32 	%p83, %f237, %f157;
	mov.f32 	%f238, %f237;
	mov.u64 	%rd320, %rd319;
	@%p83 bra 	$L__BB6_189;
	setp.lt.f32 	%p84, %f157, %f237;
	mov.f32 	%f238, %f157;
	mov.u64 	%rd320, %rd183;
	@%p84 bra 	$L__BB6_189;
	setp.lt.s64 	%p85, %rd319, %rd183;
	selp.f32 	%f238, %f237, %f157, %p85;
	min.s64 	%rd320, %rd319, %rd183;
$L__BB6_189:
	ld.shared.f32 	%f160, [_ZN6thrust24THRUST_300001_SM_1000_NS8cuda_cub4core6detail5shmemE+72];
	ld.shared.u64 	%rd186, [_ZN6thrust24THRUST_300001_SM_1000_NS8cuda_cub4core6detail5shmemE+80];
	setp.lt.f32 	%p86, %f238, %f160;
	mov.f32 	%f239, %f238;
	mov.u64 	%rd321, %rd320;
	@%p86 bra 	$L__BB6_192;
	setp.lt.f32 	%p87, %f160, %f238;
	mov.f32 	%f239, %f160;
	mov.u64 	%rd321, %rd186;
	@%p87 bra 	$L__BB6_192;
	setp.lt.s64 	%p88, %rd320, %rd186;
	selp.f32 	%f239, %f238, %f160, %p88;
	min.s64 	%rd321, %rd320, %rd186;
$L__BB6_192:
	ld.shared.f32 	%f163, [_ZN6thrust24THRUST_300001_SM_1000_NS8cuda_cub4core6detail5shmemE+88];
	ld.shared.u64 	%rd189, [_ZN6thrust24THRUST_300001_SM_1000_NS8cuda_cub4core6detail5shmemE+96];
	setp.lt.f32 	%p89, %f239, %f163;
	mov.f32 	%f240, %f239;
	mov.u64 	%rd322, %rd321;
	@%p89 bra 	$L__BB6_195;
	setp.lt.f32 	%p90, %f163, %f239;
	mov.f32 	%f240, %f163;
	mov.u64 	%rd322, %rd189;
	@%p90 bra 	$L__BB6_195;
	setp.lt.s64 	%p91, %rd321, %rd189;
	selp.f32 	%f240, %f239, %f163, %p91;
	min.s64 	%rd322, %rd321, %rd189;
$L__BB6_195:
	ld.shared.f32 	%f166, [_ZN6thrust24THRUST_300001_SM_1000_NS8cuda_cub4core6detail5shmemE+104];
	ld.shared.u64 	%rd192, [_ZN6thrust24THRUST_300001_SM_1000_NS8cuda_cub4core6detail5shmemE+112];
	setp.lt.f32 	%p92, %f240, %f166;
	mov.f32 	%f241, %f240;
	mov.u64 	%rd323, %rd322;
	@%p92 bra 	$L__BB6_198;
	setp.lt.f32 	%p93, %f166, %f240;
	mov.f32 	%f241, %f166;
	mov.u64 	%rd323, %rd192;
	@%p93 bra 	$L__BB6_198;
	setp.lt.s64 	%p94, %rd322, %rd192;
	selp.f32 	%f241, %f240, %f166, %p94;
	min.s64 	%rd323, %rd322, %rd192;
$L__BB6_198:
	ld.shared.f32 	%f169, [_ZN6thrust24THRUST_300001_SM_1000_NS8cuda_cub4core6detail5shmemE+120];
	ld.shared.u64 	%rd195, [_ZN6thrust24THRUST_300001_SM_1000_NS8cuda_cub4core6detail5shmemE+128];
	setp.lt.f32 	%p95, %f241, %f169;
	mov.f32 	%f242, %f241;
	mov.u64 	%rd324, %rd323;
	@%p95 bra 	$L__BB6_201;
	setp.lt.f32 	%p96, %f169, %f241;
	mov.f32 	%f242, %f169;
	mov.u64 	%rd324, %rd195;
	@%p96 bra 	$L__BB6_201;
	setp.lt.s64 	%p97, %rd323, %rd195;
	selp.f32 	%f242, %f241, %f169, %p97;
	min.s64 	%rd324, %rd323, %rd195;
$L__BB6_201:
	mov.u32 	%r389, %tid.x;
	setp.ne.s32 	%p224, %r389, 0;
	@%p224 bra 	$L__BB6_203;
	ld.param.u64 	%rd254, [_ZN6thrust24THRUST_300001_SM_1000_NS8cuda_cub4core6detail13_kernel_agentINS1_8__reduce11ReduceAgentINS0_12zip_iteratorIN4cuda3std3__45tupleIJPfNS0_17counting_iteratorIlNS0_11use_defaultESE_SE_EEEEEEEPNSB_IJflEEESI_lNS1_9__extrema9arg_min_fIflNSA_4lessIfEEEEEEJSH_SJ_lN3cub18CUB_300001_SM_100013GridEvenShareIlEENSR_9GridQueueIyEESO_EEEvDpT0__param_1];
	cvta.to.global.u64 	%rd251, %rd254;
	mul.wide.u32 	%rd252, %r1, 16;
	add.s64 	%rd253, %rd251, %rd252;
	st.global.f32 	[%rd253], %f242;
	st.global.u64 	[%rd253+8], %rd324;
$L__BB6_203:
	ret;

}
	// .globl	_ZN6thrust24THRUST_300001_SM_1000_NS8cuda_cub4core6detail13_kernel_agentINS1_8__reduce10DrainAgentIlEEJN3cub18CUB_300001_SM_10009GridQueueIyEElEEEvDpT0_
.visible .entry _ZN6thrust24THRUST_300001_SM_1000_NS8cuda_cub4core6detail13_kernel_agentINS1_8__reduce10DrainAgentIlEEJN3cub18CUB_300001_SM_10009GridQueueIyEElEEEvDpT0_(
	.param .align 8 .b8 _ZN6thrust24THRUST_300001_SM_1000_NS8cuda_cub4core6detail13_kernel_agentINS1_8__reduce10DrainAgentIlEEJN3cub18CUB_300001_SM_10009GridQueueIyEElEEEvDpT0__param_0[8],
	.param .u64 _ZN6thrust24THRUST_300001_SM_1000_NS8cuda_cub4core6detail13_kernel_agentINS1_8__reduce10DrainAgentIlEEJN3cub18CUB_300001_SM_10009GridQueueIyEElEEEvDpT0__param_1
)
.maxntid 1
{
	.reg .b64 	%rd<5>;

	ld.param.u64 	%rd1, [_ZN6thrust24THRUST_300001_SM_1000_NS8cuda_cub4core6detail13_kernel_agentINS1_8__reduce10DrainAgentIlEEJN3cub18CUB_300001_SM_10009GridQueueIyEElEEEvDpT0__param_0];
	ld.param.u64 	%rd2, [_ZN6thrust24THRUST_300001_SM_1000_NS8cuda_cub4core6detail13_kernel_agentINS1_8__reduce10DrainAgentIlEEJN3cub18CUB_300001_SM_10009GridQueueIyEElEEEvDpT0__param_1];
	cvta.to.global.u64 	%rd3, %rd1;
	st.global.u64 	[%rd3], %rd2;
	mov.b64 	%rd4, 0;
	st.global.u64 	[%rd3+8], %rd4;
	ret;

}
	// .globl	_ZN6thrust24THRUST_300001_SM_1000_NS8cuda_cub4core6detail13_kernel_agentINS1_8__reduce11ReduceAgentIPN4cuda3std3__45tupleIJflEEESC_SB_lNS1_9__extrema9arg_min_fIflNS9_4lessIfEEEEEEJSC_SC_iSH_EEEvDpT0_
.visible .entry _ZN6thrust24THRUST_300001_SM_1000_NS8cuda_cub4core6detail13_kernel_agentINS1_8__reduce11ReduceAgentIPN4cuda3std3__45tupleIJflEEESC_SB_lNS1_9__extrema9arg_min_fIflNS9_4lessIfEEEEEEJSC_SC_iSH_EEEvDpT0_(
	.param .u64 .ptr .align 1 _ZN6thrust24THRUST_300001_SM_1000_NS8cuda_cub4core6detail13_kernel_agentINS1_8__reduce11ReduceAgentIPN4cuda3std3__45tupleIJflEEESC_SB_lNS1_9__extrema9arg_min_fIflNS9_4lessIfEEEEEEJSC_SC_iSH_EEEvDpT0__param_0,
	.param .u64 .ptr .align 1 _ZN6thrust24THRUST_300001_SM_1000_NS8cuda_cub4core6detail13_kernel_agentINS1_8__reduce11ReduceAgentIPN4cuda3std3__45tupleIJflEEESC_SB_lNS1_9__extrema9arg_min_fIflNS9_4lessIfEEEEEEJSC_SC_iSH_EEEvDpT0__param_1,
	.param .u32 _ZN6thrust24THRUST_300001_SM_1000_NS8cuda_cub4core6detail13_kernel_agentINS1_8__reduce11ReduceAgentIPN4cuda3std3__45tupleIJflEEESC_SB_lNS1_9__extrema9arg_min_fIflNS9_4lessIfEEEEEEJSC_SC_iSH_EEEvDpT0__param_2,
	.param .align 1 .b8 _ZN6thrust24THRUST_300001_SM_1000_NS8cuda_cub4core6detail13_kernel_agentINS1_8__reduce11ReduceAgentIPN4cuda3std3__45tupleIJflEEESC_SB_lNS1_9__extrema9arg_min_fIflNS9_4lessIfEEEEEEJSC_SC_iSH_EEEvDpT0__param_3[1]
)
.maxntid 256
{
	.reg .pred 	%p<260>;
	.reg .b32 	%r<436>;
	.reg .b32 	%f<293>;
	.reg .b64 	%rd<479>;

	ld.param.u64 	%rd236, [_ZN6thrust24THRUST_300001_SM_1000_NS8cuda_cub4core6detail13_kernel_agentINS1_8__reduce11ReduceAgentIPN4cuda3std3__45tupleIJflEEESC_SB_lNS1_9__extrema9arg_min_fIflNS9_4lessIfEEEEEEJSC_SC_iSH_EEEvDpT0__param_0];
	ld.param.u32 	%r29, [_ZN6thrust24THRUST_300001_SM_1000_NS8cuda_cub4core6detail13_kernel_agentINS1_8__reduce11ReduceAgentIPN4cuda3std3__45tupleIJflEEESC_SB_lNS1_9__extrema9arg_min_fIflNS9_4lessIfEEEEEEJSC_SC_iSH_EEEvDpT0__param_2];
	cvt.s64.s32 	%rd1, %r29;
	setp.eq.s32 	%p1, %r29, 0;
	@%p1 bra 	$L__BB8_238;
	setp.gt.s32 	%p2, %r29, 1279;
	@%p2 bra 	$L__BB8_111;
	mov.u32 	%r1, %tid.x;
	setp.ge.s32 	%p133, %r1, %r29;
	mov.f32 	%f224, 0f00000000;
	mov.b64 	%rd402, 0;
	mov.u32 	%r430, %r1;
	@%p133 bra 	$L__BB8_4;
	mul.wide.u32 	%rd366, %r1, 16;
	add.s64 	%rd363, %rd236, %rd366;
	// begin inline asm
	ld.global.nc.u64 %rd362, [%rd363];
	// end inline asm
	mov.b64 	{%r191, %r192}, %rd362;
	mov.b32 	%f224, %r191;
	add.s64 	%rd365, %rd363, 8;
	// begin inline asm
	ld.global.nc.u64 %rd402, [%rd365];
	// end inline asm
	add.s32 	%r430, %r1, 256;
$L__BB8_4:
	setp.ge.s32 	%p134, %r430, %r29;
	@%p134 bra 	$L__BB8_25;
	not.b32 	%r193, %r430;
	add.s32 	%r4, %r29, %r193;
	and.b32  	%r194, %r4, 768;
	setp.eq.s32 	%p135, %r194, 768;
	@%p135 bra 	$L__BB8_11;
	mul.wide.u32 	%rd368, %r430, 16;
	add.s64 	%rd393, %rd236, %rd368;
	shr.u32 	%r195, %r4, 8;
	add.s32 	%r196, %r195, 1;
	and.b32  	%r197, %r196, 3;
	neg.s32 	%r428, %r197;
$L__BB8_7:
	.pragma "nounroll";
	mov.u64 	%rd6, %rd402;
	mov.f32 	%f3, %f224;
	// begin inline asm
	ld.global.nc.u64 %rd369, [%rd393];
	// end inline asm
	mov.b64 	{%r198, %r199}, %rd369;
	mov.b32 	%f4, %r198;
	add.s64 	%rd372, %rd393, 8;
	// begin inline asm
	ld.global.nc.u64 %rd371, [%rd372];
	// end inline asm
	setp.lt.f32 	%p136, %f3, %f4;
	@%p136 bra 	$L__BB8_10;
	setp.lt.f32 	%p137, %f4, %f3;
	mov.u64 	%rd402, %rd371;
	mov.f32 	%f224, %f4;
	@%p137 bra 	$L__BB8_10;
	setp.lt.s64 	%p138, %rd6, %rd371;
	min.s64 	%rd402, %rd6, %rd371;
	selp.f32 	%f224, %f3, %f4, %p138;
$L__BB8_10:
	add.s32 	%r430, %r430, 256;
	add.s64 	%rd393, %rd393, 4096;
	add.s32 	%r428, %r428, 1;
	setp.ne.s32 	%p139, %r428, 0;
	@%p139 bra 	$L__BB8_7;
$L__BB8_11:
	setp.lt.u32 	%p140, %r4, 768;
	@%p140 bra 	$L__BB8_25;
$L__BB8_12:
	mul.wide.s32 	%rd377, %r430, 16;
	add.s64 	%rd374, %rd236, %rd377;
	// begin inline asm
	ld.global.nc.u64 %rd373, [%rd374];
	// end inline asm
	mov.b64 	{%r200, %r201}, %rd373;
	mov.b32 	%f10, %r200;
	add.s64 	%rd376, %rd374, 8;
	// begin inline asm
	ld.global.nc.u64 %rd375, [%rd376];
	// end inline asm
	setp.lt.f32 	%p141, %f224, %f10;
	mov.u64 	%rd399, %rd402;
	mov.f32 	%f221, %f224;
	@%p141 bra 	$L__BB8_15;
	setp.lt.f32 	%p142, %f10, %f224;
	mov.u64 	%rd399, %rd375;
	mov.f32 	%f221, %f10;
	@%p142 bra 	$L__BB8_15;
	setp.lt.s64 	%p143, %rd402, %rd375;
	min.s64 	%rd399, %rd402, %rd375;
	selp.f32 	%f221, %f224, %f10, %p143;
$L__BB8_15:
	add.s64 	%rd379, %rd374, 4096;
	// begin inline asm
	ld.global.nc.u64 %rd378, [%rd379];
	// end inline asm
	mov.b64 	{%r202, %r203}, %rd378;
	mov.b32 	%f13, %r202;
	add.s64 	%rd381, %rd374, 4104;
	// begin inline asm
	ld.global.nc.u64 %rd380, [%rd381];
	// end inline asm
	setp.lt.f32 	%p144, %f221, %f13;
	mov.u64 	%rd400, %rd399;
	mov.f32 	%f222, %f221;
	@%p144 bra 	$L__BB8_18;
	setp.lt.f32 	%p145, %f13, %f221;
	mov.u64 	%rd400, %rd380;
	mov.f32 	%f222, %f13;
	@%p145 bra 	$L__BB8_18;
	setp.lt.s64 	%p146, %rd399, %rd380;
	min.s64 	%rd400, %rd399, %rd380;
	selp.f32 	%f222, %f221, %f13, %p146;
$L__BB8_18:
	add.s64 	%rd383, %rd374, 8192;
	// begin inline asm
	ld.global.nc.u64 %rd382, [%rd383];
	// end inline asm
	mov.b64 	{%r204, %r205}, %rd382;
	mov.b32 	%f16, %r204;
	add.s64 	%rd385, %rd374, 8200;
	// begin inline asm
	ld.global.nc.u64 %rd384, [%rd385];
	// end inline asm
	setp.lt.f32 	%p147, %f222, %f16;
	mov.u64 	%rd401, %rd400;
	mov.f32 	%f223, %f222;
	@%p147 bra 	$L__BB8_21;
	setp.lt.f32 	%p148, %f16, %f222;
	mov.u64 	%rd401, %rd384;
	mov.f32 	%f223, %f16;
	@%p148 bra 	$L__BB8_21;
	setp.lt.s64 	%p149, %rd400, %rd384;
	min.s64 	%rd401, %rd400, %rd384;
	selp.f32 	%f223, %f222, %f16, %p149;
$L__BB8_21:
	add.s64 	%rd387, %rd374, 12288;
	// begin inline asm
	ld.global.nc.u64 %rd386, [%rd387];
	// end inline asm
	mov.b64 	{%r206, %r207}, %rd386;
	mov.b32 	%f19, %r206;
	add.s64 	%rd389, %rd374, 12296;
	// begin inline asm
	ld.global.nc.u64 %rd388, [%rd389];
	// end inline asm
	setp.lt.f32 	%p150, %f223, %f19;
	mov.u64 	%rd402, %rd401;
	mov.f32 	%f224, %f223;
	@%p150 bra 	$L__BB8_24;
	setp.lt.f32 	%p151, %f19, %f223;
	mov.u64 	%rd402, %rd388;
	mov.f32 	%f224, %f19;
	@%p151 bra 	$L__BB8_24;
	setp.lt.s64 	%p152, %rd401, %rd388;
	min.s64 	%rd402, %rd401, %rd388;
	selp.f32 	%f224, %f223, %f19, %p152;
$L__BB8_24:
	add.s32 	%r430, %r430, 1024;
	setp.lt.s32 	%p153, %r430, %r29;
	@%p153 bra 	$L__BB8_12;
$L__BB8_25:
	setp.lt.s32 	%p154, %r29, 256;
	@%p154 bra 	$L__BB8_65;
	// begin inline asm
	mov.u32 %r321, %laneid;
	// end inline asm
	mov.b32 	%r323, %f224;
	mov.b32 	%r339, 1;
	mov.b32 	%r340, 31;
	mov.b32 	%r341, -1;
	// begin inline asm
	shfl.sync.down.b32 %r322, %r323, %r339, %r340, %r341;
	// end inline asm
	mov.b32 	%f23, %r322;
	// begin inline asm
	shfl.sync.down.b32 %r327, %r328, %r339, %r340, %r341;
	// end inline asm
	mov.b64 	{%r333, %r338}, %rd402;
	// begin inline asm
	shfl.sync.down.b32 %r332, %r333, %r339, %r340, %r341;
	// end inline asm
	// begin inline asm
	shfl.sync.down.b32 %r337, %r338, %r339, %r340, %r341;
	// end inline asm
	mov.b64 	%rd28, {%r332, %r337};
	setp.gt.s32 	%p211, %r321, 30;
	setp.lt.f32 	%p212, %f224, %f23;
	or.pred  	%p213, %p211, %p212;
	mov.u64 	%rd404, %rd402;
	mov.f32 	%f226, %f224;
	@%p213 bra 	$L__BB8_29;
	setp.gt.f32 	%p214, %f224, %f23;
	mov.u64 	%rd404, %rd28;
	mov.f32 	%f226, %f23;
	@%p214 bra 	$L__BB8_29;
	setp.lt.s64 	%p215, %rd402, %rd28;
	min.s64 	%rd404, %rd402, %rd28;
	selp.f32 	%f226, %f224, %f23, %p215;
$L__BB8_29:
	mov.b32 	%r343, %f226;
	mov.b32 	%r359, 2;
	mov.b32 	%r360, 31;
	mov.b32 	%r361, -1;
	// begin inline asm
	shfl.sync.down.b32 %r342, %r343, %r359, %r360, %r361;
	// end inline asm
	mov.b32 	%f26, %r342;
	// begin inline asm
	shfl.sync.down.b32 %r347, %r348, %r359, %r360, %r361;
	// end inline asm
	mov.b64 	{%r353, %r358}, %rd404;
	// begin inline asm
	shfl.sync.down.b32 %r352, %r353, %r359, %r360, %r361;
	// end inline asm
	// begin inline asm
	shfl.sync.down.b32 %r357, %r358, %r359, %r360, %r361;
	// end inline asm
	mov.b64 	%rd31, {%r352, %r357};
	setp.gt.s32 	%p216, %r321, 29;
	setp.lt.f32 	%p217, %f226, %f26;
	or.pred  	%p218, %p216, %p217;
	mov.u64 	%rd405, %rd404;
	mov.f32 	%f227, %f226;
	@%p218 bra 	$L__BB8_32;
	setp.gt.f32 	%p219, %f226, %f26;
	mov.u64 	%rd405, %rd31;
	mov.f32 	%f227, %f26;
	@%p219 bra 	$L__BB8_32;
	setp.lt.s64 	%p220, %rd404, %rd31;
	min.s64 	%rd405, %rd404, %rd31;
	selp.f32 	%f227, %f226, %f26, %p220;
$L__BB8_32:
	mov.b32 	%r363, %f227;
	mov.b32 	%r379, 4;
	mov.b32 	%r380, 31;
	mov.b32 	%r381, -1;
	// begin inline asm
	shfl.sync.down.b32 %r362, %r363, %r379, %r380, %r381;
	// end inline asm
	mov.b32 	%f29, %r362;
	// begin inline asm
	shfl.sync.down.b32 %r367, %r368, %r379, %r380, %r381;
	// end inline asm
	mov.b64 	{%r373, %r378}, %rd405;
	// begin inline asm
	shfl.sync.down.b32 %r372, %r373, %r379, %r380, %r381;
	// end inline asm
	// begin inline asm
	shfl.sync.down.b32 %r377, %r378, %r379, %r380, %r381;
	// end inline asm
	mov.b64 	%rd34, {%r372, %r377};
	setp.gt.s32 	%p221, %r321, 27;
	setp.lt.f32 	%p222, %f227, %f29;
	or.pred  	%p223, %p221, %p222;
	mov.u64 	%rd406, %rd405;
	mov.f32 	%f228, %f227;
	@%p223 bra 	$L__BB8_35;
	setp.gt.f32 	%p224, %f227, %f29;
	mov.u64 	%rd406, %rd34;
	mov.f32 	%f228, %f29;
	@%p224 bra 	$L__BB8_35;
	setp.lt.s64 	%p225, %rd405, %rd34;
	min.s64 	%rd406, %rd405, %rd34;
	selp.f32 	%f228, %f227, %f29, %p225;
$L__BB8_35:
	mov.b32 	%r383, %f228;
	mov.b32 	%r399, 8;
	mov.b32 	%r400, 31;
	mov.b32 	%r401, -1;
	// begin inline asm
	shfl.sync.down.b32 %r382, %r383, %r399, %r400, %r401;
	// end inline asm
	mov.b32 	%f32, %r382;
	// begin inline asm
	shfl.sync.down.b32 %r387, %r388, %r399, %r400, %r401;
	// end inline asm
	mov.b64 	{%r393, %r398}, %rd406;
	// begin inline asm
	shfl.sync.down.b32 %r392, %r393, %r399, %r400, %r401;
	// end inline asm
	// begin inline asm
	shfl.sync.down.b32 %r397, %r398, %r399, %r400, %r401;
	// end inline asm
	mov.b64 	%rd37, {%r392, %r397};
	setp.gt.s32 	%p226, %r321, 23;
	setp.lt.f32 	%p227, %f228, %f32;
	or.pred  	%p228, %p226, %p227;
	mov.u64 	%rd407, %rd406;
	mov.f32 	%f229, %f228;
	@%p228 bra 	$L__BB8_38;
	setp.gt.f32 	%p229, %f228, %f32;
	mov.u64 	%rd407, %rd37;
	mov.f32 	%f229, %f32;
	@%p229 bra 	$L__BB8_38;
	setp.lt.s64 	%p230, %rd406, %rd37;
	min.s64 	%rd407, %rd406, %rd37;
	selp.f32 	%f229, %f228, %f32, %p230;
$L__BB8_38:
	mov.b32 	%r403, %f229;
	mov.b32 	%r419, 16;
	mov.b32 	%r420, 31;
	mov.b32 	%r421, -1;
	// begin inline asm
	shfl.sync.down.b32 %r402, %r403, %r419, %r420, %r421;
	// end inline asm
	mov.b32 	%f35, %r402;
	// begin inline asm
	shfl.sync.down.b32 %r407, %r408, %r419, %r420, %r421;
	// end inline asm
	mov.b64 	{%r413, %r418}, %rd407;
	// begin inline asm
	shfl.sync.down.b32 %r412, %r413, %r419, %r420, %r421;
	// end inline asm
	// begin inline asm
	shfl.sync.down.b32 %r417, %r418, %r419, %r420, %r421;
	// end inline asm
	mov.b64 	%rd40, {%r412, %r417};
	setp.gt.s32 	%p231, %r321, 15;
	setp.lt.f32 	%p232, %f229, %f35;
	or.pred  	%p233, %p231, %p232;
	mov.u64 	%rd478, %rd407;
	mov.f32 	%f292, %f229;
	@%p233 bra 	$L__BB8_41;
	setp.gt.f32 	%p234, %f229, %f35;
	mov.u64 	%rd478, %rd40;
	mov.f32 	%f292, %f35;
	@%p234 bra 	$L__BB8_41;
	setp.lt.s64 	%p235, %rd407, %rd40;
	min.s64 	%rd478, %rd407, %rd40;
	selp.f32 	%f292, %f229, %f35, %p235;
$L__BB8_41:
	setp.ne.s32 	%p236, %r321, 0;
	@%p236 bra 	$L__BB8_43;
	shr.u32 	%r422, %r1, 1;
	and.b32  	%r423, %r422, 496;
	mov.u32 	%r424, _ZN6thrust24THRUST_300001_SM_1000_NS8cuda_cub4core6detail5shmemE;
	add.s32 	%r425, %r424, %r423;
	st.shared.f32 	[%r425+8], %f292;
	st.shared.u64 	[%r425+16], %rd478;
$L__BB8_43:
	bar.sync 	0;
	setp.ne.s32 	%p237, %r1, 0;
	@%p237 bra 	$L__BB8_236;
	ld.shared.f32 	%f38, [_ZN6thrust24THRUST_300001_SM_1000_NS8cuda_cub4core6detail5shmemE+24];
	ld.shared.u64 	%rd43, [_ZN6thrust24THRUST_300001_SM_1000_NS8cuda_cub4core6detail5shmemE+32];
	setp.lt.f32 	%p238, %f292, %f38;
	mov.u64 	%rd409, %rd478;
	mov.f32 	%f231, %f292;
	@%p238 bra 	$L__BB8_47;
	setp.lt.f32 	%p239, %f38, %f292;
	mov.u64 	%rd409, %rd43;
	mov.f32 	%f231, %f38;
	@%p239 bra 	$L__BB8_47;
	setp.lt.s64 	%p240, %rd478, %rd43;
	min.s64 	%rd409, %rd478, %rd43;
	selp.f32 	%f231, %f292, %f38, %p240;
$L__BB8_47:
	ld.shared.f32 	%f41, [_ZN6thrust24THRUST_300001_SM_1000_NS8cuda_cub4core6detail5shmemE+40];
	ld.shared.u64 	%rd46, [_ZN6thrust24THRUST_300001_SM_1000_NS8cuda_cub4core6detail5shmemE+48];
	setp.lt.f32 	%p241, %f231, %f41;
	mov.u64 	%rd410, %rd409;
	mov.f32 	%f232, %f231;
	@%p241 bra 	$L__BB8_50;
	setp.lt.f32 	%p242, %f41, %f231;
	mov.u64 	%rd410, %rd46;
	mov.f32 	%f232, %f41;
	@%p242 bra 	$L__BB8_50;
	setp.lt.s64 	%p243, %rd409, %rd46;
	min.s64 	%rd410, %rd409, %rd46;
	selp.f32 	%f232, %f231, %f41, %p243;
$L__BB8_50:
	ld.shared.f32 	%f44, [_ZN6thrust24THRUST_300001_SM_1000_NS8cuda_cub4core6detail5shmemE+56];
	ld.shared.u64 	%rd49, [_ZN6thrust24THRUST_300001_SM_1000_NS8cuda_cub4core6detail5shmemE+64];
	setp.lt.f32 	%p244, %f232, %f44;
	mov.u64 	%rd411, %rd410;
	mov.f32 	%f233, %f232;
	@%p244 bra 	$L__BB8_53;
	setp.lt.f32 	%p245, %f44, %f232;
	mov.u64 	%rd411, %rd49;
	mov.f32 	%f233, %f44;
	@%p245 bra 	$L__BB8_53;
	setp.lt.s64 	%p246, %rd410, %rd49;
	min.s64 	%rd411, %rd410, %rd49;
	selp.f32 	%f233, %f232, %f44, %p246;
$L__BB8_53:
	ld.shared.f32 	%f47, [_ZN6thrust24THRUST_300001_SM_1000_NS8cuda_cub4core6detail5shmemE+72];
	ld.shared.u64 	%rd52, [_ZN6thrust24THRUST_300001_SM_1000_NS8cuda_cub4core6detail5shmemE+80];
	setp.lt.f32 	%p247, %f233, %f47;
	mov.u64 	%rd412, %rd411;
	mov.f32 	%f234, %f233;
	@%p247 bra 	$L__BB8_56;
	setp.lt.f32 	%p248, %f47, %f233;
	mov.u64 	%rd412, %rd52;
	mov.f32 	%f234, %f47;
	@%p248 bra 	$L__BB8_56;
	setp.lt.s64 	%p249, %rd411, %rd52;
	min.s64 	%rd412, %rd411, %rd52;
	selp.f32 	%f234, %f233, %f47, %p249;
$L__BB8_56:
	ld.shared.f32 	%f50, [_ZN6thrust24THRUST_300001_SM_1000_NS8cuda_cub4core6detail5shmemE+88];
	ld.shared.u64 	%rd55, [_ZN6thrust24THRUST_300001_SM_1000_NS8cuda_cub4core6detail5shmemE+96];
	setp.lt.f32 	%p250, %f234, %f50;
	mov.u64 	%rd413, %rd412;
	mov.f32 	%f235, %f234;
	@%p250 bra 	$L__BB8_59;
	setp.lt.f32 	%p251, %f50, %f234;
	mov.u64 	%rd413, %rd55;
	mov.f32 	%f235, %f50;
	@%p251 bra 	$L__BB8_59;
	setp.lt.s64 	%p252, %rd412, %rd55;
	min.s64 	%rd413, %rd412, %rd55;
	selp.f32 	%f235, %f234, %f50, %p252;
$L__BB8_59:
	ld.shared.f32 	%f53, [_ZN6thrust24THRUST_300001_SM_1000_NS8cuda_cub4core6detail5shmemE+104];
	ld.shared.u64 	%rd58, [_ZN6thrust24THRUST_300001_SM_1000_NS8cuda_cub4core6detail5shmemE+112];
	setp.lt.f32 	%p253, %f235, %f53;
	mov.u64 	%rd414, %rd413;
	mov.f32 	%f236, %f235;
	@%p253 bra 	$L__BB8_62;
	setp.lt.f32 	%p254, %f53, %f235;
	mov.u64 	%rd414, %rd58;
	mov.f32 	%f236, %f53;
	@%p254 bra 	$L__BB8_62;
	setp.lt.s64 	%p255, %rd413, %rd58;
	min.s64 	%rd414, %rd413, %rd58;
	selp.f32 	%f236, %f235, %f53, %p255;
$L__BB8_62:
	ld.shared.f32 	%f56, [_ZN6thrust24THRUST_300001_SM_1000_NS8cuda_cub4core6detail5shmemE+120];
	ld.shared.u64 	%rd61, [_ZN6thrust24THRUST_300001_SM_1000_NS8cuda_cub4core6detail5shmemE+128];
	setp.lt.f32 	%p256, %f236, %f56;
	mov.f32 	%f292, %f236;
	mov.u64 	%rd478, %rd414;
	@%p256 bra 	$L__BB8_236;
	setp.lt.f32 	%p257, %f56, %f236;
	mov.f32 	%f292, %f56;
	mov.u64 	%rd478, %rd61;
	@%p257 bra 	$L__BB8_236;
	setp.lt.s64 	%p258, %rd414, %rd61;
	min.s64 	%rd478, %rd414, %rd61;
	selp.f32 	%f292, %f236, %f56, %p258;
	bra.uni 	$L__BB8_236;
$L__BB8_65:
	// begin inline asm
	mov.u32 %r208, %laneid;
	// end inline asm
	and.b32  	%r229, %r1, 992;
	add.s32 	%r230, %r229, 32;
	setp.gt.s32 	%p155, %r230, %r29;
	not.b32 	%r231, %r229;
	add.s32 	%r232, %r29, %r231;
	selp.b32 	%r227, %r232, 31, %p155;
	mov.b32 	%r210, %f224;
	mov.b32 	%r226, 1;
	mov.b32 	%r228, -1;
	// begin inline asm
	shfl.sync.down.b32 %r209, %r210, %r226, %r227, %r228;
	// end inline asm
	mov.b32 	%f58, %r209;
	// begin inline asm
	shfl.sync.down.b32 %r214, %r215, %r226, %r227, %r228;
	// end inline asm
	mov.b64 	{%r220, %r225}, %rd402;
	// begin inline asm
	shfl.sync.down.b32 %r219, %r220, %r226, %r227, %r228;
	// end inline asm
	// begin inline asm
	shfl.sync.down.b32 %r224, %r225, %r226, %r227, %r228;
	// end inline asm
	mov.b64 	%rd63, {%r219, %r224};
	setp.ge.s32 	%p156, %r208, %r227;
	setp.lt.f32 	%p157, %f224, %f58;
	or.pred  	%p158, %p156, %p157;
	mov.u64 	%rd415, %rd402;
	mov.f32 	%f237, %f224;
	@%p158 bra 	$L__BB8_68;
	setp.gt.f32 	%p159, %f224, %f58;
	mov.u64 	%rd415, %rd63;
	mov.f32 	%f237, %f58;
	@%p159 bra 	$L__BB8_68;
	setp.lt.s64 	%p160, %rd402, %rd63;
	min.s64 	%rd415, %rd402, %rd63;
	selp.f32 	%f237, %f224, %f58, %p160;
$L__BB8_68:
	mov.b32 	%r234, %f237;
	mov.b32 	%r250, 2;
	mov.b32 	%r252, -1;
	// begin inline asm
	shfl.sync.down.b32 %r233, %r234, %r250, %r227, %r252;
	// end inline asm
	mov.b32 	%f61, %r233;
	// begin inline asm
	shfl.sync.down.b32 %r238, %r239, %r250, %r227, %r252;
	// end inline asm
	mov.b64 	{%r244, %r249}, %rd415;
	// begin inline asm
	shfl.sync.down.b32 %r243, %r244, %r250, %r227, %r252;
	// end inline asm
	// begin inline asm
	shfl.sync.down.b32 %r248, %r249, %r250, %r227, %r252;
	// end inline asm
	mov.b64 	%rd66, {%r243, %r248};
	add.s32 	%r253, %r208, 2;
	setp.gt.s32 	%p161, %r253, %r227;
	setp.lt.f32 	%p162, %f237, %f61;
	or.pred  	%p163, %p161, %p162;
	mov.u64 	%rd416, %rd415;
	mov.f32 	%f238, %f237;
	@%p163 bra 	$L__BB8_71;
	setp.gt.f32 	%p164, %f237, %f61;
	mov.u64 	%rd416, %rd66;
	mov.f32 	%f238, %f61;
	@%p164 bra 	$L__BB8_71;
	setp.lt.s64 	%p165, %rd415, %rd66;
	min.s64 	%rd416, %rd415, %rd66;
	selp.f32 	%f238, %f237, %f61, %p165;
$L__BB8_71:
	mov.b32 	%r255, %f238;
	mov.b32 	%r271, 4;
	mov.b32 	%r273, -1;
	// begin inline asm
	shfl.sync.down.b32 %r254, %r255, %r271, %r227, %r273;
	// end inline asm
	mov.b32 	%f64, %r254;
	// begin inline asm
	shfl.sync.down.b32 %r259, %r260, %r271, %r227, %r273;
	// end inline asm
	mov.b64 	{%r265, %r270}, %rd416;
	// begin inline asm
	shfl.sync.down.b32 %r264, %r265, %r271, %r227, %r273;
	// end inline asm
	// begin inline asm
	shfl.sync.down.b32 %r269, %r270, %r271, %r227, %r273;
	// end inline asm
	mov.b64 	%rd69, {%r264, %r269};
	add.s32 	%r274, %r208, 4;
	setp.gt.s32 	%p166, %r274, %r227;
	setp.lt.f32 	%p167, %f238, %f64;
	or.pred  	%p168, %p166, %p167;
	mov.f32 	%f239, %f238;
	mov.u64 	%rd417, %rd416;
	@%p168 bra 	$L__BB8_74;
	setp.gt.f32 	%p169, %f238, %f64;
	mov.f32 	%f239, %f64;
	mov.u64 	%rd417, %rd69;
	@%p169 bra 	$L__BB8_74;
	setp.lt.s64 	%p170, %rd416, %rd69;
	selp.f32 	%f239, %f238, %f64, %p170;
	min.s64 	%rd417, %rd416, %rd69;
$L__BB8_74:
	mov.b32 	%r276, %f239;
	mov.b32 	%r292, 8;
	mov.b32 	%r294, -1;
	// begin inline asm
	shfl.sync.down.b32 %r275, %r276, %r292, %r227, %r294;
	// end inline asm
	mov.b32 	%f67, %r275;
	// begin inline asm
	shfl.sync.down.b32 %r280, %r281, %r292, %r227, %r294;
	// end inline asm
	mov.b64 	{%r286, %r291}, %rd417;
	// begin inline asm
	shfl.sync.down.b32 %r285, %r286, %r292, %r227, %r294;
	// end inline asm
	// begin inline asm
	shfl.sync.down.b32 %r290, %r291, %r292, %r227, %r294;
	// end inline asm
	mov.b64 	%rd72, {%r285, %r290};
	add.s32 	%r295, %r208, 8;
	setp.gt.s32 	%p171, %r295, %r227;
	setp.lt.f32 	%p172, %f239, %f67;
	or.pred  	%p173, %p171, %p172;
	mov.f32 	%f240, %f239;
	mov.u64 	%rd418, %rd417;
	@%p173 bra 	$L__BB8_77;
	setp.gt.f32 	%p174, %f239, %f67;
	mov.f32 	%f240, %f67;
	mov.u64 	%rd418, %rd72;
	@%p174 bra 	$L__BB8_77;
	setp.lt.s64 	%p175, %rd417, %rd72;
	selp.f32 	%f240, %f239, %f67, %p175;
	min.s64 	%rd418, %rd417, %rd72;
$L__BB8_77:
	mov.b32 	%r297, %f240;
	mov.b32 	%r313, 16;
	mov.b32 	%r315, -1;
	// begin inline asm
	shfl.sync.down.b32 %r296, %r297, %r313, %r227, %r315;
	// end inline asm
	mov.b32 	%f70, %r296;
	// begin inline asm
	shfl.sync.down.b32 %r301, %r302, %r313, %r227, %r315;
	// end inline asm
	mov.b64 	{%r307, %r312}, %rd418;
	// begin inline asm
	shfl.sync.down.b32 %r306, %r307, %r313, %r227, %r315;
	// end inline asm
	// begin inline asm
	shfl.sync.down.b32 %r311, %r312, %r313, %r227, %r315;
	// end inline asm
	mov.b64 	%rd75, {%r306, %r311};
	add.s32 	%r316, %r208, 16;
	setp.gt.s32 	%p176, %r316, %r227;
	setp.lt.f32 	%p177, %f240, %f70;
	or.pred  	%p178, %p176, %p177;
	mov.f32 	%f292, %f240;
	mov.u64 	%rd478, %rd418;
	@%p178 bra 	$L__BB8_80;
	setp.gt.f32 	%p179, %f240, %f70;
	mov.f32 	%f292, %f70;
	mov.u64 	%rd478, %rd75;
	@%p179 bra 	$L__BB8_80;
	setp.lt.s64 	%p180, %rd418, %rd75;
	selp.f32 	%f292, %f240, %f70, %p180;
	min.s64 	%rd478, %rd418, %rd75;
$L__BB8_80:
	setp.ne.s32 	%p181, %r208, 0;
	@%p181 bra 	$L__BB8_82;
	shr.u32 	%r317, %r1, 1;
	and.b32  	%r318, %r317, 496;
	mov.u32 	%r319, _ZN6thrust24THRUST_300001_SM_1000_NS8cuda_cub4core6detail5shmemE;
	add.s32 	%r320, %r319, %r318;
	st.shared.f32 	[%r320+8], %f292;
	st.shared.u64 	[%r320+16], %rd478;
$L__BB8_82:
	bar.sync 	0;
	setp.ne.s32 	%p182, %r1, 0;
	@%p182 bra 	$L__BB8_236;
	setp.lt.s32 	%p183, %r29, 33;
	mov.f32 	%f242, %f292;
	mov.u64 	%rd420, %rd478;
	@%p183 bra 	$L__BB8_87;
	ld.shared.f32 	%f73, [_ZN6thrust24THRUST_300001_SM_1000_NS8cuda_cub4core6detail5shmemE+24];
	ld.shared.u64 	%rd78, [_ZN6thrust24THRUST_300001_SM_1000_NS8cuda_cub4core6detail5shmemE+32];
	setp.lt.f32 	%p184, %f292, %f73;
	mov.f32 	%f242, %f292;
	mov.u64 	%rd420, %rd478;
	@%p184 bra 	$L__BB8_87;
	setp.lt.f32 	%p185, %f73, %f292;
	mov.f32 	%f242, %f73;
	mov.u64 	%rd420, %rd78;
	@%p185 bra 	$L__BB8_87;
	setp.lt.s64 	%p186, %rd478, %rd78;
	selp.f32 	%f242, %f292, %f73, %p186;
	min.s64 	%rd420, %rd478, %rd78;
$L__BB8_87:
	setp.lt.s32 	%p187, %r29, 65;
	mov.f32 	%f243, %f242;
	mov.u64 	%rd421, %rd420;
	@%p187 bra 	$L__BB8_91;
	ld.shared.f32 	%f76, [_ZN6thrust24THRUST_300001_SM_1000_NS8cuda_cub4core6detail5shmemE+40];
	ld.shared.u64 	%rd81, [_ZN6thrust24THRUST_300001_SM_1000_NS8cuda_cub4core6detail5shmemE+48];
	setp.lt.f32 	%p188, %f242, %f76;
	mov.f32 	%f243, %f242;
	mov.u64 	%rd421, %rd420;
	@%p188 bra 	$L__BB8_91;
	setp.lt.f32 	%p189, %f76, %f242;
	mov.f32 	%f243, %f76;
	mov.u64 	%rd421, %rd81;
	@%p189 bra 	$L__BB8_91;
	setp.lt.s64 	%p190, %rd420, %rd81;
	selp.f32 	%f243, %f242, %f76, %p190;
	min.s64 	%rd421, %rd420, %rd81;
$L__BB8_91:
	setp.lt.s32 	%p191, %r29, 97;
	mov.f32 	%f244, %f243;
	mov.u64 	%rd422, %rd421;
	@%p191 bra 	$L__BB8_95;
	ld.shared.f32 	%f79, [_ZN6thrust24THRUST_300001_SM_1000_NS8cuda_cub4core6detail5shmemE+56];
	ld.shared.u64 	%rd84, [_ZN6thrust24THRUST_300001_SM_1000_NS8cuda_cub4core6detail5shmemE+64];
	setp.lt.f32 	%p192, %f243, %f79;
	mov.f32 	%f244, %f243;
	mov.u64 	%rd422, %rd421;
	@%p192 bra 	$L__BB8_95;
	setp.lt.f32 	%p193, %f79, %f243;
	mov.f32 	%f244, %f79;
	mov.u64 	%rd422, %rd84;
	@%p193 bra 	$L__BB8_95;
	setp.lt.s64 	%p194, %rd421, %rd84;
	selp.f32 	%f244, %f243, %f79, %p194;
	min.s64 	%rd422, %rd421, %rd84;
$L__BB8_95:
	setp.lt.s32 	%p195, %r29, 129;
	mov.f32 	%f245, %f244;
	mov.u64 	%rd423, %rd422;
	@%p195 bra 	$L__BB8_99;
	ld.shared.f32 	%f82, [_ZN6thrust24THRUST_300001_SM_1000_NS8cuda_cub4core6detail5shmemE+72];
	ld.shared.u64 	%rd87, [_ZN6thrust24THRUST_300001_SM_1000_NS8cuda_cub4core6detail5shmemE+80];
	setp.lt.f32 	%p196, %f244, %f82;
	mov.f32 	%f245, %f244;
	mov.u64 	%rd423, %rd422;
	@%p196 bra 	$L__BB8_99;
	setp.lt.f32 	%p197, %f82, %f244;
	mov.f32 	%f245, %f82;
	mov.u64 	%rd423, %rd87;
	@%p197 bra 	$L__BB8_99;
	setp.lt.s64 	%p198, %rd422, %rd87;
	selp.f32 	%f245, %f244, %f82, %p198;
	min.s64 	%rd423, %rd422, %rd87;
$L__BB8_99:
	setp.lt.s32 	%p199, %r29, 161;
	mov.f32 	%f246, %f245;
	mov.u64 	%rd424, %rd423;
	@%p199 bra 	$L__BB8_103;
	ld.shared.f32 	%f85, [_ZN6thrust24THRUST_300001_SM_1000_NS8cuda_cub4core6detail5shmemE+88];
	ld.shared.u64 	%rd90, [_ZN6thrust24THRUST_300001_SM_1000_NS8cuda_cub4core6detail5shmemE+96];
	setp.lt.f32 	%p200, %f245, %f85;
	mov.f32 	%f246, %f245;
	mov.u64 	%rd424, %rd423;
	@%p200 bra 	$L__BB8_103;
	setp.lt.f32 	%p201, %f85, %f245;
	mov.f32 	%f246, %f85;
	mov.u64 	%rd424, %rd90;
	@%p201 bra 	$L__BB8_103;
	setp.lt.s64 	%p202, %rd423, %rd90;
	selp.f32 	%f246, %f245, %f85, %p202;
	min.s64 	%rd424, %rd423, %rd90;
$L__BB8_103:
	setp.lt.s32 	%p203, %r29, 193;
	mov.f32 	%f247, %f246;
	mov.u64 	%rd425, %rd424;
	@%p203 bra 	$L__BB8_107;
	ld.shared.f32 	%f88, [_ZN6thrust24THRUST_300001_SM_1000_NS8cuda_cub4core6detail5shmemE+104];
	ld.shared.u64 	%rd93, [_ZN6thrust24THRUST_300001_SM_1000_NS8cuda_cub4core6detail5shmemE+112];
	setp.lt.f32 	%p204, %f246, %f88;
	mov.f32 	%f247, %f246;
	mov.u64 	%rd425, %rd424;
	@%p204 bra 	$L__BB8_107;
	setp.lt.f32 	%p205, %f88, %f246;
	mov.f32 	%f247, %f88;
	mov.u64 	%rd425, %rd93;
	@%p205 bra 	$L__BB8_107;
	setp.lt.s64 	%p206, %rd424, %rd93;
	selp.f32 	%f247, %f246, %f88, %p206;
	min.s64 	%rd425, %rd424, %rd93;
$L__BB8_107:
	setp.lt.s32 	%p207, %r29, 225;
	mov.f32 	%f292, %f247;
	mov.u64 	%rd478, %rd425;
	@%p207 bra 	$L__BB8_236;
	ld.shared.f32 	%f91, [_ZN6thrust24THRUST_300001_SM_1000_NS8cuda_cub4core6detail5shmemE+120];
	ld.shared.u64 	%rd96, [_ZN6thrust24THRUST_300001_SM_1000_NS8cuda_cub4core6detail5shmemE+128];
	setp.lt.f32 	%p208, %f247, %f91;
	mov.f32 	%f292, %f247;
	mov.u64 	%rd478, %rd425;
	@%p208 bra 	$L__BB8_236;
	setp.lt.f32 	%p209, %f91, %f247;
	mov.f32 	%f292, %f91;
	mov.u64 	%rd478, %rd96;
	@%p209 bra 	$L__BB8_236;
	setp.lt.s64 	%p210, %rd425, %rd96;
	selp.f32 	%f292, %f247, %f91, %p210;
	min.s64 	%rd478, %rd425, %rd96;
	bra.uni 	$L__BB8_236;
$L__BB8_111:
	mov.u32 	%r16, %tid.x;
	cvt.u64.u32 	%rd98, %r16;
	mul.wide.u32 	%rd258, %r16, 16;
	add.s64 	%rd239, %rd236, %rd258;
	// begin inline asm
	ld.global.nc.u64 %rd238, [%rd239];
	// end inline asm
	mov.b64 	{%r30, %r31}, %rd238;
	mov.b32 	%f93, %r30;
	add.s64 	%rd241, %rd239, 8;
	// begin inline asm
	ld.global.nc.u64 %rd240, [%rd241];
	// end inline asm
	add.s64 	%rd243, %rd239, 4096;
	// begin inline asm
	ld.global.nc.u64 %rd242, [%rd243];
	// end inline asm
	mov.b64 	{%r32, %r33}, %rd242;
	mov.b32 	%f94, %r32;
	add.s64 	%rd245, %rd239, 4104;
	// begin inline asm
	ld.global.nc.u64 %rd244, [%rd245];
	// end inline asm
	add.s64 	%rd247, %rd239, 8192;
	// begin inline asm
	ld.global.nc.u64 %rd246, [%rd247];
	// end inline asm
	mov.b64 	{%r34, %r35}, %rd246;
	mov.b32 	%f95, %r34;
	add.s64 	%rd249, %rd239, 8200;
	// begin inline asm
	ld.global.nc.u64 %rd248, [%rd249];
	// end inline asm
	add.s64 	%rd251, %rd239, 12288;
	// begin inline asm
	ld.global.nc.u64 %rd250, [%rd251];
	// end inline asm
	mov.b64 	{%r36, %r37}, %rd250;
	mov.b32 	%f96, %r36;
	add.s64 	%rd253, %rd239, 12296;
	// begin inline asm
	ld.global.nc.u64 %rd252, [%rd253];
	// end inline asm
	add.s64 	%rd255, %rd239, 16384;
	// begin inline asm
	ld.global.nc.u64 %rd254, [%rd255];
	// end inline asm
	mov.b64 	{%r38, %r39}, %rd254;
	mov.b32 	%f97, %r38;
	add.s64 	%rd257, %rd239, 16392;
	// begin inline asm
	ld.global.nc.u64 %rd256, [%rd257];
	// end inline asm
	setp.lt.f32 	%p3, %f93, %f94;
	mov.f32 	%f248, %f93;
	mov.u64 	%rd426, %rd240;
	@%p3 bra 	$L__BB8_114;
	setp.lt.f32 	%p4, %f94, %f93;
	mov.f32 	%f248, %f94;
	mov.u64 	%rd426, %rd244;
	@%p4 bra 	$L__BB8_114;
	setp.lt.s64 	%p5, %rd240, %rd244;
	selp.f32 	%f248, %f93, %f94, %p5;
	min.s64 	%rd426, %rd240, %rd244;
$L__BB8_114:
	setp.lt.f32 	%p6, %f248, %f95;
	mov.f32 	%f249, %f248;
	mov.u64 	%rd427, %rd426;
	@%p6 bra 	$L__BB8_117;
	setp.lt.f32 	%p7, %f95, %f248;
	mov.f32 	%f249, %f95;
	mov.u64 	%rd427, %rd248;
	@%p7 bra 	$L__BB8_117;
	setp.lt.s64 	%p8, %rd426, %rd248;
	selp.f32 	%f249, %f248, %f95, %p8;
	min.s64 	%rd427, %rd426, %rd248;
$L__BB8_117:
	setp.lt.f32 	%p9, %f249, %f96;
	mov.f32 	%f250, %f249;
	mov.u64 	%rd428, %rd427;
	@%p9 bra 	$L__BB8_120;
	setp.lt.f32 	%p10, %f96, %f249;
	mov.f32 	%f250, %f96;
	mov.u64 	%rd428, %rd252;
	@%p10 bra 	$L__BB8_120;
	setp.lt.s64 	%p11, %rd427, %rd252;
	selp.f32 	%f250, %f249, %f96, %p11;
	min.s64 	%rd428, %rd427, %rd252;
$L__BB8_120:
	setp.lt.f32 	%p12, %f250, %f97;
	mov.f32 	%f279, %f250;
	mov.u64 	%rd465, %rd428;
	@%p12 bra 	$L__BB8_123;
	setp.lt.f32 	%p13, %f97, %f250;
	mov.f32 	%f279, %f97;
	mov.u64 	%rd465, %rd256;
	@%p13 bra 	$L__BB8_123;
	setp.lt.s64 	%p14, %rd428, %rd256;
	selp.f32 	%f279, %f250, %f97, %p14;
	min.s64 	%rd465, %rd428, %rd256;
$L__BB8_123:
	setp.lt.u32 	%p15, %r29, 2560;
	mov.b64 	%rd444, 1280;
	@%p15 bra 	$L__BB8_174;
	add.s64 	%rd262, %rd1, -2560;
	mul.hi.u64 	%rd263, %rd262, -3689348814741910323;
	shr.u64 	%rd112, %rd263, 10;
	setp.lt.u64 	%p16, %rd262, 1280;
	mov.b64 	%rd444, 1280;
	@%p16 bra 	$L__BB8_157;
	add.s64 	%rd265, %rd112, 1;
	and.b64  	%rd430, %rd265, 36028797018963966;
	shl.b64 	%rd266, %rd98, 4;
	add.s64 	%rd267, %rd266, %rd236;
	add.s64 	%rd431, %rd267, 57352;
	mov.b64 	%rd444, 1280;
$L__BB8_126:
	add.s64 	%rd269, %rd431, -36872;
	// begin inline asm
	ld.global.nc.u64 %rd268, [%rd269];
	// end inline asm
	mov.b64 	{%r40, %r41}, %rd268;
	mov.b32 	%f107, %r40;
	add.s64 	%rd271, %rd431, -36864;
	// begin inline asm
	ld.global.nc.u64 %rd270, [%rd271];
	// end inline asm
	add.s64 	%rd273, %rd431, -32776;
	// begin inline asm
	ld.global.nc.u64 %rd272, [%rd273];
	// end inline asm
	mov.b64 	{%r42, %r43}, %rd272;
	mov.b32 	%f108, %r42;
	add.s64 	%rd275, %rd431, -32768;
	// begin inline asm
	ld.global.nc.u64 %rd274, [%rd275];
	// end inline asm
	add.s64 	%rd277, %rd431, -28680;
	// begin inline asm
	ld.global.nc.u64 %rd276, [%rd277];
	// end inline asm
	mov.b64 	{%r44, %r45}, %rd276;
	mov.b32 	%f109, %r44;
	add.s64 	%rd279, %rd431, -28672;
	// begin inline asm
	ld.global.nc.u64 %rd278, [%rd279];
	// end inline asm
	add.s64 	%rd281, %rd431, -24584;
	// begin inline asm
	ld.global.nc.u64 %rd280, [%rd281];
	// end inline asm
	mov.b64 	{%r46, %r47}, %rd280;
	mov.b32 	%f110, %r46;
	add.s64 	%rd283, %rd431, -24576;
	// begin inline asm
	ld.global.nc.u64 %rd282, [%rd283];
	// end inline asm
	add.s64 	%rd285, %rd431, -20488;
	// begin inline asm
	ld.global.nc.u64 %rd284, [%rd285];
	// end inline asm
	mov.b64 	{%r48, %r49}, %rd284;
	mov.b32 	%f111, %r48;
	add.s64 	%rd287, %rd431, -20480;
	// begin inline asm
	ld.global.nc.u64 %rd286, [%rd287];
	// end inline asm
	setp.lt.f32 	%p17, %f279, %f107;
	mov.f32 	%f253, %f279;
	mov.u64 	%rd434, %rd465;
	@%p17 bra 	$L__BB8_129;
	setp.lt.f32 	%p18, %f107, %f279;
	mov.f32 	%f253, %f107;
	mov.u64 	%rd434, %rd270;
	@%p18 bra 	$L__BB8_129;
	setp.lt.s64 	%p19, %rd465, %rd270;
	selp.f32 	%f253, %f279, %f107, %p19;
	min.s64 	%rd434, %rd465, %rd270;
$L__BB8_129:
	setp.lt.f32 	%p20, %f253, %f108;
	mov.f32 	%f254, %f253;
	mov.u64 	%rd435, %rd434;
	@%p20 bra 	$L__BB8_132;
	setp.lt.f32 	%p21, %f108, %f253;
	mov.f32 	%f254, %f108;
	mov.u64 	%rd435, %rd274;
	@%p21 bra 	$L__BB8_132;
	setp.lt.s64 	%p22, %rd434, %rd274;
	selp.f32 	%f254, %f253, %f108, %p22;
	min.s64 	%rd435, %rd434, %rd274;
$L__BB8_132:
	setp.lt.f32 	%p23, %f254, %f109;
	mov.f32 	%f255, %f254;
	mov.u64 	%rd436, %rd435;
	@%p23 bra 	$L__BB8_135;
	setp.lt.f32 	%p24, %f109, %f254;
	mov.f32 	%f255, %f109;
	mov.u64 	%rd436, %rd278;
	@%p24 bra 	$L__BB8_135;
	setp.lt.s64 	%p25, %rd435, %rd278;
	selp.f32 	%f255, %f254, %f109, %p25;
	min.s64 	%rd436, %rd435, %rd278;
$L__BB8_135:
	setp.lt.f32 	%p26, %f255, %f110;
	mov.f32 	%f256, %f255;
	mov.u64 	%rd437, %rd436;
	@%p26 bra 	$L__BB8_138;
	setp.lt.f32 	%p27, %f110, %f255;
	mov.f32 	%f256, %f110;
	mov.u64 	%rd437, %rd282;
	@%p27 bra 	$L__BB8_138;
	setp.lt.s64 	%p28, %rd436, %rd282;
	selp.f32 	%f256, %f255, %f110, %p28;
	min.s64 	%rd437, %rd436, %rd282;
$L__BB8_138:
	setp.lt.f32 	%p29, %f256, %f111;
	mov.f32 	%f257, %f256;
	mov.u64 	%rd438, %rd437;
	@%p29 bra 	$L__BB8_141;
	setp.lt.f32 	%p30, %f111, %f256;
	mov.f32 	%f257, %f111;
	mov.u64 	%rd438, %rd286;
	@%p30 bra 	$L__BB8_141;
	setp.lt.s64 	%p31, %rd437, %rd286;
	selp.f32 	%f257, %f256, %f111, %p31;
	min.s64 	%rd438, %rd437, %rd286;
$L__BB8_141:
	add.s64 	%rd289, %rd431, -16392;
	// begin inline asm
	ld.global.nc.u64 %rd288, [%rd289];
	// end inline asm
	mov.b64 	{%r50, %r51}, %rd288;
	mov.b32 	%f122, %r50;
	add.s64 	%rd291, %rd431, -16384;
	// begin inline asm
	ld.global.nc.u64 %rd290, [%rd291];
	// end inline asm
	add.s64 	%rd293, %rd431, -12296;
	// begin inline asm
	ld.global.nc.u64 %rd292, [%rd293];
	// end inline asm
	mov.b64 	{%r52, %r53}, %rd292;
	mov.b32 	%f123, %r52;
	add.s64 	%rd295, %rd431, -12288;
	// begin inline asm
	ld.global.nc.u64 %rd294, [%rd295];
	// end inline asm
	add.s64 	%rd297, %rd431, -8200;
	// begin inline asm
	ld.global.nc.u64 %rd296, [%rd297];
	// end inline asm
	mov.b64 	{%r54, %r55}, %rd296;
	mov.b32 	%f124, %r54;
	add.s64 	%rd299, %rd431, -8192;
	// begin inline asm
	ld.global.nc.u64 %rd298, [%rd299];
	// end inline asm
	add.s64 	%rd301, %rd431, -4104;
	// begin inline asm
	ld.global.nc.u64 %rd300, [%rd301];
	// end inline asm
	mov.b64 	{%r56, %r57}, %rd300;
	mov.b32 	%f125, %r56;
	add.s64 	%rd303, %rd431, -4096;
	// begin inline asm
	ld.global.nc.u64 %rd302, [%rd303];
	// end inline asm
	add.s64 	%rd305, %rd431, -8;
	// begin inline asm
	ld.global.nc.u64 %rd304, [%rd305];
	// end inline asm
	mov.b64 	{%r58, %r59}, %rd304;
	mov.b32 	%f126, %r58;
	// begin inline asm
	ld.global.nc.u64 %rd306, [%rd431];
	// end inline asm
	setp.lt.f32 	%p32, %f257, %f122;
	mov.f32 	%f258, %f257;
	mov.u64 	%rd439, %rd438;
	@%p32 bra 	$L__BB8_144;
	setp.lt.f32 	%p33, %f122, %f257;
	mov.f32 	%f258, %f122;
	mov.u64 	%rd439, %rd290;
	@%p33 bra 	$L__BB8_144;
	setp.lt.s64 	%p34, %rd438, %rd290;
	selp.f32 	%f258, %f257, %f122, %p34;
	min.s64 	%rd439, %rd438, %rd290;
$L__BB8_144:
	setp.lt.f32 	%p35, %f258, %f123;
	mov.f32 	%f259, %f258;
	mov.u64 	%rd440, %rd439;
	@%p35 bra 	$L__BB8_147;
	setp.lt.f32 	%p36, %f123, %f258;
	mov.f32 	%f259, %f123;
	mov.u64 	%rd440, %rd294;
	@%p36 bra 	$L__BB8_147;
	setp.lt.s64 	%p37, %rd439, %rd294;
	selp.f32 	%f259, %f258, %f123, %p37;
	min.s64 	%rd440, %rd439, %rd294;
$L__BB8_147:
	setp.lt.f32 	%p38, %f259, %f124;
	mov.f32 	%f260, %f259;
	mov.u64 	%rd441, %rd440;
	@%p38 bra 	$L__BB8_150;
	setp.lt.f32 	%p39, %f124, %f259;
	mov.f32 	%f260, %f124;
	mov.u64 	%rd441, %rd298;
	@%p39 bra 	$L__BB8_150;
	setp.lt.s64 	%p40, %rd440, %rd298;
	selp.f32 	%f260, %f259, %f124, %p40;
	min.s64 	%rd441, %rd440, %rd298;
$L__BB8_150:
	setp.lt.f32 	%p41, %f260, %f125;
	mov.f32 	%f261, %f260;
	mov.u64 	%rd442, %rd441;
	@%p41 bra 	$L__BB8_153;
	setp.lt.f32 	%p42, %f125, %f260;
	mov.f32 	%f261, %f125;
	mov.u64 	%rd442, %rd302;
	@%p42 bra 	$L__BB8_153;
	setp.lt.s64 	%p43, %rd441, %rd302;
	selp.f32 	%f261, %f260, %f125, %p43;
	min.s64 	%rd442, %rd441, %rd302;
$L__BB8_153:
	setp.lt.f32 	%p44, %f261, %f126;
	mov.f32 	%f279, %f261;
	mov.u64 	%rd465, %rd442;
	@%p44 bra 	$L__BB8_156;
	setp.lt.f32 	%p45, %f126, %f261;
	mov.f32 	%f279, %f126;
	mov.u64 	%rd465, %rd306;
	@%p45 bra 	$L__BB8_156;
	setp.lt.s64 	%p46, %rd442, %rd306;
	selp.f32 	%f279, %f261, %f126, %p46;
	min.s64 	%rd465, %rd442, %rd306;
$L__BB8_156:
	add.s64 	%rd444, %rd444, 2560;
	add.s64 	%rd431, %rd431, 40960;
	add.s64 	%rd430, %rd430, -2;
	setp.ne.s64 	%p47, %rd430, 0;
	@%p47 bra 	$L__BB8_126;
$L__BB8_157:
	and.b64  	%rd308, %rd112, 1;
	setp.eq.b64 	%p48, %rd308, 1;
	@%p48 bra 	$L__BB8_174;
	shl.b64 	%rd329, %rd444, 4;
	mul.wide.u32 	%rd330, %r16, 16;
	add.s64 	%rd331, %rd236, %rd330;
	add.s64 	%rd310, %rd331, %rd329;
	// begin inline asm
	ld.global.nc.u64 %rd309, [%rd310];
	// end inline asm
	mov.b64 	{%r60, %r61}, %rd309;
	mov.b32 	%f139, %r60;
	add.s64 	%rd312, %rd310, 8;
	// begin inline asm
	ld.global.nc.u64 %rd311, [%rd312];
	// end inline asm
	add.s64 	%rd314, %rd310, 4096;
	// begin inline asm
	ld.global.nc.u64 %rd313, [%rd314];
	// end inline asm
	mov.b64 	{%r62, %r63}, %rd313;
	mov.b32 	%f140, %r62;
	add.s64 	%rd316, %rd310, 4104;
	// begin inline asm
	ld.global.nc.u64 %rd315, [%rd316];
	// end inline asm
	add.s64 	%rd318, %rd310, 8192;
	// begin inline asm
	ld.global.nc.u64 %rd317, [%rd318];
	// end inline asm
	mov.b64 	{%r64, %r65}, %rd317;
	mov.b32 	%f141, %r64;
	add.s64 	%rd320, %rd310, 8200;
	// begin inline asm
	ld.global.nc.u64 %rd319, [%rd320];
	// end inline asm
	add.s64 	%rd322, %rd310, 12288;
	// begin inline asm
	ld.global.nc.u64 %rd321, [%rd322];
	// end inline asm
	mov.b64 	{%r66, %r67}, %rd321;
	mov.b32 	%f142, %r66;
	add.s64 	%rd324, %rd310, 12296;
	// begin inline asm
	ld.global.nc.u64 %rd323, [%rd324];
	// end inline asm
	add.s64 	%rd326, %rd310, 16384;
	// begin inline asm
	ld.global.nc.u64 %rd325, [%rd326];
	// end inline asm
	mov.b64 	{%r68, %r69}, %rd325;
	mov.b32 	%f143, %r68;
	add.s64 	%rd328, %rd310, 16392;
	// begin inline asm
	ld.global.nc.u64 %rd327, [%rd328];
	// end inline asm
	setp.lt.f32 	%p49, %f279, %f139;
	mov.f32 	%f265, %f279;
	mov.u64 	%rd448, %rd465;
	@%p49 bra 	$L__BB8_161;
	setp.lt.f32 	%p50, %f139, %f279;
	mov.f32 	%f265, %f139;
	mov.u64 	%rd448, %rd311;
	@%p50 bra 	$L__BB8_161;
	setp.lt.s64 	%p51, %rd465, %rd311;
	selp.f32 	%f265, %f279, %f139, %p51;
	min.s64 	%rd448, %rd465, %rd311;
$L__BB8_161:
	setp.lt.f32 	%p52, %f265, %f140;
	mov.f32 	%f266, %f265;
	mov.u64 	%rd449, %rd448;
	@%p52 bra 	$L__BB8_164;
	setp.lt.f32 	%p53, %f140, %f265;
	mov.f32 	%f266, %f140;
	mov.u64 	%rd449, %rd315;
	@%p53 bra 	$L__BB8_164;
	setp.lt.s64 	%p54, %rd448, %rd315;
	selp.f32 	%f266, %f265, %f140, %p54;
	min.s64 	%rd449, %rd448, %rd315;
$L__BB8_164:
	setp.lt.f32 	%p55, %f266, %f141;
	mov.f32 	%f267, %f266;
	mov.u64 	%rd450, %rd449;
	@%p55 bra 	$L__BB8_167;
	setp.lt.f32 	%p56, %f141, %f266;
	mov.f32 	%f267, %f141;
	mov.u64 	%rd450, %rd319;
	@%p56 bra 	$L__BB8_167;
	setp.lt.s64 	%p57, %rd449, %rd319;
	selp.f32 	%f267, %f266, %f141, %p57;
	min.s64 	%rd450, %rd449, %rd319;
$L__BB8_167:
	setp.lt.f32 	%p58, %f267, %f142;
	mov.f32 	%f268, %f267;
	mov.u64 	%rd451, %rd450;
	@%p58 bra 	$L__BB8_170;
	setp.lt.f32 	%p59, %f142, %f267;
	mov.f32 	%f268, %f142;
	mov.u64 	%rd451, %rd323;
	@%p59 bra 	$L__BB8_170;
	setp.lt.s64 	%p60, %rd450, %rd323;
	selp.f32 	%f268, %f267, %f142, %p60;
	min.s64 	%rd451, %rd450, %rd323;
$L__BB8_170:
	setp.lt.f32 	%p61, %f268, %f143;
	mov.f32 	%f279, %f268;
	mov.u64 	%rd465, %rd451;
	@%p61 bra 	$L__BB8_173;
	setp.lt.f32 	%p62, %f143, %f268;
	mov.f32 	%f279, %f143;
	mov.u64 	%rd465, %rd327;
	@%p62 bra 	$L__BB8_173;
	setp.lt.s64 	%p63, %rd451, %rd327;
	selp.f32 	%f279, %f268, %f143, %p63;
	min.s64 	%rd465, %rd451, %rd327;
$L__BB8_173:
	add.s64 	%rd444, %rd444, 1280;
$L__BB8_174:
	cvt.s64.s32 	%rd332, %r29;
	setp.ge.s64 	%p64, %rd444, %rd332;
	@%p64 bra 	$L__BB8_197;
	cvt.u32.u64 	%r17, %rd444;
	sub.s32 	%r18, %r29, %r17;
	setp.ge.s32 	%p65, %r16, %r18;
	@%p65 bra 	$L__BB8_197;
	not.b32 	%r70, %r16;
	add.s32 	%r71, %r29, %r70;
	sub.s32 	%r19, %r71, %r17;
	and.b32  	%r72, %r19, 768;
	setp.eq.s32 	%p66, %r72, 768;
	mov.u32 	%r434, %r16;
	@%p66 bra 	$L__BB8_182;
	cvt.u64.u32 	%rd334, %r16;
	add.s64 	%rd335, %rd444, %rd334;
	shl.b64 	%rd336, %rd335, 4;
	add.s64 	%rd455, %rd236, %rd336;
	shr.u32 	%r73, %r19, 8;
	add.s32 	%r74, %r73, 1;
	and.b32  	%r75, %r74, 3;
	neg.s32 	%r432, %r75;
	mov.u32 	%r434, %r16;
$L__BB8_178:
	.pragma "nounroll";
	mov.u64 	%rd176, %rd465;
	mov.f32 	%f155, %f279;
	// begin inline asm
	ld.global.nc.u64 %rd337, [%rd455];
	// end inline asm
	mov.b64 	{%r76, %r77}, %rd337;
	mov.b32 	%f156, %r76;
	add.s64 	%rd340, %rd455, 8;
	// begin inline asm
	ld.global.nc.u64 %rd339, [%rd340];
	// end inline asm
	setp.lt.f32 	%p67, %f155, %f156;
	@%p67 bra 	$L__BB8_181;
	setp.lt.f32 	%p68, %f156, %f155;
	mov.f32 	%f279, %f156;
	mov.u64 	%rd465, %rd339;
	@%p68 bra 	$L__BB8_181;
	setp.lt.s64 	%p69, %rd176, %rd339;
	selp.f32 	%f279, %f155, %f156, %p69;
	min.s64 	%rd465, %rd176, %rd339;
$L__BB8_181:
	add.s32 	%r434, %r434, 256;
	add.s64 	%rd455, %rd455, 4096;
	add.s32 	%r432, %r432, 1;
	setp.ne.s32 	%p70, %r432, 0;
	@%p70 bra 	$L__BB8_178;
$L__BB8_182:
	setp.lt.u32 	%p71, %r19, 768;
	@%p71 bra 	$L__BB8_197;
	cvt.u64.u32 	%rd341, %r434;
	add.s64 	%rd342, %rd444, %rd341;
	shl.b64 	%rd343, %rd342, 4;
	add.s64 	%rd344, %rd343, %rd236;
	add.s64 	%rd460, %rd344, 12296;
$L__BB8_184:
	add.s64 	%rd346, %rd460, -12296;
	// begin inline asm
	ld.global.nc.u64 %rd345, [%rd346];
	// end inline asm
	mov.b64 	{%r78, %r79}, %rd345;
	mov.b32 	%f162, %r78;
	add.s64 	%rd348, %rd460, -12288;
	// begin inline asm
	ld.global.nc.u64 %rd347, [%rd348];
	// end inline asm
	setp.lt.f32 	%p72, %f279, %f162;
	mov.f32 	%f276, %f279;
	mov.u64 	%rd462, %rd465;
	@%p72 bra 	$L__BB8_187;
	setp.lt.f32 	%p73, %f162, %f279;
	mov.f32 	%f276, %f162;
	mov.u64 	%rd462, %rd347;
	@%p73 bra 	$L__BB8_187;
	setp.lt.s64 	%p74, %rd465, %rd347;
	selp.f32 	%f276, %f279, %f162, %p74;
	min.s64 	%rd462, %rd465, %rd347;
$L__BB8_187:
	add.s64 	%rd350, %rd460, -8200;
	// begin inline asm
	ld.global.nc.u64 %rd349, [%rd350];
	// end inline asm
	mov.b64 	{%r80, %r81}, %rd349;
	mov.b32 	%f165, %r80;
	add.s64 	%rd352, %rd460, -8192;
	// begin inline asm
	ld.global.nc.u64 %rd351, [%rd352];
	// end inline asm
	setp.lt.f32 	%p75, %f276, %f165;
	mov.f32 	%f277, %f276;
	mov.u64 	%rd463, %rd462;
	@%p75 bra 	$L__BB8_190;
	setp.lt.f32 	%p76, %f165, %f276;
	mov.f32 	%f277, %f165;
	mov.u64 	%rd463, %rd351;
	@%p76 bra 	$L__BB8_190;
	setp.lt.s64 	%p77, %rd462, %rd351;
	selp.f32 	%f277, %f276, %f165, %p77;
	min.s64 	%rd463, %rd462, %rd351;
$L__BB8_190:
	add.s64 	%rd354, %rd460, -4104;
	// begin inline asm
	ld.global.nc.u64 %rd353, [%rd354];
	// end inline asm
	mov.b64 	{%r82, %r83}, %rd353;
	mov.b32 	%f168, %r82;
	add.s64 	%rd356, %rd460, -4096;
	// begin inline asm
	ld.global.nc.u64 %rd355, [%rd356];
	// end inline asm
	setp.lt.f32 	%p78, %f277, %f168;
	mov.f32 	%f278, %f277;
	mov.u64 	%rd464, %rd463;
	@%p78 bra 	$L__BB8_193;
	setp.lt.f32 	%p79, %f168, %f277;
	mov.f32 	%f278, %f168;
	mov.u64 	%rd464, %rd355;
	@%p79 bra 	$L__BB8_193;
	setp.lt.s64 	%p80, %rd463, %rd355;
	selp.f32 	%f278, %f277, %f168, %p80;
	min.s64 	%rd464, %rd463, %rd355;
$L__BB8_193:
	add.s64 	%rd358, %rd460, -8;
	// begin inline asm
	ld.global.nc.u64 %rd357, [%rd358];
	// end inline asm
	mov.b64 	{%r84, %r85}, %rd357;
	mov.b32 	%f171, %r84;
	// begin inline asm
	ld.global.nc.u64 %rd359, [%rd460];
	// end inline asm
	setp.lt.f32 	%p81, %f278, %f171;
	mov.f32 	%f279, %f278;
	mov.u64 	%rd465, %rd464;
	@%p81 bra 	$L__BB8_196;
	setp.lt.f32 	%p82, %f171, %f278;
	mov.f32 	%f279, %f171;
	mov.u64 	%rd465, %rd359;
	@%p82 bra 	$L__BB8_196;
	setp.lt.s64 	%p83, %rd464, %rd359;
	selp.f32 	%f279, %f278, %f171, %p83;
	min.s64 	%rd465, %rd464, %rd359;
$L__BB8_196:
	add.s32 	%r434, %r434, 1024;
	add.s64 	%rd460, %rd460, 16384;
	setp.lt.s32 	%p84, %r434, %r18;
	@%p84 bra 	$L__BB8_184;
$L__BB8_197:
	// begin inline asm
	mov.u32 %r86, %laneid;
	// end inline asm
	mov.b32 	%r88, %f279;
	mov.b32 	%r104, 1;
	mov.b32 	%r105, 31;
	mov.b32 	%r106, -1;
	// begin inline asm
	shfl.sync.down.b32 %r87, %r88, %r104, %r105, %r106;
	// end inline asm
	mov.b32 	%f175, %r87;
	// begin inline asm
	shfl.sync.down.b32 %r92, %r93, %r104, %r105, %r106;
	// end inline asm
	mov.b64 	{%r98, %r103}, %rd465;
	// begin inline asm
	shfl.sync.down.b32 %r97, %r98, %r104, %r105, %r106;
	// end inline asm
	// begin inline asm
	shfl.sync.down.b32 %r102, %r103, %r104, %r105, %r106;
	// end inline asm
	mov.b64 	%rd200, {%r97, %r102};
	setp.gt.s32 	%p85, %r86, 30;
	setp.lt.f32 	%p86, %f279, %f175;
	or.pred  	%p87, %p85, %p86;
	mov.f32 	%f281, %f279;
	mov.u64 	%rd467, %rd465;
	@%p87 bra 	$L__BB8_200;
	setp.gt.f32 	%p88, %f279, %f175;
	mov.f32 	%f281, %f175;
	mov.u64 	%rd467, %rd200;
	@%p88 bra 	$L__BB8_200;
	setp.lt.s64 	%p89, %rd465, %rd200;
	selp.f32 	%f281, %f279, %f175, %p89;
	min.s64 	%rd467, %rd465, %rd200;
$L__BB8_200:
	mov.b32 	%r108, %f281;
	mov.b32 	%r124, 2;
	mov.b32 	%r125, 31;
	mov.b32 	%r126, -1;
	// begin inline asm
	shfl.sync.down.b32 %r107, %r108, %r124, %r125, %r126;
	// end inline asm
	mov.b32 	%f178, %r107;
	// begin inline asm
	shfl.sync.down.b32 %r112, %r113, %r124, %r125, %r126;
	// end inline asm
	mov.b64 	{%r118, %r123}, %rd467;
	// begin inline asm
	shfl.sync.down.b32 %r117, %r118, %r124, %r125, %r126;
	// end inline asm
	// begin inline asm
	shfl.sync.down.b32 %r122, %r123, %r124, %r125, %r126;
	// end inline asm
	mov.b64 	%rd203, {%r117, %r122};
	setp.gt.s32 	%p90, %r86, 29;
	setp.lt.f32 	%p91, %f281, %f178;
	or.pred  	%p92, %p90, %p91;
	mov.f32 	%f282, %f281;
	mov.u64 	%rd468, %rd467;
	@%p92 bra 	$L__BB8_203;
	setp.gt.f32 	%p93, %f281, %f178;
	mov.f32 	%f282, %f178;
	mov.u64 	%rd468, %rd203;
	@%p93 bra 	$L__BB8_203;
	setp.lt.s64 	%p94, %rd467, %rd203;
	selp.f32 	%f282, %f281, %f178, %p94;
	min.s64 	%rd468, %rd467, %rd203;
$L__BB8_203:
	mov.b32 	%r128, %f282;
	mov.b32 	%r144, 4;
	mov.b32 	%r145, 31;
	mov.b32 	%r146, -1;
	// begin inline asm
	shfl.sync.down.b32 %r127, %r128, %r144, %r145, %r146;
	// end inline asm
	mov.b32 	%f181, %r127;
	// begin inline asm
	shfl.sync.down.b32 %r132, %r133, %r144, %r145, %r146;
	// end inline asm
	mov.b64 	{%r138, %r143}, %rd468;
	// begin inline asm
	shfl.sync.down.b32 %r137, %r138, %r144, %r145, %r146;
	// end inline asm
	// begin inline asm
	shfl.sync.down.b32 %r142, %r143, %r144, %r145, %r146;
	// end inline asm
	mov.b64 	%rd206, {%r137, %r142};
	setp.gt.s32 	%p95, %r86, 27;
	setp.lt.f32 	%p96, %f282, %f181;
	or.pred  	%p97, %p95, %p96;
	mov.f32 	%f283, %f282;
	mov.u64 	%rd469, %rd468;
	@%p97 bra 	$L__BB8_206;
	setp.gt.f32 	%p98, %f282, %f181;
	mov.f32 	%f283, %f181;
	mov.u64 	%rd469, %rd206;
	@%p98 bra 	$L__BB8_206;
	setp.lt.s64 	%p99, %rd468, %rd206;
	selp.f32 	%f283, %f282, %f181, %p99;
	min.s64 	%rd469, %rd468, %rd206;
$L__BB8_206:
	mov.b32 	%r148, %f283;
	mov.b32 	%r164, 8;
	mov.b32 	%r165, 31;
	mov.b32 	%r166, -1;
	// begin inline asm
	shfl.sync.down.b32 %r147, %r148, %r164, %r165, %r166;
	// end inline asm
	mov.b32 	%f184, %r147;
	// begin inline asm
	shfl.sync.down.b32 %r152, %r153, %r164, %r165, %r166;
	// end inline asm
	mov.b64 	{%r158, %r163}, %rd469;
	// begin inline asm
	shfl.sync.down.b32 %r157, %r158, %r164, %r165, %r166;
	// end inline asm
	// begin inline asm
	shfl.sync.down.b32 %r162, %r163, %r164, %r165, %r166;
	// end inline asm
	mov.b64 	%rd209, {%r157, %r162};
	setp.gt.s32 	%p100, %r86, 23;
	setp.lt.f32 	%p101, %f283, %f184;
	or.pred  	%p102, %p100, %p101;
	mov.f32 	%f284, %f283;
	mov.u64 	%rd470, %rd469;
	@%p102 bra 	$L__BB8_209;
	setp.gt.f32 	%p103, %f283, %f184;
	mov.f32 	%f284, %f184;
	mov.u64 	%rd470, %rd209;
	@%p103 bra 	$L__BB8_209;
	setp.lt.s64 	%p104, %rd469, %rd209;
	selp.f32 	%f284, %f283, %f184, %p104;
	min.s64 	%rd470, %rd469, %rd209;
$L__BB8_209:
	mov.b32 	%r168, %f284;
	mov.b32 	%r184, 16;
	mov.b32 	%r185, 31;
	mov.b32 	%r186, -1;
	// begin inline asm
	shfl.sync.down.b32 %r167, %r168, %r184, %r185, %r186;
	// end inline asm
	mov.b32 	%f187, %r167;
	// begin inline asm
	shfl.sync.down.b32 %r172, %r173, %r184, %r185, %r186;
	// end inline asm
	mov.b64 	{%r178, %r183}, %rd470;
	// begin inline asm
	shfl.sync.down.b32 %r177, %r178, %r184, %r185, %r186;
	// end inline asm
	// begin inline asm
	shfl.sync.down.b32 %r182, %r183, %r184, %r185, %r186;
	// end inline asm
	mov.b64 	%rd212, {%r177, %r182};
	setp.gt.s32 	%p105, %r86, 15;
	setp.lt.f32 	%p106, %f284, %f187;
	or.pred  	%p107, %p105, %p106;
	mov.f32 	%f292, %f284;
	mov.u64 	%rd478, %rd470;
	@%p107 bra 	$L__BB8_212;
	setp.gt.f32 	%p108, %f284, %f187;
	mov.f32 	%f292, %f187;
	mov.u64 	%rd478, %rd212;
	@%p108 bra 	$L__BB8_212;
	setp.lt.s64 	%p109, %rd470, %rd212;
	selp.f32 	%f292, %f284, %f187, %p109;
	min.s64 	%rd478, %rd470, %rd212;
$L__BB8_212:
	setp.ne.s32 	%p110, %r86, 0;
	@%p110 bra 	$L__BB8_214;
	shr.u32 	%r187, %r16, 1;
	and.b32  	%r188, %r187, 496;
	mov.u32 	%r189, _ZN6thrust24THRUST_300001_SM_1000_NS8cuda_cub4core6detail5shmemE;
	add.s32 	%r190, %r189, %r188;
	st.shared.f32 	[%r190+8], %f292;
	st.shared.u64 	[%r190+16], %rd478;
$L__BB8_214:
	bar.sync 	0;
	setp.ne.s32 	%p111, %r16, 0;
	@%p111 bra 	$L__BB8_236;
	ld.shared.f32 	%f190, [_ZN6thrust24THRUST_300001_SM_1000_NS8cuda_cub4core6detail5shmemE+24];
	ld.shared.u64 	%rd215, [_ZN6thrust24THRUST_300001_SM_1000_NS8cuda_cub4core6detail5shmemE+32];
	setp.lt.f32 	%p112, %f292, %f190;
	mov.f32 	%f286, %f292;
	mov.u64 	%rd472, %rd478;
	@%p112 bra 	$L__BB8_218;
	setp.lt.f32 	%p113, %f190, %f292;
	mov.f32 	%f286, %f190;
	mov.u64 	%rd472, %rd215;
	@%p113 bra 	$L__BB8_218;
	setp.lt.s64 	%p114, %rd478, %rd215;
	selp.f32 	%f286, %f292, %f190, %p114;
	min.s64 	%rd472, %rd478, %rd215;
$L__BB8_218:
	ld.shared.f32 	%f193, [_ZN6thrust24THRUST_300001_SM_1000_NS8cuda_cub4core6detail5shmemE+40];
	ld.shared.u64 	%rd218, [_ZN6thrust24THRUST_300001_SM_1000_NS8cuda_cub4core6detail5shmemE+48];
	setp.lt.f32 	%p115, %f286, %f193;
	mov.f32 	%f287, %f286;
	mov.u64 	%rd473, %rd472;
	@%p115 bra 	$L__BB8_221;
	setp.lt.f32 	%p116, %f193, %f286;
	mov.f32 	%f287, %f193;
	mov.u64 	%rd473, %rd218;
	@%p116 bra 	$L__BB8_221;
	setp.lt.s64 	%p117, %rd472, %rd218;
	selp.f32 	%f287, %f286, %f193, %p117;
	min.s64 	%rd473, %rd472, %rd218;
$L__BB8_221:
	ld.shared.f32 	%f196, [_ZN6thrust24THRUST_300001_SM_1000_NS8cuda_cub4core6detail5shmemE+56];
	ld.shared.u64 	%rd221, [_ZN6thrust24THRUST_300001_SM_1000_NS8cuda_cub4core6detail5shmemE+64];
	setp.lt.f32 	%p118, %f287, %f196;
	mov.f32 	%f288, %f287;
	mov.u64 	%rd474, %rd473;
	@%p118 bra 	$L__BB8_224;
	setp.lt.f32 	%p119, %f196, %f287;
	mov.f32 	%f288, %f196;
	mov.u64 	%rd474, %rd221;
	@%p119 bra 	$L__BB8_224;
	setp.lt.s64 	%p120, %rd473, %rd221;
	selp.f32 	%f288, %f287, %f196, %p120;
	min.s64 	%rd474, %rd473, %rd221;
$L__BB8_224:
	ld.shared.f32 	%f199, [_ZN6thrust24THRUST_300001_SM_1000_NS8cuda_cub4core6detail5shmemE+72];
	ld.shared.u64 	%rd224, [_ZN6thrust24THRUST_300001_SM_1000_NS8cuda_cub4core6detail5shmemE+80];
	setp.lt.f32 	%p121, %f288, %f199;
	mov.f32 	%f289, %f288;
	mov.u64 	%rd475, %rd474;
	@%p121 bra 	$L__BB8_227;
	setp.lt.f32 	%p122, %f199, %f288;
	mov.f32 	%f289, %f199;
	mov.u64 	%rd475, %rd224;
	@%p122 bra 	$L__BB8_227;
	setp.lt.s64 	%p123, %rd474, %rd224;
	selp.f32 	%f289, %f288, %f199, %p123;
	min.s64 	%rd475, %rd474, %rd224;
$L__BB8_227:
	ld.shared.f32 	%f202, [_ZN6thrust24THRUST_300001_SM_1000_NS8cuda_cub4core6detail5shmemE+88];
	ld.shared.u64 	%rd227, [_ZN6thrust24THRUST_300001_SM_1000_NS8cuda_cub4core6detail5shmemE+96];
	setp.lt.f32 	%p124, %f289, %f202;
	mov.f32 	%f290, %f289;
	mov.u64 	%rd476, %rd475;
	@%p124 bra 	$L__BB8_230;
	setp.lt.f32 	%p125, %f202, %f289;
	mov.f32 	%f290, %f202;
	mov.u64 	%rd476, %rd227;
	@%p125 bra 	$L__BB8_230;
	setp.lt.s64 	%p126, %rd475, %rd227;
	selp.f32 	%f290, %f289, %f202, %p126;
	min.s64 	%rd476, %rd475, %rd227;
$L__BB8_230:
	ld.shared.f32 	%f205, [_ZN6thrust24THRUST_300001_SM_1000_NS8cuda_cub4core6detail5shmemE+104];
	ld.shared.u64 	%rd230, [_ZN6thrust24THRUST_300001_SM_1000_NS8cuda_cub4core6detail5shmemE+112];
	setp.lt.f32 	%p127, %f290, %f205;
	mov.f32 	%f291, %f290;
	mov.u64 	%rd477, %rd476;
	@%p127 bra 	$L__BB8_233;
	setp.lt.f32 	%p128, %f205, %f290;
	mov.f32 	%f291, %f205;
	mov.u64 	%rd477, %rd230;
	@%p128 bra 	$L__BB8_233;
	setp.lt.s64 	%p129, %rd476, %rd230;
	selp.f32 	%f291, %f290, %f205, %p129;
	min.s64 	%rd477, %rd476, %rd230;
$L__BB8_233:
	ld.shared.f32 	%f208, [_ZN6thrust24THRUST_300001_SM_1000_NS8cuda_cub4core6detail5shmemE+120];
	ld.shared.u64 	%rd233, [_ZN6thrust24THRUST_300001_SM_1000_NS8cuda_cub4core6detail5shmemE+128];
	setp.lt.f32 	%p130, %f291, %f208;
	mov.f32 	%f292, %f291;
	mov.u64 	%rd478, %rd477;
	@%p130 bra 	$L__BB8_236;
	setp.lt.f32 	%p131, %f208, %f291;
	mov.f32 	%f292, %f208;
	mov.u64 	%rd478, %rd233;
	@%p131 bra 	$L__BB8_236;
	setp.lt.s64 	%p132, %rd477, %rd233;
	selp.f32 	%f292, %f291, %f208, %p132;
	min.s64 	%rd478, %rd477, %rd233;
$L__BB8_236:
	mov.u32 	%r426, %tid.x;
	setp.ne.s32 	%p259, %r426, 0;
	@%p259 bra 	$L__BB8_238;
	ld.param.u64 	%rd391, [_ZN6thrust24THRUST_300001_SM_1000_NS8cuda_cub4core6detail13_kernel_agentINS1_8__reduce11ReduceAgentIPN4cuda3std3__45tupleIJflEEESC_SB_lNS1_9__extrema9arg_min_fIflNS9_4lessIfEEEEEEJSC_SC_iSH_EEEvDpT0__param_1];
	cvta.to.global.u64 	%rd390, %rd391;
	st.global.f32 	[%rd390], %f292;
	st.global.u64 	[%rd390+8], %rd478;
$L__BB8_238:
	ret;

}
	// .globl	_ZN3cub18CUB_300001_SM_10006detail11EmptyKernelIvEEvv
.visible .entry _ZN3cub18CUB_300001_SM_10006detail11EmptyKernelIvEEvv()
{


	ret;

}


// ===== COMPILED SASS (sm_100) =====

	.target	sm_100

	.elftype	@"ET_EXEC"


//--------------------- .note.nv.tkinfo           --------------------------
	.section	.note.nv.tkinfo,"",@"SHT_NOTE"
	.sectionflags	@"SHF_NOTE_NV_TKINFO"
	.tkinfo
        /*0018*/ 	.word	0x00000002
        /*0030*/ 	.string	""
        /*0030*/ 	.string	"ptxas"
        /*0030*/ 	.string	"Cuda compilation tools, release 13.0, V13.0.88"
        /*0030*/ 	.string	"Build cuda_13.0.r13.0/compiler.36424714_0"
        /*0030*/ 	.string	"-arch sm_100 -m 64 "



//--------------------- .note.nv.cuinfo           --------------------------
	.section	.note.nv.cuinfo,"",@"SHT_NOTE"
	.sectionflags	@"SHF_NOTE_NV_CUINFO"
        /*0018*/ 	.short	0x0002
        /*001a*/ 	.short	0x0064
        /*001c*/ 	.short	0x0082
	.zero		2


//--------------------- .nv.info                  --------------------------
	.section	.nv.info,"",@"SHT_CUDA_INFO"
	.align	4


	//----- nvinfo : EIATTR_REGCOUNT
	.align		4
        /*0000*/ 	.byte	0x04, 0x2f
        /*0002*/ 	.short	(.L_47 - .L_46)
	.align		4
.L_46:
        /*0004*/ 	.word	index@(_Z6kernelPfy)
        /*0008*/ 	.word	0x00000017


	//----- nvinfo : EIATTR_FRAME_SIZE
	.align		4
.L_47:
        /*000c*/ 	.byte	0x04, 0x11
        /*000e*/ 	.short	(.L_49 - .L_48)
	.align		4
.L_48:
        /*0010*/ 	.word	index@($__internal_0_$__cuda_sm20_sqrt_rn_f32_slowpath)
        /*0014*/ 	.word	0x00000000


	//----- nvinfo : EIATTR_FRAME_SIZE
	.align		4
.L_49:
        /*0018*/ 	.byte	0x04, 0x11
        /*001a*/ 	.short	(.L_51 - .L_50)
	.align		4
.L_50:
        /*001c*/ 	.word	index@(_Z6kernelPfy)
        /*0020*/ 	.word	0x00000000


	//----- nvinfo : EIATTR_REGCOUNT
	.align		4
.L_51:
        /*0024*/ 	.byte	0x04, 0x2f
        /*0026*/ 	.short	(.L_53 - .L_52)
	.align		4
.L_52:
        /*0028*/ 	.word	index@(_ZN6thrust24THRUST_300001_SM_1000_NS8cuda_cub4core6detail13_kernel_agentINS1_8__reduce11ReduceAgentINS0_12zip_iteratorIN4cuda3std3__45tupleIJPfNS0_17counting_iteratorIlNS0_11use_defaultESE_SE_EEEEEEEPNSB_IJflEEESI_iNS1_9__extrema9arg_min_fIflNSA_4lessIfEEEEEEJSH_SJ_iSO_EEEvDpT0_)
        /*002c*/ 	.word	0x0000001e


	//----- nvinfo : EIATTR_FRAME_SIZE
	.align		4
.L_53:
        /*0030*/ 	.byte	0x04, 0x11
        /*0032*/ 	.short	(.L_55 - .L_54)
	.align		4
.L_54:
        /*0034*/ 	.word	index@(_ZN6thrust24THRUST_300001_SM_1000_NS8cuda_cub4core6detail13_kernel_agentINS1_8__reduce11ReduceAgentINS0_12zip_iteratorIN4cuda3std3__45tupleIJPfNS0_17counting_iteratorIlNS0_11use_defaultESE_SE_EEEEEEEPNSB_IJflEEESI_iNS1_9__extrema9arg_min_fIflNSA_4lessIfEEEEEEJSH_SJ_iSO_EEEvDpT0_)
        /*0038*/ 	.word	0x00000000


	//----- nvinfo : EIATTR_REGCOUNT
	.align		4
.L_55:
        /*003c*/ 	.byte	0x04, 0x2f
        /*003e*/ 	.short	(.L_57 - .L_56)
	.align		4
.L_56:
        /*0040*/ 	.word	index@(_ZN6thrust24THRUST_300001_SM_1000_NS8cuda_cub4core6detail13_kernel_agentINS1_8__reduce11ReduceAgentINS0_12zip_iteratorIN4cuda3std3__45tupleIJPfNS0_17counting_iteratorIlNS0_11use_defaultESE_SE_EEEEEEEPNSB_IJflEEESI_iNS1_9__extrema9arg_min_fIflNSA_4lessIfEEEEEEJSH_SJ_iN3cub18CUB_300001_SM_100013GridEvenShareIiEENSR_9GridQueueIjEESO_EEEvDpT0_)
        /*0044*/ 	.word	0x0000001d


	//----- nvinfo : EIATTR_FRAME_SIZE
	.align		4
.L_57:
        /*0048*/ 	.byte	0x04, 0x11
        /*004a*/ 	.short	(.L_59 - .L_58)
	.align		4
.L_58:
        /*004c*/ 	.word	index@(_ZN6thrust24THRUST_300001_SM_1000_NS8cuda_cub4core6detail13_kernel_agentINS1_8__reduce11ReduceAgentINS0_12zip_iteratorIN4cuda3std3__45tupleIJPfNS0_17counting_iteratorIlNS0_11use_defaultESE_SE_EEEEEEEPNSB_IJflEEESI_iNS1_9__extrema9arg_min_fIflNSA_4lessIfEEEEEEJSH_SJ_iN3cub18CUB_300001_SM_100013GridEvenShareIiEENSR_9GridQueueIjEESO_EEEvDpT0_)
        /*0050*/ 	.word	0x00000000


	//----- nvinfo : EIATTR_REGCOUNT
	.align		4
.L_59:
        /*0054*/ 	.byte	0x04, 0x2f
        /*0056*/ 	.short	(.L_61 - .L_60)
	.align		4
.L_60:
        /*0058*/ 	.word	index@(_ZN6thrust24THRUST_300001_SM_1000_NS8cuda_cub4core6detail13_kernel_agentINS1_8__reduce10DrainAgentIiEEJN3cub18CUB_300001_SM_10009GridQueueIjEEiEEEvDpT0_)
        /*005c*/ 	.word	0x00000008


	//----- nvinfo : EIATTR_FRAME_SIZE
	.align		4
.L_61:
        /*0060*/ 	.byte	0x04, 0x11
        /*0062*/ 	.short	(.L_63 - .L_62)
	.align		4
.L_62:
        /*0064*/ 	.word	index@(_ZN6thrust24THRUST_300001_SM_1000_NS8cuda_cub4core6detail13_kernel_agentINS1_8__reduce10DrainAgentIiEEJN3cub18CUB_300001_SM_10009GridQueueIjEEiEEEvDpT0_)
        /*0068*/ 	.word	0x00000000


	//----- nvinfo : EIATTR_REGCOUNT
	.align		4
.L_63:
        /*006c*/ 	.byte	0x04, 0x2f
        /*006e*/ 	.short	(.L_65 - .L_64)
	.align		4
.L_64:
        /*0070*/ 	.word	index@(_ZN6thrust24THRUST_300001_SM_1000_NS8cuda_cub4core6detail13_kernel_agentINS1_8__reduce11ReduceAgentIPN4cuda3std3__45tupleIJflEEESC_SB_iNS1_9__extrema9arg_min_fIflNS9_4lessIfEEEEEEJSC_SC_iSH_EEEvDpT0_)
        /*0074*/ 	.word	0x0000001e


	//----- nvinfo : EIATTR_FRAME_SIZE
	.align		4
.L_65:
        /*0078*/ 	.byte	0x04, 0x11
        /*007a*/ 	.short	(.L_67 - .L_66)
	.align		4
.L_66:
        /*007c*/ 	.word	index@(_ZN6thrust24THRUST_300001_SM_1000_NS8cuda_cub4core6detail13_kernel_agentINS1_8__reduce11ReduceAgentIPN4cuda3std3__45tupleIJflEEESC_SB_iNS1_9__extrema9arg_min_fIflNS9_4lessIfEEEEEEJSC_SC_iSH_EEEvDpT0_)
        /*0080*/ 	.word	0x00000000


	//----- nvinfo : EIATTR_REGCOUNT
	.align		4
.L_67:
        /*0084*/ 	.byte	0x04, 0x2f
        /*0086*/ 	.short	(.L_69 - .L_68)
	.align		4
.L_68:
        /*0088*/ 	.word	index@(_ZN6thrust24THRUST_300001_SM_1000_NS8cuda_cub4core6detail13_kernel_agentINS1_8__reduce11ReduceAgentINS0_12zip_iteratorIN4cuda3std3__45tupleIJPfNS0_17counting_iteratorIlNS0_11use_defaultESE_SE_EEEEEEEPNSB_IJflEEESI_lNS1_9__extrema9arg_min_fIflNSA_4lessIfEEEEEEJSH_SJ_lSO_EEEvDpT0_)
        /*008c*/ 	.word	0x0000001c


	//----- nvinfo : EIATTR_FRAME_SIZE
	.align		4
.L_69:
        /*0090*/ 	.byte	0x04, 0x11
        /*0092*/ 	.short	(.L_71 - .L_70)
	.align		4
.L_70:
        /*0094*/ 	.word	index@(_ZN6thrust24THRUST_300001_SM_1000_NS8cuda_cub4core6detail13_kernel_agentINS1_8__reduce11ReduceAgentINS0_12zip_iteratorIN4cuda3std3__45tupleIJPfNS0_17counting_iteratorIlNS0_11use_defaultESE_SE_EEEEEEEPNSB_IJflEEESI_lNS1_9__extrema9arg_min_fIflNSA_4lessIfEEEEEEJSH_SJ_lSO_EEEvDpT0_)
        /*0098*/ 	.word	0x00000000


	//----- nvinfo : EIATTR_REGCOUNT
	.align		4
.L_71:
        /*009c*/ 	.byte	0x04, 0x2f
        /*009e*/ 	.short	(.L_73 - .L_72)
	.align		4
.L_72:
        /*00a0*/ 	.word	index@(_ZN6thrust24THRUST_300001_SM_1000_NS8cuda_cub4core6detail13_kernel_agentINS1_8__reduce11ReduceAgentINS0_12zip_iteratorIN4cuda3std3__45tupleIJPfNS0_17counting_iteratorIlNS0_11use_defaultESE_SE_EEEEEEEPNSB_IJflEEESI_lNS1_9__extrema9arg_min_fIflNSA_4lessIfEEEEEEJSH_SJ_lN3cub18CUB_300001_SM_100013GridEvenShareIlEENSR_9GridQueueIyEESO_EEEvDpT0_)
        /*00a4*/ 	.word	0x0000001e


	//----- nvinfo : EIATTR_FRAME_SIZE
	.align		4
.L_73:
        /*00a8*/ 	.byte	0x04, 0x11
        /*00aa*/ 	.short	(.L_75 - .L_74)
	.align		4
.L_74:
        /*00ac*/ 	.word	index@(_ZN6thrust24THRUST_300001_SM_1000_NS8cuda_cub4core6detail13_kernel_agentINS1_8__reduce11ReduceAgentINS0_12zip_iteratorIN4cuda3std3__45tupleIJPfNS0_17counting_iteratorIlNS0_11use_defaultESE_SE_EEEEEEEPNSB_IJflEEESI_lNS1_9__extrema9arg_min_fIflNSA_4lessIfEEEEEEJSH_SJ_lN3cub18CUB_300001_SM_100013GridEvenShareIlEENSR_9GridQueueIyEESO_EEEvDpT0_)
        /*00b0*/ 	.word	0x00000000


	//----- nvinfo : EIATTR_REGCOUNT
	.align		4
.L_75:
        /*00b4*/ 	.byte	0x04, 0x2f
        /*00b6*/ 	.short	(.L_77 - .L_76)
	.align		4
.L_76:
        /*00b8*/ 	.word	index@(_ZN6thrust24THRUST_300001_SM_1000_NS8cuda_cub4core6detail13_kernel_agentINS1_8__reduce10DrainAgentIlEEJN3cub18CUB_300001_SM_10009GridQueueIyEElEEEvDpT0_)
        /*00bc*/ 	.word	0x00000008


	//----- nvinfo : EIATTR_FRAME_SIZE
	.align		4
.L_77:
        /*00c0*/ 	.byte	0x04, 0x11
        /*00c2*/ 	.short	(.L_79 - .L_78)
	.align		4
.L_78:
        /*00c4*/ 	.word	index@(_ZN6thrust24THRUST_300001_SM_1000_NS8cuda_cub4core6detail13_kernel_agentINS1_8__reduce10DrainAgentIlEEJN3cub18CUB_300001_SM_10009GridQueueIyEElEEEvDpT0_)
        /*00c8*/ 	.word	0x00000000


	//----- nvinfo : EIATTR_REGCOUNT
	.align		4
.L_79:
        /*00cc*/ 	.byte	0x04, 0x2f
        /*00ce*/ 	.short	(.L_81 - .L_80)
	.align		4
.L_80:
        /*00d0*/ 	.word	index@(_ZN6thrust24THRUST_300001_SM_1000_NS8cuda_cub4core6detail13_kernel_agentINS1_8__reduce11ReduceAgentIPN4cuda3std3__45tupleIJflEEESC_SB_lNS1_9__extrema9arg_min_fIflNS9_4lessIfEEEEEEJSC_SC_iSH_EEEvDpT0_)
        /*00d4*/ 	.word	0x00000020


	//----- nvinfo : EIATTR_FRAME_SIZE
	.align		4
.L_81:
        /*00d8*/ 	.byte	0x04, 0x11
        /*00da*/ 	.short	(.L_83 - .L_82)
	.align		4
.L_82:
        /*00dc*/ 	.word	index@(_ZN6thrust24THRUST_300001_SM_1000_NS8cuda_cub4core6detail13_kernel_agentINS1_8__reduce11ReduceAgentIPN4cuda3std3__45tupleIJflEEESC_SB_lNS1_9__extrema9arg_min_fIflNS9_4lessIfEEEEEEJSC_SC_iSH_EEEvDpT0_)
        /*00e0*/ 	.word	0x00000000


	//----- nvinfo : EIATTR_REGCOUNT
	.align		4
.L_83:
        /*00e4*/ 	.byte	0x04, 0x2f
        /*00e6*/ 	.short	(.L_85 - .L_84)
	.align		4
.L_84:
        /*00e8*/ 	.word	index@(_ZN3cub18CUB_300001_SM_10006detail11EmptyKernelIvEEvv)
        /*00ec*/ 	.word	0x00000004


	//----- nvinfo : EIATTR_FRAME_SIZE
	.align		4
.L_85:
        /*00f0*/ 	.byte	0x04, 0x11
        /*00f2*/ 	.short	(.L_87 - .L_86)
	.align		4
.L_86:
        /*00f4*/ 	.word	index@(_ZN3cub18CUB_300001_SM_10006detail11EmptyKernelIvEEvv)
        /*00f8*/ 	.word	0x00000000


	//----- nvinfo : EIATTR_MIN_STACK_SIZE
	.align		4
.L_87:
        /*00fc*/ 	.byte	0x04, 0x12
        /*00fe*/ 	.short	(.L_89 - .L_88)
	.align		4
.L_88:
        /*0100*/ 	.word	index@(_ZN3cub18CUB_300001_SM_10006detail11EmptyKernelIvEEvv)
        /*0104*/ 	.word	0x00000000


	//----- nvinfo : EIATTR_MIN_STACK_SIZE
	.align		4
.L_89:
        /*0108*/ 	.byte	0x04, 0x12
        /*010a*/ 	.short	(.L_91 - .L_90)
	.align		4
.L_90:
        /*010c*/ 	.word	index@(_ZN6thrust24THRUST_300001_SM_1000_NS8cuda_cub4core6detail13_kernel_agentINS1_8__reduce11ReduceAgentIPN4cuda3std3__45tupleIJflEEESC_SB_lNS1_9__extrema9arg_min_fIflNS9_4lessIfEEEEEEJSC_SC_iSH_EEEvDpT0_)
        /*0110*/ 	.word	0x00000000


	//----- nvinfo : EIATTR_MIN_STACK_SIZE
	.align		4
.L_91:
        /*0114*/ 	.byte	0x04, 0x12
        /*0116*/ 	.short	(.L_93 - .L_92)
	.align		4
.L_92:
        /*0118*/ 	.word	index@(_ZN6thrust24THRUST_300001_SM_1000_NS8cuda_cub4core6detail13_kernel_agentINS1_8__reduce10DrainAgentIlEEJN3cub18CUB_300001_SM_10009GridQueueIyEElEEEvDpT0_)
        /*011c*/ 	.word	0x00000000


	//----- nvinfo : EIATTR_MIN_STACK_SIZE
	.align		4
.L_93:
        /*0120*/ 	.byte	0x04, 0x12
        /*0122*/ 	.short	(.L_95 - .L_94)
	.align		4
.L_94:
        /*0124*/ 	.word	index@(_ZN6thrust24THRUST_300001_SM_1000_NS8cuda_cub4core6detail13_kernel_agentINS1_8__reduce11ReduceAgentINS0_12zip_iteratorIN4cuda3std3__45tupleIJPfNS0_17counting_iteratorIlNS0_11use_defaultESE_SE_EEEEEEEPNSB_IJflEEESI_lNS1_9__extrema9arg_min_fIflNSA_4lessIfEEEEEEJSH_SJ_lN3cub18CUB_300001_SM_100013GridEvenShareIlEENSR_9GridQueueIyEESO_EEEvDpT0_)
        /*0128*/ 	.word	0x00000000


	//----- nvinfo : EIATTR_MIN_STACK_SIZE
	.align		4
.L_95:
        /*012c*/ 	.byte	0x04, 0x12
        /*012e*/ 	.short	(.L_97 - .L_96)
	.align		4
.L_96:
        /*0130*/ 	.word	index@(_ZN6thrust24THRUST_300001_SM_1000_NS8cuda_cub4core6detail13_kernel_agentINS1_8__reduce11ReduceAgentINS0_12zip_iteratorIN4cuda3std3__45tupleIJPfNS0_17counting_iteratorIlNS0_11use_defaultESE_SE_EEEEEEEPNSB_IJflEEESI_lNS1_9__extrema9arg_min_fIflNSA_4lessIfEEEEEEJSH_SJ_lSO_EEEvDpT0_)
        /*0134*/ 	.word	0x00000000


	//----- nvinfo : EIATTR_MIN_STACK_SIZE
	.align		4
.L_97:
        /*0138*/ 	.byte	0x04, 0x12
        /*013a*/ 	.short	(.L_99 - .L_98)
	.align		4
.L_98:
        /*013c*/ 	.word	index@(_ZN6thrust24THRUST_300001_SM_1000_NS8cuda_cub4core6detail13_kernel_agentINS1_8__reduce11ReduceAgentIPN4cuda3std3__45tupleIJflEEESC_SB_iNS1_9__extrema9arg_min_fIflNS9_4lessIfEEEEEEJSC_SC_iSH_EEEvDpT0_)
        /*0140*/ 	.word	0x00000000


	//----- nvinfo : EIATTR_MIN_STACK_SIZE
	.align		4
.L_99:
        /*0144*/ 	.byte	0x04, 0x12
        /*0146*/ 	.short	(.L_101 - .L_100)
	.align		4
.L_100:
        /*0148*/ 	.word	index@(_ZN6thrust24THRUST_300001_SM_1000_NS8cuda_cub4core6detail13_kernel_agentINS1_8__reduce10DrainAgentIiEEJN3cub18CUB_300001_SM_10009GridQueueIjEEiEEEvDpT0_)
        /*014c*/ 	.word	0x00000000


	//----- nvinfo : EIATTR_MIN_STACK_SIZE
	.align		4
.L_101:
        /*0150*/ 	.byte	0x04, 0x12
        /*0152*/ 	.short	(.L_103 - .L_102)
	.align		4
.L_102:
        /*0154*/ 	.word	index@(_ZN6thrust24THRUST_300001_SM_1000_NS8cuda_cub4core6detail13_kernel_agentINS1_8__reduce11ReduceAgentINS0_12zip_iteratorIN4cuda3std3__45tupleIJPfNS0_17counting_iteratorIlNS0_11use_defaultESE_SE_EEEEEEEPNSB_IJflEEESI_iNS1_9__extrema9arg_min_fIflNSA_4lessIfEEEEEEJSH_SJ_iN3cub18CUB_300001_SM_100013GridEvenShareIiEENSR_9GridQueueIjEESO_EEEvDpT0_)
        /*0158*/ 	.word	0x00000000


	//----- nvinfo : EIATTR_MIN_STACK_SIZE
	.align		4
.L_103:
        /*015c*/ 	.byte	0x04, 0x12
        /*015e*/ 	.short	(.L_105 - .L_104)
	.align		4
.L_104:
        /*0160*/ 	.word	index@(_ZN6thrust24THRUST_300001_SM_1000_NS8cuda_cub4core6detail13_kernel_agentINS1_8__reduce11ReduceAgentINS0_12zip_iteratorIN4cuda3std3__45tupleIJPfNS0_17counting_iteratorIlNS0_11use_defaultESE_SE_EEEEEEEPNSB_IJflEEESI_iNS1_9__extrema9arg_min_fIflNSA_4lessIfEEEEEEJSH_SJ_iSO_EEEvDpT0_)
        /*0164*/ 	.word	0x00000000


	//----- nvinfo : EIATTR_MIN_STACK_SIZE
	.align		4
.L_105:
        /*0168*/ 	.byte	0x04, 0x12
        /*016a*/ 	.short	(.L_107 - .L_106)
	.align		4
.L_106:
        /*016c*/ 	.word	index@(_Z6kernelPfy)
        /*0170*/ 	.word	0x00000000
.L_107:


//--------------------- .nv.compat                --------------------------
	.section	.nv.compat,"",@"SHT_CUDA_COMPAT_INFO"
	.align	4
        /*0000*/ 	.byte	0x02, 0x09, 0x00, 0x00, 0x02, 0x02, 0x01, 0x00, 0x02, 0x05, 0x05, 0x00, 0x03, 0x07, 0x01, 0x01
        /*0010*/ 	.byte	0x02, 0x03, 0x00, 0x00, 0x02, 0x06, 0x01, 0x00, 0x04, 0x0b, 0x08, 0x00, 0x01, 0x00, 0x00, 0x00
        /*0020*/ 	.byte	0x00, 0x00, 0x00, 0x00


//--------------------- .nv.info._ZN3cub18CUB_300001_SM_10006detail11EmptyKernelIvEEvv --------------------------
	.section	.nv.info._ZN3cub18CUB_300001_SM_10006detail11EmptyKernelIvEEvv,"",@"SHT_CUDA_INFO"
	.sectionflags	@""
	.align	4


	//----- nvinfo : EIATTR_CUDA_API_VERSION
	.align		4
        /*0000*/ 	.byte	0x04, 0x37
        /*0002*/ 	.short	(.L_109 - .L_108)
.L_108:
        /*0004*/ 	.word	0x00000082


	//----- nvinfo : EIATTR_SPARSE_MMA_MASK
	.align		4
.L_109:
        /*0008*/ 	.byte	0x03, 0x50
        /*000a*/ 	.short	0x0000


	//----- nvinfo : EIATTR_MAXREG_COUNT
	.align		4
        /*000c*/ 	.byte	0x03, 0x1b
        /*000e*/ 	.short	0x00ff


	//----- nvinfo : EIATTR_MERCURY_ISA_VERSION
	.align		4
        /*0010*/ 	.byte	0x03, 0x5f
        /*0012*/ 	.short	0x0101


	//----- nvinfo : EIATTR_VRC_CTA_INIT_COUNT
	.align		4
        /*0014*/ 	.byte	0x02, 0x4a
	.zero		1
	.zero		1


	//----- nvinfo : EIATTR_EXIT_INSTR_OFFSETS
	.align		4
        /*0018*/ 	.byte	0x04, 0x1c
        /*001a*/ 	.short	(.L_111 - .L_110)


	//   ....[0]....
.L_110:
        /*001c*/ 	.word	0x00000010


	//----- nvinfo : EIATTR_SW_WAR
	.align		4
.L_111:
        /*0020*/ 	.byte	0x04, 0x36
        /*0022*/ 	.short	(.L_113 - .L_112)
.L_112:
        /*0024*/ 	.word	0x00000008
.L_113:


//--------------------- .nv.info._ZN6thrust24THRUST_300001_SM_1000_NS8cuda_cub4core6detail13_kernel_agentINS1_8__reduce11ReduceAgentIPN4cuda3std3__45tupleIJflEEESC_SB_lNS1_9__extrema9arg_min_fIflNS9_4lessIfEEEEEEJSC_SC_iSH_EEEvDpT0_ --------------------------
	.section	.nv.info._ZN6thrust24THRUST_300001_SM_1000_NS8cuda_cub4core6detail13_kernel_agentINS1_8__reduce11ReduceAgentIPN4cuda3std3__45tupleIJflEEESC_SB_lNS1_9__extrema9arg_min_fIflNS9_4lessIfEEEEEEJSC_SC_iSH_EEEvDpT0_,"",@"SHT_CUDA_INFO"
	.sectionflags	@""
	.align	4


	//----- nvinfo : EIATTR_CUDA_API_VERSION
	.align		4
        /*0000*/ 	.byte	0x04, 0x37
        /*0002*/ 	.short	(.L_115 - .L_114)
.L_114:
        /*0004*/ 	.word	0x00000082


	//----- nvinfo : EIATTR_KPARAM_INFO
	.align		4
.L_115:
        /*0008*/ 	.byte	0x04, 0x17
        /*000a*/ 	.short	(.L_117 - .L_116)
.L_116:
        /*000c*/ 	.word	0x00000000
        /*0010*/ 	.short	0x0003
        /*0012*/ 	.short	0x0014
        /*0014*/ 	.byte	0x00, 0xf0, 0x05, 0x00


	//----- nvinfo : EIATTR_KPARAM_INFO
	.align		4
.L_117:
        /*0018*/ 	.byte	0x04, 0x17
        /*001a*/ 	.short	(.L_119 - .L_118)
.L_118:
        /*001c*/ 	.word	0x00000000
        /*0020*/ 	.short	0x0002
        /*0022*/ 	.short	0x0010
        /*0024*/ 	.byte	0x00, 0xf0, 0x11, 0x00


	//----- nvinfo : EIATTR_KPARAM_INFO
	.align		4
.L_119:
        /*0028*/ 	.byte	0x04, 0x17
        /*002a*/ 	.short	(.L_121 - .L_120)
.L_120:
        /*002c*/ 	.word	0x00000000
        /*0030*/ 	.short	0x0001
        /*0032*/ 	.short	0x0008
        /*0034*/ 	.byte	0x00, 0xf5, 0x21, 0x00


	//----- nvinfo : EIATTR_KPARAM_INFO
	.align		4
.L_121:
        /*0038*/ 	.byte	0x04, 0x17
        /*003a*/ 	.short	(.L_123 - .L_122)
.L_122:
        /*003c*/ 	.word	0x00000000
        /*0040*/ 	.short	0x0000
        /*0042*/ 	.short	0x0000
        /*0044*/ 	.byte	0x00, 0xf5, 0x21, 0x00


	//----- nvinfo : EIATTR_SPARSE_MMA_MASK
	.align		4
.L_123:
        /*0048*/ 	.byte	0x03, 0x50
        /*004a*/ 	.short	0x0000


	//----- nvinfo : EIATTR_MAXREG_COUNT
	.align		4
        /*004c*/ 	.byte	0x03, 0x1b
        /*004e*/ 	.short	0x00ff


	//----- nvinfo : EIATTR_NUM_BARRIERS
	.align		4
        /*0050*/ 	.byte	0x02, 0x4c
        /*0052*/ 	.byte	0x01
	.zero		1


	//----- nvinfo : EIATTR_MERCURY_ISA_VERSION
	.align		4
        /*0054*/ 	.byte	0x03, 0x5f
        /*0056*/ 	.short	0x0101


	//----- nvinfo : EIATTR_COOP_GROUP_MASK_REGIDS
	.align		4
        /*0058*/ 	.byte	0x04, 0x29
        /*005a*/ 	.short	(.L_125 - .L_124)


	//   ....[0]....
.L_124:
        /*005c*/ 	.word	0xffffffff


	//   ....[1]....
        /*0060*/ 	.word	0xffffffff


	//   ....[2]....
        /*0064*/ 	.word	0xffffffff


	//   ....[3]....
        /*0068*/ 	.word	0xffffffff


	//   ....[4]....
        /*006c*/ 	.word	0xffffffff


	//   ....[5]....
        /*0070*/ 	.word	0xffffffff


	//   ....[6]....
        /*0074*/ 	.word	0xffffffff


	//   ....[7]....
        /*0078*/ 	.word	0xffffffff


	//   ....[8]....
        /*007c*/ 	.word	0xffffffff


	//   ....[9]....
        /*0080*/ 	.word	0xffffffff


	//   ....[10]....
        /*0084*/ 	.word	0xffffffff


	//   ....[11]....
        /*0088*/ 	.word	0xffffffff


	//   ....[12]....
        /*008c*/ 	.word	0xffffffff


	//   ....[13]....
        /*0090*/ 	.word	0xffffffff


	//   ....[14]....
        /*0094*/ 	.word	0xffffffff


	//   ....[15]....
        /*0098*/ 	.word	0xffffffff


	//   ....[16]....
        /*009c*/ 	.word	0xffffffff


	//   ....[17]....
        /*00a0*/ 	.word	0xffffffff


	//   ....[18]....
        /*00a4*/ 	.word	0xffffffff


	//   ....[19]....
        /*00a8*/ 	.word	0xffffffff


	//   ....[20]....
        /*00ac*/ 	.word	0xffffffff


	//   ....[21]....
        /*00b0*/ 	.word	0xffffffff


	//   ....[22]....
        /*00b4*/ 	.word	0xffffffff


	//   ....[23]....
        /*00b8*/ 	.word	0xffffffff


	//   ....[24]....
        /*00bc*/ 	.word	0xffffffff


	//   ....[25]....
        /*00c0*/ 	.word	0xffffffff


	//   ....[26]....
        /*00c4*/ 	.word	0xffffffff


	//   ....[27]....
        /*00c8*/ 	.word	0xffffffff


	//   ....[28]....
        /*00cc*/ 	.word	0xffffffff


	//   ....[29]....
        /*00d0*/ 	.word	0xffffffff


	//   ....[30]....
        /*00d4*/ 	.word	0xffffffff


	//   ....[31]....
        /*00d8*/ 	.word	0xffffffff


	//   ....[32]....
        /*00dc*/ 	.word	0xffffffff


	//   ....[33]....
        /*00e0*/ 	.word	0xffffffff


	//   ....[34]....
        /*00e4*/ 	.word	0xffffffff


	//   ....[35]....
        /*00e8*/ 	.word	0xffffffff


	//   ....[36]....
        /*00ec*/ 	.word	0xffffffff


	//   ....[37]....
        /*00f0*/ 	.word	0xffffffff


	//   ....[38]....
        /*00f4*/ 	.word	0xffffffff


	//   ....[39]....
        /*00f8*/ 	.word	0xffffffff


	//   ....[40]....
        /*00fc*/ 	.word	0xffffffff


	//   ....[41]....
        /*0100*/ 	.word	0xffffffff


	//   ....[42]....
        /*0104*/ 	.word	0xffffffff


	//   ....[43]....
        /*0108*/ 	.word	0xffffffff


	//   ....[44]....
        /*010c*/ 	.word	0xffffffff


	//----- nvinfo : EIATTR_COOP_GROUP_INSTR_OFFSETS
	.align		4
.L_125:
        /*0110*/ 	.byte	0x04, 0x28
        /*0112*/ 	.short	(.L_127 - .L_126)


	//   ....[0]....
.L_126:
        /*0114*/ 	.word	0x00000a00


	//   ....[1]....
        /*0118*/ 	.word	0x00000a30


	//   ....[2]....
        /*011c*/ 	.word	0x00000a40


	//   ....[3]....
        /*0120*/ 	.word	0x00000b40


	//   ....[4]....
        /*0124*/ 	.word	0x00000b70


	//   ....[5]....
        /*0128*/ 	.word	0x00000ba0


	//   ....[6]....
        /*012c*/ 	.word	0x00000ca0


	//   ....[7]....
        /*0130*/ 	.word	0x00000cd0


	//   ....[8]....
        /*0134*/ 	.word	0x00000d00


	//   ....[9]....
        /*0138*/ 	.word	0x00000e00


	//   ....[10]....
        /*013c*/ 	.word	0x00000e30


	//   ....[11]....
        /*0140*/ 	.word	0x00000e60


	//   ....[12]....
        /*0144*/ 	.word	0x00000f60


	//   ....[13]....
        /*0148*/ 	.word	0x00000fa0


	//   ....[14]....
        /*014c*/ 	.word	0x00000fd0


	//   ....[15]....
        /*0150*/ 	.word	0x00001b70


	//   ....[16]....
        /*0154*/ 	.word	0x00001b80


	//   ....[17]....
        /*0158*/ 	.word	0x00001b90


	//   ....[18]....
        /*015c*/ 	.word	0x00001c90


	//   ....[19]....
        /*0160*/ 	.word	0x00001cd0


	//   ....[20]....
        /*0164*/ 	.word	0x00001cf0


	//   ....[21]....
        /*0168*/ 	.word	0x00001e00


	//   ....[22]....
        /*016c*/ 	.word	0x00001e40


	//   ....[23]....
        /*0170*/ 	.word	0x00001e60


	//   ....[24]....
        /*0174*/ 	.word	0x00001f70


	//   ....[25]....
        /*0178*/ 	.word	0x00001fb0


	//   ....[26]....
        /*017c*/ 	.word	0x00001fe0


	//   ....[27]....
        /*0180*/ 	.word	0x000020e0


	//   ....[28]....
        /*0184*/ 	.word	0x00002120


	//   ....[29]....
        /*0188*/ 	.word	0x00002150


	//   ....[30]....
        /*018c*/ 	.word	0x00005430


	//   ....[31]....
        /*0190*/ 	.word	0x00005460


	//   ....[32]....
        /*0194*/ 	.word	0x00005470


	//   ....[33]....
        /*0198*/ 	.word	0x00005570


	//   ....[34]....
        /*019c*/ 	.word	0x000055a0


	//   ....[35]....
        /*01a0*/ 	.word	0x000055d0


	//   ....[36]....
        /*01a4*/ 	.word	0x000056d0


	//   ....[37]....
        /*01a8*/ 	.word	0x00005700


	//   ....[38]....
        /*01ac*/ 	.word	0x00005730


	//   ....[39]....
        /*01b0*/ 	.word	0x00005830


	//   ....[40]....
        /*01b4*/ 	.word	0x00005860


	//   ....[41]....
        /*01b8*/ 	.word	0x00005890


	//   ....[42]....
        /*01bc*/ 	.word	0x00005990


	//   ....[43]....
        /*01c0*/ 	.word	0x000059d0


	//   ....[44]....
        /*01c4*/ 	.word	0x00005a00


	//----- nvinfo : EIATTR_VRC_CTA_INIT_COUNT
	.align		4
.L_127:
        /*01c8*/ 	.byte	0x02, 0x4a
	.zero		1
	.zero		1


	//----- nvinfo : EIATTR_EXIT_INSTR_OFFSETS
	.align		4
        /*01cc*/ 	.byte	0x04, 0x1c
        /*01ce*/ 	.short	(.L_129 - .L_128)


	//   ....[0]....
.L_128:
        /*01d0*/ 	.word	0x00000030


	//   ....[1]....
        /*01d4*/ 	.word	0x000064e0


	//   ....[2]....
        /*01d8*/ 	.word	0x00006540


	//----- nvinfo : EIATTR_MAX_THREADS
	.align		4
.L_129:
        /*01dc*/ 	.byte	0x04, 0x05
        /*01de*/ 	.short	(.L_131 - .L_130)
.L_130:
        /*01e0*/ 	.word	0x00000100
        /*01e4*/ 	.word	0x00000001
        /*01e8*/ 	.word	0x00000001


	//----- nvinfo : EIATTR_CRS_STACK_SIZE
	.align		4
.L_131:
        /*01ec*/ 	.byte	0x04, 0x1e
        /*01ee*/ 	.short	(.L_133 - .L_132)
.L_132:
        /*01f0*/ 	.word	0x00000000


	//----- nvinfo : EIATTR_CBANK_PARAM_SIZE
	.align		4
.L_133:
        /*01f4*/ 	.byte	0x03, 0x19
        /*01f6*/ 	.short	0x0015


	//----- nvinfo : EIATTR_PARAM_CBANK
	.align		4
        /*01f8*/ 	.byte	0x04, 0x0a
        /*01fa*/ 	.short	(.L_135 - .L_134)
	.align		4
.L_134:
        /*01fc*/ 	.word	index@(.nv.constant0._ZN6thrust24THRUST_300001_SM_1000_NS8cuda_cub4core6detail13_kernel_agentINS1_8__reduce11ReduceAgentIPN4cuda3std3__45tupleIJflEEESC_SB_lNS1_9__extrema9arg_min_fIflNS9_4lessIfEEEEEEJSC_SC_iSH_EEEvDpT0_)
        /*0200*/ 	.short	0x0380
        /*0202*/ 	.short	0x0015


	//----- nvinfo : EIATTR_SW_WAR
	.align		4
.L_135:
        /*0204*/ 	.byte	0x04, 0x36
        /*0206*/ 	.short	(.L_137 - .L_136)
.L_136:
        /*0208*/ 	.word	0x00000008
.L_137:


//--------------------- .nv.info._ZN6thrust24THRUST_300001_SM_1000_NS8cuda_cub4core6detail13_kernel_agentINS1_8__reduce10DrainAgentIlEEJN3cub18CUB_300001_SM_10009GridQueueIyEElEEEvDpT0_ --------------------------
	.section	.nv.info._ZN6thrust24THRUST_300001_SM_1000_NS8cuda_cub4core6detail13_kernel_agentINS1_8__reduce10DrainAgentIlEEJN3cub18CUB_300001_SM_10009GridQueueIyEElEEEvDpT0_,"",@"SHT_CUDA_INFO"
	.sectionflags	@""
	.align	4


	//----- nvinfo : EIATTR_CUDA_API_VERSION
	.align		4
        /*0000*/ 	.byte	0x04, 0x37
        /*0002*/ 	.short	(.L_139 - .L_138)
.L_138:
        /*0004*/ 	.word	0x00000082


	//----- nvinfo : EIATTR_KPARAM_INFO
	.align		4
.L_139:
        /*0008*/ 	.byte	0x04, 0x17
        /*000a*/ 	.short	(.L_141 - .L_140)
.L_140:
        /*000c*/ 	.word	0x00000000
        /*0010*/ 	.short	0x0001
        /*0012*/ 	.short	0x0008
        /*0014*/ 	.byte	0x00, 0xf0, 0x21, 0x00


	//----- nvinfo : EIATTR_KPARAM_INFO
	.align		4
.L_141:
        /*0018*/ 	.byte	0x04, 0x17
        /*001a*/ 	.short	(.L_143 - .L_142)
.L_142:
        /*001c*/ 	.word	0x00000000
        /*0020*/ 	.short	0x0000
        /*0022*/ 	.short	0x0000
        /*0024*/ 	.byte	0x00, 0xf0, 0x21, 0x00


	//----- nvinfo : EIATTR_SPARSE_MMA_MASK
	.align		4
.L_143:
        /*0028*/ 	.byte	0x03, 0x50
        /*002a*/ 	.short	0x0000


	//----- nvinfo : EIATTR_MAXREG_COUNT
	.align		4
        /*002c*/ 	.byte	0x03, 0x1b
        /*002e*/ 	.short	0x00ff


	//----- nvinfo : EIATTR_MERCURY_ISA_VERSION
	.align		4
        /*0030*/ 	.byte	0x03, 0x5f
        /*0032*/ 	.short	0x0101


	//----- nvinfo : EIATTR_VRC_CTA_INIT_COUNT
	.align		4
        /*0034*/ 	.byte	0x02, 0x4a
	.zero		1
	.zero		1


	//----- nvinfo : EIATTR_EXIT_INSTR_OFFSETS
	.align		4
        /*0038*/ 	.byte	0x04, 0x1c
        /*003a*/ 	.short	(.L_145 - .L_144)


	//   ....[0]....
.L_144:
        /*003c*/ 	.word	0x00000060


	//----- nvinfo : EIATTR_MAX_THREADS
	.align		4
.L_145:
        /*0040*/ 	.byte	0x04, 0x05
        /*0042*/ 	.short	(.L_147 - .L_146)
.L_146:
        /*0044*/ 	.word	0x00000001
        /*0048*/ 	.word	0x00000001
        /*004c*/ 	.word	0x00000001


	//----- nvinfo : EIATTR_CBANK_PARAM_SIZE
	.align		4
.L_147:
        /*0050*/ 	.byte	0x03, 0x19
        /*0052*/ 	.short	0x0010


	//----- nvinfo : EIATTR_PARAM_CBANK
	.align		4
        /*0054*/ 	.byte	0x04, 0x0a
        /*0056*/ 	.short	(.L_149 - .L_148)
	.align		4
.L_148:
        /*0058*/ 	.word	index@(.nv.constant0._ZN6thrust24THRUST_300001_SM_1000_NS8cuda_cub4core6detail13_kernel_agentINS1_8__reduce10DrainAgentIlEEJN3cub18CUB_300001_SM_10009GridQueueIyEElEEEvDpT0_)
        /*005c*/ 	.short	0x0380
        /*005e*/ 	.short	0x0010


	//----- nvinfo : EIATTR_SW_WAR
	.align		4
.L_149:
        /*0060*/ 	.byte	0x04, 0x36
        /*0062*/ 	.short	(.L_151 - .L_150)
.L_150:
        /*0064*/ 	.word	0x00000008
.L_151:


//--------------------- .nv.info._ZN6thrust24THRUST_300001_SM_1000_NS8cuda_cub4core6detail13_kernel_agentINS1_8__reduce11ReduceAgentINS0_12zip_iteratorIN4cuda3std3__45tupleIJPfNS0_17counting_iteratorIlNS0_11use_defaultESE_SE_EEEEEEEPNSB_IJflEEESI_lNS1_9__extrema9arg_min_fIflNSA_4lessIfEEEEEEJSH_SJ_lN3cub18CUB_300001_SM_100013GridEvenShareIlEENSR_9GridQueueIyEESO_EEEvDpT0_ --------------------------
	.section	.nv.info._ZN6thrust24THRUST_300001_SM_1000_NS8cuda_cub4core6detail13_kernel_agentINS1_8__reduce11ReduceAgentINS0_12zip_iteratorIN4cuda3std3__45tupleIJPfNS0_17counting_iteratorIlNS0_11use_defaultESE_SE_EEEEEEEPNSB_IJflEEESI_lNS1_9__extrema9arg_min_fIflNSA_4lessIfEEEEEEJSH_SJ_lN3cub18CUB_300001_SM_100013GridEvenShareIlEENSR_9GridQueueIyEESO_EEEvDpT0_,"",@"SHT_CUDA_INFO"
	.sectionflags	@""
	.align	4


	//----- nvinfo : EIATTR_CUDA_API_VERSION
	.align		4
        /*0000*/ 	.byte	0x04, 0x37
        /*0002*/ 	.short	(.L_153 - .L_152)
.L_152:
        /*0004*/ 	.word	0x00000082


	//----- nvinfo : EIATTR_KPARAM_INFO
	.align		4
.L_153:
        /*0008*/ 	.byte	0x04, 0x17
        /*000a*/ 	.short	(.L_155 - .L_154)
.L_154:
        /*000c*/ 	.word	0x00000000
        /*0010*/ 	.short	0x0005
        /*0012*/ 	.short	0x0070
        /*0014*/ 	.byte	0x00, 0xf0, 0x05, 0x00


	//----- nvinfo : EIATTR_KPARAM_INFO
	.align		4
.L_155:
        /*0018*/ 	.byte	0x04, 0x17
        /*001a*/ 	.short	(.L_157 - .L_156)
.L_156:
        /*001c*/ 	.word	0x00000000
        /*0020*/ 	.short	0x0004
        /*0022*/ 	.short	0x0068
        /*0024*/ 	.byte	0x00, 0xf0, 0x21, 0x00


	//----- nvinfo : EIATTR_KPARAM_INFO
	.align		4
.L_157:
        /*0028*/ 	.byte	0x04, 0x17
        /*002a*/ 	.short	(.L_159 - .L_158)
.L_158:
        /*002c*/ 	.word	0x00000000
        /*0030*/ 	.short	0x0003
        /*0032*/ 	.short	0x0020
        /*0034*/ 	.byte	0x00, 0xf0, 0x21, 0x01


	//----- nvinfo : EIATTR_KPARAM_INFO
	.align		4
.L_159:
        /*0038*/ 	.byte	0x04, 0x17
        /*003a*/ 	.short	(.L_161 - .L_160)
.L_160:
        /*003c*/ 	.word	0x00000000
        /*0040*/ 	.short	0x0002
        /*0042*/ 	.short	0x0018
        /*0044*/ 	.byte	0x00, 0xf0, 0x21, 0x00


	//----- nvinfo : EIATTR_KPARAM_INFO
	.align		4
.L_161:
        /*0048*/ 	.byte	0x04, 0x17
        /*004a*/ 	.short	(.L_163 - .L_162)
.L_162:
        /*004c*/ 	.word	0x00000000
        /*0050*/ 	.short	0x0001
        /*0052*/ 	.short	0x0010
        /*0054*/ 	.byte	0x00, 0xf5, 0x21, 0x00


	//----- nvinfo : EIATTR_KPARAM_INFO
	.align		4
.L_163:
        /*0058*/ 	.byte	0x04, 0x17
        /*005a*/ 	.short	(.L_165 - .L_164)
.L_164:
        /*005c*/ 	.word	0x00000000
        /*0060*/ 	.short	0x0000
        /*0062*/ 	.short	0x0000
        /*0064*/ 	.byte	0x00, 0xf0, 0x41, 0x00


	//----- nvinfo : EIATTR_SPARSE_MMA_MASK
	.align		4
.L_165:
        /*0068*/ 	.byte	0x03, 0x50
        /*006a*/ 	.short	0x0000


	//----- nvinfo : EIATTR_MAXREG_COUNT
	.align		4
        /*006c*/ 	.byte	0x03, 0x1b
        /*006e*/ 	.short	0x00ff


	//----- nvinfo : EIATTR_NUM_BARRIERS
	.align		4
        /*0070*/ 	.byte	0x02, 0x4c
        /*0072*/ 	.byte	0x01
	.zero		1


	//----- nvinfo : EIATTR_MERCURY_ISA_VERSION
	.align		4
        /*0074*/ 	.byte	0x03, 0x5f
        /*0076*/ 	.short	0x0101


	//----- nvinfo : EIATTR_COOP_GROUP_MASK_REGIDS
	.align		4
        /*0078*/ 	.byte	0x04, 0x29
        /*007a*/ 	.short	(.L_167 - .L_166)


	//   ....[0]....
.L_166:
        /*007c*/ 	.word	0xffffffff


	//   ....[1]....
        /*0080*/ 	.word	0xffffffff


	//   ....[2]....
        /*0084*/ 	.word	0xffffffff


	//   ....[3]....
        /*0088*/ 	.word	0xffffffff


	//   ....[4]....
        /*008c*/ 	.word	0xffffffff


	//   ....[5]....
        /*0090*/ 	.word	0xffffffff


	//   ....[6]....
        /*0094*/ 	.word	0xffffffff


	//   ....[7]....
        /*0098*/ 	.word	0xffffffff


	//   ....[8]....
        /*009c*/ 	.word	0xffffffff


	//   ....[9]....
        /*00a0*/ 	.word	0xffffffff


	//   ....[10]....
        /*00a4*/ 	.word	0xffffffff


	//   ....[11]....
        /*00a8*/ 	.word	0xffffffff


	//   ....[12]....
        /*00ac*/ 	.word	0xffffffff


	//   ....[13]....
        /*00b0*/ 	.word	0xffffffff


	//   ....[14]....
        /*00b4*/ 	.word	0xffffffff


	//   ....[15]....
        /*00b8*/ 	.word	0xffffffff


	//   ....[16]....
        /*00bc*/ 	.word	0xffffffff


	//   ....[17]....
        /*00c0*/ 	.word	0xffffffff


	//   ....[18]....
        /*00c4*/ 	.word	0xffffffff


	//   ....[19]....
        /*00c8*/ 	.word	0xffffffff


	//   ....[20]....
        /*00cc*/ 	.word	0xffffffff


	//   ....[21]....
        /*00d0*/ 	.word	0xffffffff


	//   ....[22]....
        /*00d4*/ 	.word	0xffffffff


	//   ....[23]....
        /*00d8*/ 	.word	0xffffffff


	//   ....[24]....
        /*00dc*/ 	.word	0xffffffff


	//   ....[25]....
        /*00e0*/ 	.word	0xffffffff


	//   ....[26]....
        /*00e4*/ 	.word	0xffffffff


	//   ....[27]....
        /*00e8*/ 	.word	0xffffffff


	//   ....[28]....
        /*00ec*/ 	.word	0xffffffff


	//   ....[29]....
        /*00f0*/ 	.word	0xffffffff


	//   ....[30]....
        /*00f4*/ 	.word	0xffffffff


	//   ....[31]....
        /*00f8*/ 	.word	0xffffffff


	//   ....[32]....
        /*00fc*/ 	.word	0xffffffff


	//   ....[33]....
        /*0100*/ 	.word	0xffffffff


	//   ....[34]....
        /*0104*/ 	.word	0xffffffff


	//   ....[35]....
        /*0108*/ 	.word	0xffffffff


	//   ....[36]....
        /*010c*/ 	.word	0xffffffff


	//   ....[37]....
        /*0110*/ 	.word	0xffffffff


	//   ....[38]....
        /*0114*/ 	.word	0xffffffff


	//   ....[39]....
        /*0118*/ 	.word	0xffffffff


	//   ....[40]....
        /*011c*/ 	.word	0xffffffff


	//   ....[41]....
        /*0120*/ 	.word	0xffffffff


	//   ....[42]....
        /*0124*/ 	.word	0xffffffff


	//   ....[43]....
        /*0128*/ 	.word	0xffffffff


	//   ....[44]....
        /*012c*/ 	.word	0xffffffff


	//----- nvinfo : EIATTR_COOP_GROUP_INSTR_OFFSETS
	.align		4
.L_167:
        /*0130*/ 	.byte	0x04, 0x28
        /*0132*/ 	.short	(.L_169 - .L_168)


	//   ....[0]....
.L_168:
        /*0134*/ 	.word	0x00000bf0


	//   ....[1]....
        /*0138*/ 	.word	0x00000c20


	//   ....[2]....
        /*013c*/ 	.word	0x00000c30


	//   ....[3]....
        /*0140*/ 	.word	0x00000d30


	//   ....[4]....
        /*0144*/ 	.word	0x00000d60


	//   ....[5]....
        /*0148*/ 	.word	0x00000d90


	//   ....[6]....
        /*014c*/ 	.word	0x00000e90


	//   ....[7]....
        /*0150*/ 	.word	0x00000ec0


	//   ....[8]....
        /*0154*/ 	.word	0x00000ef0


	//   ....[9]....
        /*0158*/ 	.word	0x00000ff0


	//   ....[10]....
        /*015c*/ 	.word	0x00001020


	//   ....[11]....
        /*0160*/ 	.word	0x00001050


	//   ....[12]....
        /*0164*/ 	.word	0x00001150


	//   ....[13]....
        /*0168*/ 	.word	0x00001190


	//   ....[14]....
        /*016c*/ 	.word	0x000011c0


	//   ....[15]....
        /*0170*/ 	.word	0x00001d60


	//   ....[16]....
        /*0174*/ 	.word	0x00001d70


	//   ....[17]....
        /*0178*/ 	.word	0x00001d80


	//   ....[18]....
        /*017c*/ 	.word	0x00001e80


	//   ....[19]....
        /*0180*/ 	.word	0x00001ec0


	//   ....[20]....
        /*0184*/ 	.word	0x00001ee0


	//   ....[21]....
        /*0188*/ 	.word	0x00001ff0


	//   ....[22]....
        /*018c*/ 	.word	0x00002030


	//   ....[23]....
        /*0190*/ 	.word	0x00002050


	//   ....[24]....
        /*0194*/ 	.word	0x00002160


	//   ....[25]....
        /*0198*/ 	.word	0x000021a0


	//   ....[26]....
        /*019c*/ 	.word	0x000021c0


	//   ....[27]....
        /*01a0*/ 	.word	0x000022d0


	//   ....[28]....
        /*01a4*/ 	.word	0x00002310


	//   ....[29]....
        /*01a8*/ 	.word	0x00002340


	//   ....[30]....
        /*01ac*/ 	.word	0x00004a10


	//   ....[31]....
        /*01b0*/ 	.word	0x00004a40


	//   ....[32]....
        /*01b4*/ 	.word	0x00004a50


	//   ....[33]....
        /*01b8*/ 	.word	0x00004b50


	//   ....[34]....
        /*01bc*/ 	.word	0x00004b80


	//   ....[35]....
        /*01c0*/ 	.word	0x00004bb0


	//   ....[36]....
        /*01c4*/ 	.word	0x00004cb0


	//   ....[37]....
        /*01c8*/ 	.word	0x00004ce0


	//   ....[38]....
        /*01cc*/ 	.word	0x00004d10


	//   ....[39]....
        /*01d0*/ 	.word	0x00004e10


	//   ....[40]....
        /*01d4*/ 	.word	0x00004e40


	//   ....[41]....
        /*01d8*/ 	.word	0x00004e70


	//   ....[42]....
        /*01dc*/ 	.word	0x00004f70


	//   ....[43]....
        /*01e0*/ 	.word	0x00004fb0


	//   ....[44]....
        /*01e4*/ 	.word	0x00004fe0


	//----- nvinfo : EIATTR_VRC_CTA_INIT_COUNT
	.align		4
.L_169:
        /*01e8*/ 	.byte	0x02, 0x4a
	.zero		1
	.zero		1


	//----- nvinfo : EIATTR_EXIT_INSTR_OFFSETS
	.align		4
        /*01ec*/ 	.byte	0x04, 0x1c
        /*01ee*/ 	.short	(.L_171 - .L_170)


	//   ....[0]....
.L_170:
        /*01f0*/ 	.word	0x00005aa0


	//   ....[1]....
        /*01f4*/ 	.word	0x00005b20


	//----- nvinfo : EIATTR_MAX_THREADS
	.align		4
.L_171:
        /*01f8*/ 	.byte	0x04, 0x05
        /*01fa*/ 	.short	(.L_173 - .L_172)
.L_172:
        /*01fc*/ 	.word	0x00000100
        /*0200*/ 	.word	0x00000001
        /*0204*/ 	.word	0x00000001


	//----- nvinfo : EIATTR_CRS_STACK_SIZE
	.align		4
.L_173:
        /*0208*/ 	.byte	0x04, 0x1e
        /*020a*/ 	.short	(.L_175 - .L_174)
.L_174:
        /*020c*/ 	.word	0x00000000


	//----- nvinfo : EIATTR_CBANK_PARAM_SIZE
	.align		4
.L_175:
        /*0210*/ 	.byte	0x03, 0x19
        /*0212*/ 	.short	0x0071


	//----- nvinfo : EIATTR_PARAM_CBANK
	.align		4
        /*0214*/ 	.byte	0x04, 0x0a
        /*0216*/ 	.short	(.L_177 - .L_176)
	.align		4
.L_176:
        /*0218*/ 	.word	index@(.nv.constant0._ZN6thrust24THRUST_300001_SM_1000_NS8cuda_cub4core6detail13_kernel_agentINS1_8__reduce11ReduceAgentINS0_12zip_iteratorIN4cuda3std3__45tupleIJPfNS0_17counting_iteratorIlNS0_11use_defaultESE_SE_EEEEEEEPNSB_IJflEEESI_lNS1_9__extrema9arg_min_fIflNSA_4lessIfEEEEEEJSH_SJ_lN3cub18CUB_300001_SM_100013GridEvenShareIlEENSR_9GridQueueIyEESO_EEEvDpT0_)
        /*021c*/ 	.short	0x0380
        /*021e*/ 	.short	0x0071


	//----- nvinfo : EIATTR_SW_WAR
	.align		4
.L_177:
        /*0220*/ 	.byte	0x04, 0x36
        /*0222*/ 	.short	(.L_179 - .L_178)
.L_178:
        /*0224*/ 	.word	0x00000008
.L_179:


//--------------------- .nv.info._ZN6thrust24THRUST_300001_SM_1000_NS8cuda_cub4core6detail13_kernel_agentINS1_8__reduce11ReduceAgentINS0_12zip_iteratorIN4cuda3std3__45tupleIJPfNS0_17counting_iteratorIlNS0_11use_defaultESE_SE_EEEEEEEPNSB_IJflEEESI_lNS1_9__extrema9arg_min_fIflNSA_4lessIfEEEEEEJSH_SJ_lSO_EEEvDpT0_ --------------------------
	.section	.nv.info._ZN6thrust24THRUST_300001_SM_1000_NS8cuda_cub4core6detail13_kernel_agentINS1_8__reduce11ReduceAgentINS0_12zip_iteratorIN4cuda3std3__45tupleIJPfNS0_17counting_iteratorIlNS0_11use_defaultESE_SE_EEEEEEEPNSB_IJflEEESI_lNS1_9__extrema9arg_min_fIflNSA_4lessIfEEEEEEJSH_SJ_lSO_EEEvDpT0_,"",@"SHT_CUDA_INFO"
	.sectionflags	@""
	.align	4


	//----- nvinfo : EIATTR_CUDA_API_VERSION
	.align		4
        /*0000*/ 	.byte	0x04, 0x37
        /*0002*/ 	.short	(.L_181 - .L_180)
.L_180:
        /*0004*/ 	.word	0x00000082


	//----- nvinfo : EIATTR_KPARAM_INFO
	.align		4
.L_181:
        /*0008*/ 	.byte	0x04, 0x17
        /*000a*/ 	.short	(.L_183 - .L_182)
.L_182:
        /*000c*/ 	.word	0x00000000
        /*0010*/ 	.short	0x0003
        /*0012*/ 	.short	0x0020
        /*0014*/ 	.byte	0x00, 0xf0, 0x05, 0x00


	//----- nvinfo : EIATTR_KPARAM_INFO
	.align		4
.L_183:
        /*0018*/ 	.byte	0x04, 0x17
        /*001a*/ 	.short	(.L_185 - .L_184)
.L_184:
        /*001c*/ 	.word	0x00000000
        /*0020*/ 	.short	0x0002
        /*0022*/ 	.short	0x0018
        /*0024*/ 	.byte	0x00, 0xf0, 0x21, 0x00


	//----- nvinfo : EIATTR_KPARAM_INFO
	.align		4
.L_185:
        /*0028*/ 	.byte	0x04, 0x17
        /*002a*/ 	.short	(.L_187 - .L_186)
.L_186:
        /*002c*/ 	.word	0x00000000
        /*0030*/ 	.short	0x0001
        /*0032*/ 	.short	0x0010
        /*0034*/ 	.byte	0x00, 0xf5, 0x21, 0x00


	//----- nvinfo : EIATTR_KPARAM_INFO
	.align		4
.L_187:
        /*0038*/ 	.byte	0x04, 0x17
        /*003a*/ 	.short	(.L_189 - .L_188)
.L_188:
        /*003c*/ 	.word	0x00000000
        /*0040*/ 	.short	0x0000
        /*0042*/ 	.short	0x0000
        /*0044*/ 	.byte	0x00, 0xf0, 0x41, 0x00


	//----- nvinfo : EIATTR_SPARSE_MMA_MASK
	.align		4
.L_189:
        /*0048*/ 	.byte	0x03, 0x50
        /*004a*/ 	.short	0x0000


	//----- nvinfo : EIATTR_MAXREG_COUNT
	.align		4
        /*004c*/ 	.byte	0x03, 0x1b
        /*004e*/ 	.short	0x00ff


	//----- nvinfo : EIATTR_NUM_BARRIERS
	.align		4
        /*0050*/ 	.byte	0x02, 0x4c
        /*0052*/ 	.byte	0x01
	.zero		1


	//----- nvinfo : EIATTR_MERCURY_ISA_VERSION
	.align		4
        /*0054*/ 	.byte	0x03, 0x5f
        /*0056*/ 	.short	0x0101


	//----- nvinfo : EIATTR_COOP_GROUP_MASK_REGIDS
	.align		4
        /*0058*/ 	.byte	0x04, 0x29
        /*005a*/ 	.short	(.L_191 - .L_190)


	//   ....[0]....
.L_190:
        /*005c*/ 	.word	0xffffffff


	//   ....[1]....
        /*0060*/ 	.word	0xffffffff


	//   ....[2]....
        /*0064*/ 	.word	0xffffffff


	//   ....[3]....
        /*0068*/ 	.word	0xffffffff


	//   ....[4]....
        /*006c*/ 	.word	0xffffffff


	//   ....[5]....
        /*0070*/ 	.word	0xffffffff


	//   ....[6]....
        /*0074*/ 	.word	0xffffffff


	//   ....[7]....
        /*0078*/ 	.word	0xffffffff


	//   ....[8]....
        /*007c*/ 	.word	0xffffffff


	//   ....[9]....
        /*0080*/ 	.word	0xffffffff


	//   ....[10]....
        /*0084*/ 	.word	0xffffffff


	//   ....[11]....
        /*0088*/ 	.word	0xffffffff


	//   ....[12]....
        /*008c*/ 	.word	0xffffffff


	//   ....[13]....
        /*0090*/ 	.word	0xffffffff


	//   ....[14]....
        /*0094*/ 	.word	0xffffffff


	//   ....[15]....
        /*0098*/ 	.word	0xffffffff


	//   ....[16]....
        /*009c*/ 	.word	0xffffffff


	//   ....[17]....
        /*00a0*/ 	.word	0xffffffff


	//   ....[18]....
        /*00a4*/ 	.word	0xffffffff


	//   ....[19]....
        /*00a8*/ 	.word	0xffffffff


	//   ....[20]....
        /*00ac*/ 	.word	0xffffffff


	//   ....[21]....
        /*00b0*/ 	.word	0xffffffff


	//   ....[22]....
        /*00b4*/ 	.word	0xffffffff


	//   ....[23]....
        /*00b8*/ 	.word	0xffffffff


	//   ....[24]....
        /*00bc*/ 	.word	0xffffffff


	//   ....[25]....
        /*00c0*/ 	.word	0xffffffff


	//   ....[26]....
        /*00c4*/ 	.word	0xffffffff


	//   ....[27]....
        /*00c8*/ 	.word	0xffffffff


	//   ....[28]....
        /*00cc*/ 	.word	0xffffffff


	//   ....[29]....
        /*00d0*/ 	.word	0xffffffff


	//   ....[30]....
        /*00d4*/ 	.word	0xffffffff


	//   ....[31]....
        /*00d8*/ 	.word	0xffffffff


	//   ....[32]....
        /*00dc*/ 	.word	0xffffffff


	//   ....[33]....
        /*00e0*/ 	.word	0xffffffff


	//   ....[34]....
        /*00e4*/ 	.word	0xffffffff


	//   ....[35]....
        /*00e8*/ 	.word	0xffffffff


	//   ....[36]....
        /*00ec*/ 	.word	0xffffffff


	//   ....[37]....
        /*00f0*/ 	.word	0xffffffff


	//   ....[38]....
        /*00f4*/ 	.word	0xffffffff


	//   ....[39]....
        /*00f8*/ 	.word	0xffffffff


	//   ....[40]....
        /*00fc*/ 	.word	0xffffffff


	//   ....[41]....
        /*0100*/ 	.word	0xffffffff


	//   ....[42]....
        /*0104*/ 	.word	0xffffffff


	//   ....[43]....
        /*0108*/ 	.word	0xffffffff


	//   ....[44]....
        /*010c*/ 	.word	0xffffffff


	//----- nvinfo : EIATTR_COOP_GROUP_INSTR_OFFSETS
	.align		4
.L_191:
        /*0110*/ 	.byte	0x04, 0x28
        /*0112*/ 	.short	(.L_193 - .L_192)


	//   ....[0]....
.L_192:
        /*0114*/ 	.word	0x00000b30


	//   ....[1]....
        /*0118*/ 	.word	0x00000b60


	//   ....[2]....
        /*011c*/ 	.word	0x00000b70


	//   ....[3]....
        /*0120*/ 	.word	0x00000c70


	//   ....[4]....
        /*0124*/ 	.word	0x00000ca0


	//   ....[5]....
        /*0128*/ 	.word	0x00000cd0


	//   ....[6]....
        /*012c*/ 	.word	0x00000dd0


	//   ....[7]....
        /*0130*/ 	.word	0x00000e00


	//   ....[8]....
        /*0134*/ 	.word	0x00000e30


	//   ....[9]....
        /*0138*/ 	.word	0x00000f30


	//   ....[10]....
        /*013c*/ 	.word	0x00000f60


	//   ....[11]....
        /*0140*/ 	.word	0x00000f90


	//   ....[12]....
        /*0144*/ 	.word	0x00001090


	//   ....[13]....
        /*0148*/ 	.word	0x000010d0


	//   ....[14]....
        /*014c*/ 	.word	0x00001100


	//   ....[15]....
        /*0150*/ 	.word	0x00001ca0


	//   ....[16]....
        /*0154*/ 	.word	0x00001cb0


	//   ....[17]....
        /*0158*/ 	.word	0x00001cc0


	//   ....[18]....
        /*015c*/ 	.word	0x00001dc0


	//   ....[19]....
        /*0160*/ 	.word	0x00001e00


	//   ....[20]....
        /*0164*/ 	.word	0x00001e20


	//   ....[21]....
        /*0168*/ 	.word	0x00001f30


	//   ....[22]....
        /*016c*/ 	.word	0x00001f70


	//   ....[23]....
        /*0170*/ 	.word	0x00001f90


	//   ....[24]....
        /*0174*/ 	.word	0x000020a0


	//   ....[25]....
        /*0178*/ 	.word	0x000020e0


	//   ....[26]....
        /*017c*/ 	.word	0x00002110


	//   ....[27]....
        /*0180*/ 	.word	0x00002210


	//   ....[28]....
        /*0184*/ 	.word	0x00002250


	//   ....[29]....
        /*0188*/ 	.word	0x00002280


	//   ....[30]....
        /*018c*/ 	.word	0x00004540


	//   ....[31]....
        /*0190*/ 	.word	0x00004570


	//   ....[32]....
        /*0194*/ 	.word	0x00004580


	//   ....[33]....
        /*0198*/ 	.word	0x00004680


	//   ....[34]....
        /*019c*/ 	.word	0x000046b0


	//   ....[35]....
        /*01a0*/ 	.word	0x000046e0


	//   ....[36]....
        /*01a4*/ 	.word	0x000047e0


	//   ....[37]....
        /*01a8*/ 	.word	0x00004810


	//   ....[38]....
        /*01ac*/ 	.word	0x00004840


	//   ....[39]....
        /*01b0*/ 	.word	0x00004940


	//   ....[40]....
        /*01b4*/ 	.word	0x00004970


	//   ....[41]....
        /*01b8*/ 	.word	0x000049a0


	//   ....[42]....
        /*01bc*/ 	.word	0x00004aa0


	//   ....[43]....
        /*01c0*/ 	.word	0x00004ae0


	//   ....[44]....
        /*01c4*/ 	.word	0x00004b10


	//----- nvinfo : EIATTR_VRC_CTA_INIT_COUNT
	.align		4
.L_193:
        /*01c8*/ 	.byte	0x02, 0x4a
	.zero		1
	.zero		1


	//----- nvinfo : EIATTR_EXIT_INSTR_OFFSETS
	.align		4
        /*01cc*/ 	.byte	0x04, 0x1c
        /*01ce*/ 	.short	(.L_195 - .L_194)


	//   ....[0]....
.L_194:
        /*01d0*/ 	.word	0x00000040


	//   ....[1]....
        /*01d4*/ 	.word	0x000055f0


	//   ....[2]....
        /*01d8*/ 	.word	0x00005650


	//----- nvinfo : EIATTR_MAX_THREADS
	.align		4
.L_195:
        /*01dc*/ 	.byte	0x04, 0x05
        /*01de*/ 	.short	(.L_197 - .L_196)
.L_196:
        /*01e0*/ 	.word	0x00000100
        /*01e4*/ 	.word	0x00000001
        /*01e8*/ 	.word	0x00000001


	//----- nvinfo : EIATTR_CRS_STACK_SIZE
	.align		4
.L_197:
        /*01ec*/ 	.byte	0x04, 0x1e
        /*01ee*/ 	.short	(.L_199 - .L_198)
.L_198:
        /*01f0*/ 	.word	0x00000000


	//----- nvinfo : EIATTR_CBANK_PARAM_SIZE
	.align		4
.L_199:
        /*01f4*/ 	.byte	0x03, 0x19
        /*01f6*/ 	.short	0x0021


	//----- nvinfo : EIATTR_PARAM_CBANK
	.align		4
        /*01f8*/ 	.byte	0x04, 0x0a
        /*01fa*/ 	.short	(.L_201 - .L_200)
	.align		4
.L_200:
        /*01fc*/ 	.word	index@(.nv.constant0._ZN6thrust24THRUST_300001_SM_1000_NS8cuda_cub4core6detail13_kernel_agentINS1_8__reduce11ReduceAgentINS0_12zip_iteratorIN4cuda3std3__45tupleIJPfNS0_17counting_iteratorIlNS0_11use_defaultESE_SE_EEEEEEEPNSB_IJflEEESI_lNS1_9__extrema9arg_min_fIflNSA_4lessIfEEEEEEJSH_SJ_lSO_EEEvDpT0_)
        /*0200*/ 	.short	0x0380
        /*0202*/ 	.short	0x0021


	//----- nvinfo : EIATTR_SW_WAR
	.align		4
.L_201:
        /*0204*/ 	.byte	0x04, 0x36
        /*0206*/ 	.short	(.L_203 - .L_202)
.L_202:
        /*0208*/ 	.word	0x00000008
.L_203:


//--------------------- .nv.info._ZN6thrust24THRUST_300001_SM_1000_NS8cuda_cub4core6detail13_kernel_agentINS1_8__reduce11ReduceAgentIPN4cuda3std3__45tupleIJflEEESC_SB_iNS1_9__extrema9arg_min_fIflNS9_4lessIfEEEEEEJSC_SC_iSH_EEEvDpT0_ --------------------------
	.section	.nv.info._ZN6thrust24THRUST_300001_SM_1000_NS8cuda_cub4core6detail13_kernel_agentINS1_8__reduce11ReduceAgentIPN4cuda3std3__45tupleIJflEEESC_SB_iNS1_9__extrema9arg_min_fIflNS9_4lessIfEEEEEEJSC_SC_iSH_EEEvDpT0_,"",@"SHT_CUDA_INFO"
	.sectionflags	@""
	.align	4


	//----- nvinfo : EIATTR_CUDA_API_VERSION
	.align		4
        /*0000*/ 	.byte	0x04, 0x37
        /*0002*/ 	.short	(.L_205 - .L_204)
.L_204:
        /*0004*/ 	.word	0x00000082


	//----- nvinfo : EIATTR_KPARAM_INFO
	.align		4
.L_205:
        /*0008*/ 	.byte	0x04, 0x17
        /*000a*/ 	.short	(.L_207 - .L_206)
.L_206:
        /*000c*/ 	.word	0x00000000
        /*0010*/ 	.short	0x0003
        /*0012*/ 	.short	0x0014
        /*0014*/ 	.byte	0x00, 0xf0, 0x05, 0x00


	//----- nvinfo : EIATTR_KPARAM_INFO
	.align		4
.L_207:
        /*0018*/ 	.byte	0x04, 0x17
        /*001a*/ 	.short	(.L_209 - .L_208)
.L_208:
        /*001c*/ 	.word	0x00000000
        /*0020*/ 	.short	0x0002
        /*0022*/ 	.short	0x0010
        /*0024*/ 	.byte	0x00, 0xf0, 0x11, 0x00


	//----- nvinfo : EIATTR_KPARAM_INFO
	.align		4
.L_209:
        /*0028*/ 	.byte	0x04, 0x17
        /*002a*/ 	.short	(.L_211 - .L_210)
.L_210:
        /*002c*/ 	.word	0x00000000
        /*0030*/ 	.short	0x0001
        /*0032*/ 	.short	0x0008
        /*0034*/ 	.byte	0x00, 0xf5, 0x21, 0x00


	//----- nvinfo : EIATTR_KPARAM_INFO
	.align		4
.L_211:
        /*0038*/ 	.byte	0x04, 0x17
        /*003a*/ 	.short	(.L_213 - .L_212)
.L_212:
        /*003c*/ 	.word	0x00000000
        /*0040*/ 	.short	0x0000
        /*0042*/ 	.short	0x0000
        /*0044*/ 	.byte	0x00, 0xf5, 0x21, 0x00


	//----- nvinfo : EIATTR_SPARSE_MMA_MASK
	.align		4
.L_213:
        /*0048*/ 	.byte	0x03, 0x50
        /*004a*/ 	.short	0x0000


	//----- nvinfo : EIATTR_MAXREG_COUNT
	.align		4
        /*004c*/ 	.byte	0x03, 0x1b
        /*004e*/ 	.short	0x00ff


	//----- nvinfo : EIATTR_NUM_BARRIERS
	.align		4
        /*0050*/ 	.byte	0x02, 0x4c
        /*0052*/ 	.byte	0x01
	.zero		1


	//----- nvinfo : EIATTR_MERCURY_ISA_VERSION
	.align		4
        /*0054*/ 	.byte	0x03, 0x5f
        /*0056*/ 	.short	0x0101


	//----- nvinfo : EIATTR_COOP_GROUP_MASK_REGIDS
	.align		4
        /*0058*/ 	.byte	0x04, 0x29
        /*005a*/ 	.short	(.L_215 - .L_214)


	//   ....[0]....
.L_214:
        /*005c*/ 	.word	0xffffffff


	//   ....[1]....
        /*0060*/ 	.word	0xffffffff


	//   ....[2]....
        /*0064*/ 	.word	0xffffffff


	//   ....[3]....
        /*0068*/ 	.word	0xffffffff


	//   ....[4]....
        /*006c*/ 	.word	0xffffffff


	//   ....[5]....
        /*0070*/ 	.word	0xffffffff


	//   ....[6]....
        /*0074*/ 	.word	0xffffffff


	//   ....[7]....
        /*0078*/ 	.word	0xffffffff


	//   ....[8]....
        /*007c*/ 	.word	0xffffffff


	//   ....[9]....
        /*0080*/ 	.word	0xffffffff


	//   ....[10]....
        /*0084*/ 	.word	0xffffffff


	//   ....[11]....
        /*0088*/ 	.word	0xffffffff


	//   ....[12]....
        /*008c*/ 	.word	0xffffffff


	//   ....[13]....
        /*0090*/ 	.word	0xffffffff


	//   ....[14]....
        /*0094*/ 	.word	0xffffffff


	//   ....[15]....
        /*0098*/ 	.word	0xffffffff


	//   ....[16]....
        /*009c*/ 	.word	0xffffffff


	//   ....[17]....
        /*00a0*/ 	.word	0xffffffff


	//   ....[18]....
        /*00a4*/ 	.word	0xffffffff


	//   ....[19]....
        /*00a8*/ 	.word	0xffffffff


	//   ....[20]....
        /*00ac*/ 	.word	0xffffffff


	//   ....[21]....
        /*00b0*/ 	.word	0xffffffff


	//   ....[22]....
        /*00b4*/ 	.word	0xffffffff


	//   ....[23]....
        /*00b8*/ 	.word	0xffffffff


	//   ....[24]....
        /*00bc*/ 	.word	0xffffffff


	//   ....[25]....
        /*00c0*/ 	.word	0xffffffff


	//   ....[26]....
        /*00c4*/ 	.word	0xffffffff


	//   ....[27]....
        /*00c8*/ 	.word	0xffffffff


	//   ....[28]....
        /*00cc*/ 	.word	0xffffffff


	//   ....[29]....
        /*00d0*/ 	.word	0xffffffff


	//   ....[30]....
        /*00d4*/ 	.word	0xffffffff


	//   ....[31]....
        /*00d8*/ 	.word	0xffffffff


	//   ....[32]....
        /*00dc*/ 	.word	0xffffffff


	//   ....[33]....
        /*00e0*/ 	.word	0xffffffff


	//   ....[34]....
        /*00e4*/ 	.word	0xffffffff


	//   ....[35]....
        /*00e8*/ 	.word	0xffffffff


	//   ....[36]....
        /*00ec*/ 	.word	0xffffffff


	//   ....[37]....
        /*00f0*/ 	.word	0xffffffff


	//   ....[38]....
        /*00f4*/ 	.word	0xffffffff


	//   ....[39]....
        /*00f8*/ 	.word	0xffffffff


	//   ....[40]....
        /*00fc*/ 	.word	0xffffffff


	//   ....[41]....
        /*0100*/ 	.word	0xffffffff


	//   ....[42]....
        /*0104*/ 	.word	0xffffffff


	//   ....[43]....
        /*0108*/ 	.word	0xffffffff


	//   ....[44]....
        /*010c*/ 	.word	0xffffffff


	//----- nvinfo : EIATTR_COOP_GROUP_INSTR_OFFSETS
	.align		4
.L_215:
        /*0110*/ 	.byte	0x04, 0x28
        /*0112*/ 	.short	(.L_217 - .L_216)


	//   ....[0]....
.L_216:
        /*0114*/ 	.word	0x00000a00


	//   ....[1]....
        /*0118*/ 	.word	0x00000a30


	//   ....[2]....
        /*011c*/ 	.word	0x00000a40


	//   ....[3]....
        /*0120*/ 	.word	0x00000b40


	//   ....[4]....
        /*0124*/ 	.word	0x00000b70


	//   ....[5]....
        /*0128*/ 	.word	0x00000ba0


	//   ....[6]....
        /*012c*/ 	.word	0x00000ca0


	//   ....[7]....
        /*0130*/ 	.word	0x00000cd0


	//   ....[8]....
        /*0134*/ 	.word	0x00000d00


	//   ....[9]....
        /*0138*/ 	.word	0x00000e00


	//   ....[10]....
        /*013c*/ 	.word	0x00000e30


	//   ....[11]....
        /*0140*/ 	.word	0x00000e60


	//   ....[12]....
        /*0144*/ 	.word	0x00000f60


	//   ....[13]....
        /*0148*/ 	.word	0x00000fa0


	//   ....[14]....
        /*014c*/ 	.word	0x00000fd0


	//   ....[15]....
        /*0150*/ 	.word	0x00001b70


	//   ....[16]....
        /*0154*/ 	.word	0x00001b80


	//   ....[17]....
        /*0158*/ 	.word	0x00001b90


	//   ....[18]....
        /*015c*/ 	.word	0x00001c90


	//   ....[19]....
        /*0160*/ 	.word	0x00001cd0


	//   ....[20]....
        /*0164*/ 	.word	0x00001cf0


	//   ....[21]....
        /*0168*/ 	.word	0x00001e00


	//   ....[22]....
        /*016c*/ 	.word	0x00001e40


	//   ....[23]....
        /*0170*/ 	.word	0x00001e60


	//   ....[24]....
        /*0174*/ 	.word	0x00001f70


	//   ....[25]....
        /*0178*/ 	.word	0x00001fb0


	//   ....[26]....
        /*017c*/ 	.word	0x00001fe0


	//   ....[27]....
        /*0180*/ 	.word	0x000020e0


	//   ....[28]....
        /*0184*/ 	.word	0x00002120


	//   ....[29]....
        /*0188*/ 	.word	0x00002150


	//   ....[30]....
        /*018c*/ 	.word	0x00004530


	//   ....[31]....
        /*0190*/ 	.word	0x00004560


	//   ....[32]....
        /*0194*/ 	.word	0x00004570


	//   ....[33]....
        /*0198*/ 	.word	0x00004670


	//   ....[34]....
        /*019c*/ 	.word	0x000046a0


	//   ....[35]....
        /*01a0*/ 	.word	0x000046d0


	//   ....[36]....
        /*01a4*/ 	.word	0x000047d0


	//   ....[37]....
        /*01a8*/ 	.word	0x00004800


	//   ....[38]....
        /*01ac*/ 	.word	0x00004830


	//   ....[39]....
        /*01b0*/ 	.word	0x00004930


	//   ....[40]....
        /*01b4*/ 	.word	0x00004960


	//   ....[41]....
        /*01b8*/ 	.word	0x00004990


	//   ....[42]....
        /*01bc*/ 	.word	0x00004a90


	//   ....[43]....
        /*01c0*/ 	.word	0x00004ad0


	//   ....[44]....
        /*01c4*/ 	.word	0x00004b00


	//----- nvinfo : EIATTR_VRC_CTA_INIT_COUNT
	.align		4
.L_217:
        /*01c8*/ 	.byte	0x02, 0x4a
	.zero		1
	.zero		1


	//----- nvinfo : EIATTR_EXIT_INSTR_OFFSETS
	.align		4
        /*01cc*/ 	.byte	0x04, 0x1c
        /*01ce*/ 	.short	(.L_219 - .L_218)


	//   ....[0]....
.L_218:
        /*01d0*/ 	.word	0x00000030


	//   ....[1]....
        /*01d4*/ 	.word	0x000055e0


	//   ....[2]....
        /*01d8*/ 	.word	0x00005640


	//----- nvinfo : EIATTR_MAX_THREADS
	.align		4
.L_219:
        /*01dc*/ 	.byte	0x04, 0x05
        /*01de*/ 	.short	(.L_221 - .L_220)
.L_220:
        /*01e0*/ 	.word	0x00000100
        /*01e4*/ 	.word	0x00000001
        /*01e8*/ 	.word	0x00000001


	//----- nvinfo : EIATTR_CRS_STACK_SIZE
	.align		4
.L_221:
        /*01ec*/ 	.byte	0x04, 0x1e
        /*01ee*/ 	.short	(.L_223 - .L_222)
.L_222:
        /*01f0*/ 	.word	0x00000000


	//----- nvinfo : EIATTR_CBANK_PARAM_SIZE
	.align		4
.L_223:
        /*01f4*/ 	.byte	0x03, 0x19
        /*01f6*/ 	.short	0x0015


	//----- nvinfo : EIATTR_PARAM_CBANK
	.align		4
        /*01f8*/ 	.byte	0x04, 0x0a
        /*01fa*/ 	.short	(.L_225 - .L_224)
	.align		4
.L_224:
        /*01fc*/ 	.word	index@(.nv.constant0._ZN6thrust24THRUST_300001_SM_1000_NS8cuda_cub4core6detail13_kernel_agentINS1_8__reduce11ReduceAgentIPN4cuda3std3__45tupleIJflEEESC_SB_iNS1_9__extrema9arg_min_fIflNS9_4lessIfEEEEEEJSC_SC_iSH_EEEvDpT0_)
        /*0200*/ 	.short	0x0380
        /*0202*/ 	.short	0x0015


	//----- nvinfo : EIATTR_SW_WAR
	.align		4
.L_225:
        /*0204*/ 	.byte	0x04, 0x36
        /*0206*/ 	.short	(.L_227 - .L_226)
.L_226:
        /*0208*/ 	.word	0x00000008
.L_227:


//--------------------- .nv.info._ZN6thrust24THRUST_300001_SM_1000_NS8cuda_cub4core6detail13_kernel_agentINS1_8__reduce10DrainAgentIiEEJN3cub18CUB_300001_SM_10009GridQueueIjEEiEEEvDpT0_ --------------------------
	.section	.nv.info._ZN6thrust24THRUST_300001_SM_1000_NS8cuda_cub4core6detail13_kernel_agentINS1_8__reduce10DrainAgentIiEEJN3cub18CUB_300001_SM_10009GridQueueIjEEiEEEvDpT0_,"",@"SHT_CUDA_INFO"
	.sectionflags	@""
	.align	4


	//----- nvinfo : EIATTR_CUDA_API_VERSION
	.align		4
        /*0000*/ 	.byte	0x04, 0x37
        /*0002*/ 	.short	(.L_229 - .L_228)
.L_228:
        /*0004*/ 	.word	0x00000082


	//----- nvinfo : EIATTR_KPARAM_INFO
	.align		4
.L_229:
        /*0008*/ 	.byte	0x04, 0x17
        /*000a*/ 	.short	(.L_231 - .L_230)
.L_230:
        /*000c*/ 	.word	0x00000000
        /*0010*/ 	.short	0x0001
        /*0012*/ 	.short	0x0008
        /*0014*/ 	.byte	0x00, 0xf0, 0x11, 0x00


	//----- nvinfo : EIATTR_KPARAM_INFO
	.align		4
.L_231:
        /*0018*/ 	.byte	0x04, 0x17
        /*001a*/ 	.short	(.L_233 - .L_232)
.L_232:
        /*001c*/ 	.word	0x00000000
        /*0020*/ 	.short	0x0000
        /*0022*/ 	.short	0x0000
        /*0024*/ 	.byte	0x00, 0xf0, 0x21, 0x00


	//----- nvinfo : EIATTR_SPARSE_MMA_MASK
	.align		4
.L_233:
        /*0028*/ 	.byte	0x03, 0x50
        /*002a*/ 	.short	0x0000


	//----- nvinfo : EIATTR_MAXREG_COUNT
	.align		4
        /*002c*/ 	.byte	0x03, 0x1b
        /*002e*/ 	.short	0x00ff


	//----- nvinfo : EIATTR_MERCURY_ISA_VERSION
	.align		4
        /*0030*/ 	.byte	0x03, 0x5f
        /*0032*/ 	.short	0x0101


	//----- nvinfo : EIATTR_VRC_CTA_INIT_COUNT
	.align		4
        /*0034*/ 	.byte	0x02, 0x4a
	.zero		1
	.zero		1


	//----- nvinfo : EIATTR_EXIT_INSTR_OFFSETS
	.align		4
        /*0038*/ 	.byte	0x04, 0x1c
        /*003a*/ 	.short	(.L_235 - .L_234)


	//   ....[0]....
.L_234:
        /*003c*/ 	.word	0x00000060


	//----- nvinfo : EIATTR_MAX_THREADS
	.align		4
.L_235:
        /*0040*/ 	.byte	0x04, 0x05
        /*0042*/ 	.short	(.L_237 - .L_236)
.L_236:
        /*0044*/ 	.word	0x00000001
        /*0048*/ 	.word	0x00000001
        /*004c*/ 	.word	0x00000001


	//----- nvinfo : EIATTR_CBANK_PARAM_SIZE
	.align		4
.L_237:
        /*0050*/ 	.byte	0x03, 0x19
        /*0052*/ 	.short	0x000c


	//----- nvinfo : EIATTR_PARAM_CBANK
	.align		4
        /*0054*/ 	.byte	0x04, 0x0a
        /*0056*/ 	.short	(.L_239 - .L_238)
	.align		4
.L_238:
        /*0058*/ 	.word	index@(.nv.constant0._ZN6thrust24THRUST_300001_SM_1000_NS8cuda_cub4core6detail13_kernel_agentINS1_8__reduce10DrainAgentIiEEJN3cub18CUB_300001_SM_10009GridQueueIjEEiEEEvDpT0_)
        /*005c*/ 	.short	0x0380
        /*005e*/ 	.short	0x000c


	//----- nvinfo : EIATTR_SW_WAR
	.align		4
.L_239:
        /*0060*/ 	.byte	0x04, 0x36
        /*0062*/ 	.short	(.L_241 - .L_240)
.L_240:
        /*0064*/ 	.word	0x00000008
.L_241:


//--------------------- .nv.info._ZN6thrust24THRUST_300001_SM_1000_NS8cuda_cub4core6detail13_kernel_agentINS1_8__reduce11ReduceAgentINS0_12zip_iteratorIN4cuda3std3__45tupleIJPfNS0_17counting_iteratorIlNS0_11use_defaultESE_SE_EEEEEEEPNSB_IJflEEESI_iNS1_9__extrema9arg_min_fIflNSA_4lessIfEEEEEEJSH_SJ_iN3cub18CUB_300001_SM_100013GridEvenShareIiEENSR_9GridQueueIjEESO_EEEvDpT0_ --------------------------
	.section	.nv.info._ZN6thrust24THRUST_300001_SM_1000_NS8cuda_cub4core6detail13_kernel_agentINS1_8__reduce11ReduceAgentINS0_12zip_iteratorIN4cuda3std3__45tupleIJPfNS0_17counting_iteratorIlNS0_11use_defaultESE_SE_EEEEEEEPNSB_IJflEEESI_iNS1_9__extrema9arg_min_fIflNSA_4lessIfEEEEEEJSH_SJ_iN3cub18CUB_300001_SM_100013GridEvenShareIiEENSR_9GridQueueIjEESO_EEEvDpT0_,"",@"SHT_CUDA_INFO"
	.sectionflags	@""
	.align	4


	//----- nvinfo : EIATTR_CUDA_API_VERSION
	.align		4
        /*0000*/ 	.byte	0x04, 0x37
        /*0002*/ 	.short	(.L_243 - .L_242)
.L_242:
        /*0004*/ 	.word	0x00000082


	//----- nvinfo : EIATTR_KPARAM_INFO
	.align		4
.L_243:
        /*0008*/ 	.byte	0x04, 0x17
        /*000a*/ 	.short	(.L_245 - .L_244)
.L_244:
        /*000c*/ 	.word	0x00000000
        /*0010*/ 	.short	0x0005
        /*0012*/ 	.short	0x0050
        /*0014*/ 	.byte	0x00, 0xf0, 0x05, 0x00


	//----- nvinfo : EIATTR_KPARAM_INFO
	.align		4
.L_245:
        /*0018*/ 	.byte	0x04, 0x17
        /*001a*/ 	.short	(.L_247 - .L_246)
.L_246:
        /*001c*/ 	.word	0x00000000
        /*0020*/ 	.short	0x0004
        /*0022*/ 	.short	0x0048
        /*0024*/ 	.byte	0x00, 0xf0, 0x21, 0x00


	//----- nvinfo : EIATTR_KPARAM_INFO
	.align		4
.L_247:
        /*0028*/ 	.byte	0x04, 0x17
        /*002a*/ 	.short	(.L_249 - .L_248)
.L_248:
        /*002c*/ 	.word	0x00000000
        /*0030*/ 	.short	0x0003
        /*0032*/ 	.short	0x001c
        /*0034*/ 	.byte	0x00, 0xf0, 0xa1, 0x00


	//----- nvinfo : EIATTR_KPARAM_INFO
	.align		4
.L_249:
        /*0038*/ 	.byte	0x04, 0x17
        /*003a*/ 	.short	(.L_251 - .L_250)
.L_250:
        /*003c*/ 	.word	0x00000000
        /*0040*/ 	.short	0x0002
        /*0042*/ 	.short	0x0018
        /*0044*/ 	.byte	0x00, 0xf0, 0x11, 0x00


	//----- nvinfo : EIATTR_KPARAM_INFO
	.align		4
.L_251:
        /*0048*/ 	.byte	0x04, 0x17
        /*004a*/ 	.short	(.L_253 - .L_252)
.L_252:
        /*004c*/ 	.word	0x00000000
        /*0050*/ 	.short	0x0001
        /*0052*/ 	.short	0x0010
        /*0054*/ 	.byte	0x00, 0xf5, 0x21, 0x00


	//----- nvinfo : EIATTR_KPARAM_INFO
	.align		4
.L_253:
        /*0058*/ 	.byte	0x04, 0x17
        /*005a*/ 	.short	(.L_255 - .L_254)
.L_254:
        /*005c*/ 	.word	0x00000000
        /*0060*/ 	.short	0x0000
        /*0062*/ 	.short	0x0000
        /*0064*/ 	.byte	0x00, 0xf0, 0x41, 0x00


	//----- nvinfo : EIATTR_SPARSE_MMA_MASK
	.align		4
.L_255:
        /*0068*/ 	.byte	0x03, 0x50
        /*006a*/ 	.short	0x0000


	//----- nvinfo : EIATTR_MAXREG_COUNT
	.align		4
        /*006c*/ 	.byte	0x03, 0x1b
        /*006e*/ 	.short	0x00ff


	//----- nvinfo : EIATTR_NUM_BARRIERS
	.align		4
        /*0070*/ 	.byte	0x02, 0x4c
        /*0072*/ 	.byte	0x01
	.zero		1


	//----- nvinfo : EIATTR_MERCURY_ISA_VERSION
	.align		4
        /*0074*/ 	.byte	0x03, 0x5f
        /*0076*/ 	.short	0x0101


	//----- nvinfo : EIATTR_COOP_GROUP_MASK_REGIDS
	.align		4
        /*0078*/ 	.byte	0x04, 0x29
        /*007a*/ 	.short	(.L_257 - .L_256)


	//   ....[0]....
.L_256:
        /*007c*/ 	.word	0xffffffff


	//   ....[1]....
        /*0080*/ 	.word	0xffffffff


	//   ....[2]....
        /*0084*/ 	.word	0xffffffff


	//   ....[3]....
        /*0088*/ 	.word	0xffffffff


	//   ....[4]....
        /*008c*/ 	.word	0xffffffff


	//   ....[5]....
        /*0090*/ 	.word	0xffffffff


	//   ....[6]....
        /*0094*/ 	.word	0xffffffff


	//   ....[7]....
        /*0098*/ 	.word	0xffffffff


	//   ....[8]....
        /*009c*/ 	.word	0xffffffff


	//   ....[9]....
        /*00a0*/ 	.word	0xffffffff


	//   ....[10]....
        /*00a4*/ 	.word	0xffffffff


	//   ....[11]....
        /*00a8*/ 	.word	0xffffffff


	//   ....[12]....
        /*00ac*/ 	.word	0xffffffff


	//   ....[13]....
        /*00b0*/ 	.word	0xffffffff


	//   ....[14]....
        /*00b4*/ 	.word	0xffffffff


	//   ....[15]....
        /*00b8*/ 	.word	0xffffffff


	//   ....[16]....
        /*00bc*/ 	.word	0xffffffff


	//   ....[17]....
        /*00c0*/ 	.word	0xffffffff


	//   ....[18]....
        /*00c4*/ 	.word	0xffffffff


	//   ....[19]....
        /*00c8*/ 	.word	0xffffffff


	//   ....[20]....
        /*00cc*/ 	.word	0xffffffff


	//   ....[21]....
        /*00d0*/ 	.word	0xffffffff


	//   ....[22]....
        /*00d4*/ 	.word	0xffffffff


	//   ....[23]....
        /*00d8*/ 	.word	0xffffffff


	//   ....[24]....
        /*00dc*/ 	.word	0xffffffff


	//   ....[25]....
        /*00e0*/ 	.word	0xffffffff


	//   ....[26]....
        /*00e4*/ 	.word	0xffffffff


	//   ....[27]....
        /*00e8*/ 	.word	0xffffffff


	//   ....[28]....
        /*00ec*/ 	.word	0xffffffff


	//   ....[29]....
        /*00f0*/ 	.word	0xffffffff


	//   ....[30]....
        /*00f4*/ 	.word	0xffffffff


	//   ....[31]....
        /*00f8*/ 	.word	0xffffffff


	//   ....[32]....
        /*00fc*/ 	.word	0xffffffff


	//   ....[33]....
        /*0100*/ 	.word	0xffffffff


	//   ....[34]....
        /*0104*/ 	.word	0xffffffff


	//   ....[35]....
        /*0108*/ 	.word	0xffffffff


	//   ....[36]....
        /*010c*/ 	.word	0xffffffff


	//   ....[37]....
        /*0110*/ 	.word	0xffffffff


	//   ....[38]....
        /*0114*/ 	.word	0xffffffff


	//   ....[39]....
        /*0118*/ 	.word	0xffffffff


	//   ....[40]....
        /*011c*/ 	.word	0xffffffff


	//   ....[41]....
        /*0120*/ 	.word	0xffffffff


	//   ....[42]....
        /*0124*/ 	.word	0xffffffff


	//   ....[43]....
        /*0128*/ 	.word	0xffffffff


	//   ....[44]....
        /*012c*/ 	.word	0xffffffff


	//----- nvinfo : EIATTR_COOP_GROUP_INSTR_OFFSETS
	.align		4
.L_257:
        /*0130*/ 	.byte	0x04, 0x28
        /*0132*/ 	.short	(.L_259 - .L_258)


	//   ....[0]....
.L_258:
        /*0134*/ 	.word	0x00000b40


	//   ....[1]....
        /*0138*/ 	.word	0x00000b70


	//   ....[2]....
        /*013c*/ 	.word	0x00000b80


	//   ....[3]....
        /*0140*/ 	.word	0x00000c80


	//   ....[4]....
        /*0144*/ 	.word	0x00000cb0


	//   ....[5]....
        /*0148*/ 	.word	0x00000ce0


	//   ....[6]....
        /*014c*/ 	.word	0x00000de0


	//   ....[7]....
        /*0150*/ 	.word	0x00000e10


	//   ....[8]....
        /*0154*/ 	.word	0x00000e40


	//   ....[9]....
        /*0158*/ 	.word	0x00000f40


	//   ....[10]....
        /*015c*/ 	.word	0x00000f70


	//   ....[11]....
        /*0160*/ 	.word	0x00000fa0


	//   ....[12]....
        /*0164*/ 	.word	0x000010a0


	//   ....[13]....
        /*0168*/ 	.word	0x000010e0


	//   ....[14]....
        /*016c*/ 	.word	0x00001110


	//   ....[15]....
        /*0170*/ 	.word	0x00001cb0


	//   ....[16]....
        /*0174*/ 	.word	0x00001cc0


	//   ....[17]....
        /*0178*/ 	.word	0x00001cd0


	//   ....[18]....
        /*017c*/ 	.word	0x00001dd0


	//   ....[19]....
        /*0180*/ 	.word	0x00001e10


	//   ....[20]....
        /*0184*/ 	.word	0x00001e30


	//   ....[21]....
        /*0188*/ 	.word	0x00001f40


	//   ....[22]....
        /*018c*/ 	.word	0x00001f80


	//   ....[23]....
        /*0190*/ 	.word	0x00001fa0


	//   ....[24]....
        /*0194*/ 	.word	0x000020b0


	//   ....[25]....
        /*0198*/ 	.word	0x000020f0


	//   ....[26]....
        /*019c*/ 	.word	0x00002110


	//   ....[27]....
        /*01a0*/ 	.word	0x00002220


	//   ....[28]....
        /*01a4*/ 	.word	0x00002260


	//   ....[29]....
        /*01a8*/ 	.word	0x00002290


	//   ....[30]....
        /*01ac*/ 	.word	0x00004810


	//   ....[31]....
        /*01b0*/ 	.word	0x00004840


	//   ....[32]....
        /*01b4*/ 	.word	0x00004850


	//   ....[33]....
        /*01b8*/ 	.word	0x00004950


	//   ....[34]....
        /*01bc*/ 	.word	0x00004980


	//   ....[35]....
        /*01c0*/ 	.word	0x000049b0


	//   ....[36]....
        /*01c4*/ 	.word	0x00004ab0


	//   ....[37]....
        /*01c8*/ 	.word	0x00004ae0


	//   ....[38]....
        /*01cc*/ 	.word	0x00004b10


	//   ....[39]....
        /*01d0*/ 	.word	0x00004c10


	//   ....[40]....
        /*01d4*/ 	.word	0x00004c40


	//   ....[41]....
        /*01d8*/ 	.word	0x00004c70


	//   ....[42]....
        /*01dc*/ 	.word	0x00004d70


	//   ....[43]....
        /*01e0*/ 	.word	0x00004db0


	//   ....[44]....
        /*01e4*/ 	.word	0x00004de0


	//----- nvinfo : EIATTR_VRC_CTA_INIT_COUNT
	.align		4
.L_259:
        /*01e8*/ 	.byte	0x02, 0x4a
	.zero		1
	.zero		1


	//----- nvinfo : EIATTR_EXIT_INSTR_OFFSETS
	.align		4
        /*01ec*/ 	.byte	0x04, 0x1c
        /*01ee*/ 	.short	(.L_261 - .L_260)


	//   ....[0]....
.L_260:
        /*01f0*/ 	.word	0x000058a0


	//   ....[1]....
        /*01f4*/ 	.word	0x00005920


	//----- nvinfo : EIATTR_MAX_THREADS
	.align		4
.L_261:
        /*01f8*/ 	.byte	0x04, 0x05
        /*01fa*/ 	.short	(.L_263 - .L_262)
.L_262:
        /*01fc*/ 	.word	0x00000100
        /*0200*/ 	.word	0x00000001
        /*0204*/ 	.word	0x00000001


	//----- nvinfo : EIATTR_CRS_STACK_SIZE
	.align		4
.L_263:
        /*0208*/ 	.byte	0x04, 0x1e
        /*020a*/ 	.short	(.L_265 - .L_264)
.L_264:
        /*020c*/ 	.word	0x00000000


	//----- nvinfo : EIATTR_CBANK_PARAM_SIZE
	.align		4
.L_265:
        /*0210*/ 	.byte	0x03, 0x19
        /*0212*/ 	.short	0x0051


	//----- nvinfo : EIATTR_PARAM_CBANK
	.align		4
        /*0214*/ 	.byte	0x04, 0x0a
        /*0216*/ 	.short	(.L_267 - .L_266)
	.align		4
.L_266:
        /*0218*/ 	.word	index@(.nv.constant0._ZN6thrust24THRUST_300001_SM_1000_NS8cuda_cub4core6detail13_kernel_agentINS1_8__reduce11ReduceAgentINS0_12zip_iteratorIN4cuda3std3__45tupleIJPfNS0_17counting_iteratorIlNS0_11use_defaultESE_SE_EEEEEEEPNSB_IJflEEESI_iNS1_9__extrema9arg_min_fIflNSA_4lessIfEEEEEEJSH_SJ_iN3cub18CUB_300001_SM_100013GridEvenShareIiEENSR_9GridQueueIjEESO_EEEvDpT0_)
        /*021c*/ 	.short	0x0380
        /*021e*/ 	.short	0x0051


	//----- nvinfo : EIATTR_SW_WAR
	.align		4
.L_267:
        /*0220*/ 	.byte	0x04, 0x36
        /*0222*/ 	.short	(.L_269 - .L_268)
.L_268:
        /*0224*/ 	.word	0x00000008
.L_269:


//--------------------- .nv.info._ZN6thrust24THRUST_300001_SM_1000_NS8cuda_cub4core6detail13_kernel_agentINS1_8__reduce11ReduceAgentINS0_12zip_iteratorIN4cuda3std3__45tupleIJPfNS0_17counting_iteratorIlNS0_11use_defaultESE_SE_EEEEEEEPNSB_IJflEEESI_iNS1_9__extrema9arg_min_fIflNSA_4lessIfEEEEEEJSH_SJ_iSO_EEEvDpT0_ --------------------------
	.section	.nv.info._ZN6thrust24THRUST_300001_SM_1000_NS8cuda_cub4core6detail13_kernel_agentINS1_8__reduce11ReduceAgentINS0_12zip_iteratorIN4cuda3std3__45tupleIJPfNS0_17counting_iteratorIlNS0_11use_defaultESE_SE_EEEEEEEPNSB_IJflEEESI_iNS1_9__extrema9arg_min_fIflNSA_4lessIfEEEEEEJSH_SJ_iSO_EEEvDpT0_,"",@"SHT_CUDA_INFO"
	.sectionflags	@""
	.align	4


	//----- nvinfo : EIATTR_CUDA_API_VERSION
	.align		4
        /*0000*/ 	.byte	0x04, 0x37
        /*0002*/ 	.short	(.L_271 - .L_270)
.L_270:
        /*0004*/ 	.word	0x00000082


	//----- nvinfo : EIATTR_KPARAM_INFO
	.align		4
.L_271:
        /*0008*/ 	.byte	0x04, 0x17
        /*000a*/ 	.short	(.L_273 - .L_272)
.L_272:
        /*000c*/ 	.word	0x00000000
        /*0010*/ 	.short	0x0003
        /*0012*/ 	.short	0x001c
        /*0014*/ 	.byte	0x00, 0xf0, 0x05, 0x00


	//----- nvinfo : EIATTR_KPARAM_INFO
	.align		4
.L_273:
        /*0018*/ 	.byte	0x04, 0x17
        /*001a*/ 	.short	(.L_275 - .L_274)
.L_274:
        /*001c*/ 	.word	0x00000000
        /*0020*/ 	.short	0x0002
        /*0022*/ 	.short	0x0018
        /*0024*/ 	.byte	0x00, 0xf0, 0x11, 0x00


	//----- nvinfo : EIATTR_KPARAM_INFO
	.align		4
.L_275:
        /*0028*/ 	.byte	0x04, 0x17
        /*002a*/ 	.short	(.L_277 - .L_276)
.L_276:
        /*002c*/ 	.word	0x00000000
        /*0030*/ 	.short	0x0001
        /*0032*/ 	.short	0x0010
        /*0034*/ 	.byte	0x00, 0xf5, 0x21, 0x00


	//----- nvinfo : EIATTR_KPARAM_INFO
	.align		4
.L_277:
        /*0038*/ 	.byte	0x04, 0x17
        /*003a*/ 	.short	(.L_279 - .L_278)
.L_278:
        /*003c*/ 	.word	0x00000000
        /*0040*/ 	.short	0x0000
        /*0042*/ 	.short	0x0000
        /*0044*/ 	.byte	0x00, 0xf0, 0x41, 0x00


	//----- nvinfo : EIATTR_SPARSE_MMA_MASK
	.align		4
.L_279:
        /*0048*/ 	.byte	0x03, 0x50
        /*004a*/ 	.short	0x0000


	//----- nvinfo : EIATTR_MAXREG_COUNT
	.align		4
        /*004c*/ 	.byte	0x03, 0x1b
        /*004e*/ 	.short	0x00ff


	//----- nvinfo : EIATTR_NUM_BARRIERS
	.align		4
        /*0050*/ 	.byte	0x02, 0x4c
        /*0052*/ 	.byte	0x01
	.zero		1


	//----- nvinfo : EIATTR_MERCURY_ISA_VERSION
	.align		4
        /*0054*/ 	.byte	0x03, 0x5f
        /*0056*/ 	.short	0x0101


	//----- nvinfo : EIATTR_COOP_GROUP_MASK_REGIDS
	.align		4
        /*0058*/ 	.byte	0x04, 0x29
        /*005a*/ 	.short	(.L_281 - .L_280)


	//   ....[0]....
.L_280:
        /*005c*/ 	.word	0xffffffff


	//   ....[1]....
        /*0060*/ 	.word	0xffffffff


	//   ....[2]....
        /*0064*/ 	.word	0xffffffff


	//   ....[3]....
        /*0068*/ 	.word	0xffffffff


	//   ....[4]....
        /*006c*/ 	.word	0xffffffff


	//   ....[5]....
        /*0070*/ 	.word	0xffffffff


	//   ....[6]....
        /*0074*/ 	.word	0xffffffff


	//   ....[7]....
        /*0078*/ 	.word	0xffffffff


	//   ....[8]....
        /*007c*/ 	.word	0xffffffff


	//   ....[9]....
        /*0080*/ 	.word	0xffffffff


	//   ....[10]....
        /*0084*/ 	.word	0xffffffff


	//   ....[11]....
        /*0088*/ 	.word	0xffffffff


	//   ....[12]....
        /*008c*/ 	.word	0xffffffff


	//   ....[13]....
        /*0090*/ 	.word	0xffffffff


	//   ....[14]....
        /*0094*/ 	.word	0xffffffff


	//   ....[15]....
        /*0098*/ 	.word	0xffffffff


	//   ....[16]....
        /*009c*/ 	.word	0xffffffff


	//   ....[17]....
        /*00a0*/ 	.word	0xffffffff


	//   ....[18]....
        /*00a4*/ 	.word	0xffffffff


	//   ....[19]....
        /*00a8*/ 	.word	0xffffffff


	//   ....[20]....
        /*00ac*/ 	.word	0xffffffff


	//   ....[21]....
        /*00b0*/ 	.word	0xffffffff


	//   ....[22]....
        /*00b4*/ 	.word	0xffffffff


	//   ....[23]....
        /*00b8*/ 	.word	0xffffffff


	//   ....[24]....
        /*00bc*/ 	.word	0xffffffff


	//   ....[25]....
        /*00c0*/ 	.word	0xffffffff


	//   ....[26]....
        /*00c4*/ 	.word	0xffffffff


	//   ....[27]....
        /*00c8*/ 	.word	0xffffffff


	//   ....[28]....
        /*00cc*/ 	.word	0xffffffff


	//   ....[29]....
        /*00d0*/ 	.word	0xffffffff


	//   ....[30]....
        /*00d4*/ 	.word	0xffffffff


	//   ....[31]....
        /*00d8*/ 	.word	0xffffffff


	//   ....[32]....
        /*00dc*/ 	.word	0xffffffff


	//   ....[33]....
        /*00e0*/ 	.word	0xffffffff


	//   ....[34]....
        /*00e4*/ 	.word	0xffffffff


	//   ....[35]....
        /*00e8*/ 	.word	0xffffffff


	//   ....[36]....
        /*00ec*/ 	.word	0xffffffff


	//   ....[37]....
        /*00f0*/ 	.word	0xffffffff


	//   ....[38]....
        /*00f4*/ 	.word	0xffffffff


	//   ....[39]....
        /*00f8*/ 	.word	0xffffffff


	//   ....[40]....
        /*00fc*/ 	.word	0xffffffff


	//   ....[41]....
        /*0100*/ 	.word	0xffffffff


	//   ....[42]....
        /*0104*/ 	.word	0xffffffff


	//   ....[43]....
        /*0108*/ 	.word	0xffffffff


	//   ....[44]....
        /*010c*/ 	.word	0xffffffff


	//----- nvinfo : EIATTR_COOP_GROUP_INSTR_OFFSETS
	.align		4
.L_281:
        /*0110*/ 	.byte	0x04, 0x28
        /*0112*/ 	.short	(.L_283 - .L_282)


	//   ....[0]....
.L_282:
        /*0114*/ 	.word	0x00000b10


	//   ....[1]....
        /*0118*/ 	.word	0x00000b40


	//   ....[2]....
        /*011c*/ 	.word	0x00000b50


	//   ....[3]....
        /*0120*/ 	.word	0x00000c50


	//   ....[4]....
        /*0124*/ 	.word	0x00000c80


	//   ....[5]....
        /*0128*/ 	.word	0x00000cb0


	//   ....[6]....
        /*012c*/ 	.word	0x00000db0


	//   ....[7]....
        /*0130*/ 	.word	0x00000de0


	//   ....[8]....
        /*0134*/ 	.word	0x00000e10


	//   ....[9]....
        /*0138*/ 	.word	0x00000f10


	//   ....[10]....
        /*013c*/ 	.word	0x00000f40


	//   ....[11]....
        /*0140*/ 	.word	0x00000f70


	//   ....[12]....
        /*0144*/ 	.word	0x00001070


	//   ....[13]....
        /*0148*/ 	.word	0x000010b0


	//   ....[14]....
        /*014c*/ 	.word	0x000010e0


	//   ....[15]....
        /*0150*/ 	.word	0x00001c80


	//   ....[16]....
        /*0154*/ 	.word	0x00001c90


	//   ....[17]....
        /*0158*/ 	.word	0x00001ca0


	//   ....[18]....
        /*015c*/ 	.word	0x00001da0


	//   ....[19]....
        /*0160*/ 	.word	0x00001de0


	//   ....[20]....
        /*0164*/ 	.word	0x00001e00


	//   ....[21]....
        /*0168*/ 	.word	0x00001f10


	//   ....[22]....
        /*016c*/ 	.word	0x00001f50


	//   ....[23]....
        /*0170*/ 	.word	0x00001f70


	//   ....[24]....
        /*0174*/ 	.word	0x00002080


	//   ....[25]....
        /*0178*/ 	.word	0x000020c0


	//   ....[26]....
        /*017c*/ 	.word	0x000020f0


	//   ....[27]....
        /*0180*/ 	.word	0x000021f0


	//   ....[28]....
        /*0184*/ 	.word	0x00002230


	//   ....[29]....
        /*0188*/ 	.word	0x00002260


	//   ....[30]....
        /*018c*/ 	.word	0x000045f0


	//   ....[31]....
        /*0190*/ 	.word	0x00004620


	//   ....[32]....
        /*0194*/ 	.word	0x00004630


	//   ....[33]....
        /*0198*/ 	.word	0x00004730


	//   ....[34]....
        /*019c*/ 	.word	0x00004760


	//   ....[35]....
        /*01a0*/ 	.word	0x00004790


	//   ....[36]....
        /*01a4*/ 	.word	0x00004890


	//   ....[37]....
        /*01a8*/ 	.word	0x000048c0


	//   ....[38]....
        /*01ac*/ 	.word	0x000048f0


	//   ....[39]....
        /*01b0*/ 	.word	0x000049f0


	//   ....[40]....
        /*01b4*/ 	.word	0x00004a20


	//   ....[41]....
        /*01b8*/ 	.word	0x00004a50


	//   ....[42]....
        /*01bc*/ 	.word	0x00004b50


	//   ....[43]....
        /*01c0*/ 	.word	0x00004b90


	//   ....[44]....
        /*01c4*/ 	.word	0x00004bc0


	//----- nvinfo : EIATTR_VRC_CTA_INIT_COUNT
	.align		4
.L_283:
        /*01c8*/ 	.byte	0x02, 0x4a
	.zero		1
	.zero		1


	//----- nvinfo : EIATTR_EXIT_INSTR_OFFSETS
	.align		4
        /*01cc*/ 	.byte	0x04, 0x1c
        /*01ce*/ 	.short	(.L_285 - .L_284)


	//   ....[0]....
.L_284:
        /*01d0*/ 	.word	0x00000030


	//   ....[1]....
        /*01d4*/ 	.word	0x000056a0


	//   ....[2]....
        /*01d8*/ 	.word	0x00005700


	//----- nvinfo : EIATTR_MAX_THREADS
	.align		4
.L_285:
        /*01dc*/ 	.byte	0x04, 0x05
        /*01de*/ 	.short	(.L_287 - .L_286)
.L_286:
        /*01e0*/ 	.word	0x00000100
        /*01e4*/ 	.word	0x00000001
        /*01e8*/ 	.word	0x00000001


	//----- nvinfo : EIATTR_CRS_STACK_SIZE
	.align		4
.L_287:
        /*01ec*/ 	.byte	0x04, 0x1e
        /*01ee*/ 	.short	(.L_289 - .L_288)
.L_288:
        /*01f0*/ 	.word	0x00000000


	//----- nvinfo : EIATTR_CBANK_PARAM_SIZE
	.align		4
.L_289:
        /*01f4*/ 	.byte	0x03, 0x19
        /*01f6*/ 	.short	0x001d


	//----- nvinfo : EIATTR_PARAM_CBANK
	.align		4
        /*01f8*/ 	.byte	0x04, 0x0a
        /*01fa*/ 	.short	(.L_291 - .L_290)
	.align		4
.L_290:
        /*01fc*/ 	.word	index@(.nv.constant0._ZN6thrust24THRUST_300001_SM_1000_NS8cuda_cub4core6detail13_kernel_agentINS1_8__reduce11ReduceAgentINS0_12zip_iteratorIN4cuda3std3__45tupleIJPfNS0_17counting_iteratorIlNS0_11use_defaultESE_SE_EEEEEEEPNSB_IJflEEESI_iNS1_9__extrema9arg_min_fIflNSA_4lessIfEEEEEEJSH_SJ_iSO_EEEvDpT0_)
        /*0200*/ 	.short	0x0380
        /*0202*/ 	.short	0x001d


	//----- nvinfo : EIATTR_SW_WAR
	.align		4
.L_291:
        /*0204*/ 	.byte	0x04, 0x36
        /*0206*/ 	.short	(.L_293 - .L_292)
.L_292:
        /*0208*/ 	.word	0x00000008
.L_293:


//--------------------- .nv.info._Z6kernelPfy     --------------------------
	.section	.nv.info._Z6kernelPfy,"",@"SHT_CUDA_INFO"
	.sectionflags	@""
	.align	4


	//----- nvinfo : EIATTR_CUDA_API_VERSION
	.align		4
        /*0000*/ 	.byte	0x04, 0x37
        /*0002*/ 	.short	(.L_295 - .L_294)
.L_294:
        /*0004*/ 	.word	0x00000082


	//----- nvinfo : EIATTR_KPARAM_INFO
	.align		4
.L_295:
        /*0008*/ 	.byte	0x04, 0x17
        /*000a*/ 	.short	(.L_297 - .L_296)
.L_296:
        /*000c*/ 	.word	0x00000000
        /*0010*/ 	.short	0x0001
        /*0012*/ 	.short	0x0008
        /*0014*/ 	.byte	0x00, 0xf0, 0x21, 0x00


	//----- nvinfo : EIATTR_KPARAM_INFO
	.align		4
.L_297:
        /*0018*/ 	.byte	0x04, 0x17
        /*001a*/ 	.short	(.L_299 - .L_298)
.L_298:
        /*001c*/ 	.word	0x00000000
        /*0020*/ 	.short	0x0000
        /*0022*/ 	.short	0x0000
        /*0024*/ 	.byte	0x00, 0xf5, 0x21, 0x00


	//----- nvinfo : EIATTR_SPARSE_MMA_MASK
	.align		4
.L_299:
        /*0028*/ 	.byte	0x03, 0x50
        /*002a*/ 	.short	0x0000


	//----- nvinfo : EIATTR_MAXREG_COUNT
	.align		4
        /*002c*/ 	.byte	0x03, 0x1b
        /*002e*/ 	.short	0x00ff


	//----- nvinfo : EIATTR_NUM_BARRIERS
	.align		4
        /*0030*/ 	.byte	0x02, 0x4c
        /*0032*/ 	.byte	0x01
	.zero		1


	//----- nvinfo : EIATTR_MERCURY_ISA_VERSION
	.align		4
        /*0034*/ 	.byte	0x03, 0x5f
        /*0036*/ 	.short	0x0101


	//----- nvinfo : EIATTR_INT_WARP_WIDE_INSTR_OFFSETS
	.align		4
        /*0038*/ 	.byte	0x04, 0x31
        /*003a*/ 	.short	(.L_301 - .L_300)


	//   ....[0]....
.L_300:
        /*003c*/ 	.word	0x00001d10


	//   ....[1]....
        /*0040*/ 	.word	0x00001d20


	//   ....[2]....
        /*0044*/ 	.word	0x00001df0


	//   ....[3]....
        /*0048*/ 	.word	0x00001e00


	//----- nvinfo : EIATTR_VRC_CTA_INIT_COUNT
	.align		4
.L_301:
        /*004c*/ 	.byte	0x02, 0x4a
	.zero		1
	.zero		1


	//----- nvinfo : EIATTR_EXIT_INSTR_OFFSETS
	.align		4
        /*0050*/ 	.byte	0x04, 0x1c
        /*0052*/ 	.short	(.L_303 - .L_302)


	//   ....[0]....
.L_302:
        /*0054*/ 	.word	0x000011b0


	//   ....[1]....
        /*0058*/ 	.word	0x00001ec0


	//   ....[2]....
        /*005c*/ 	.word	0x00001f50


	//----- nvinfo : EIATTR_CRS_STACK_SIZE
	.align		4
.L_303:
        /*0060*/ 	.byte	0x04, 0x1e
        /*0062*/ 	.short	(.L_305 - .L_304)
.L_304:
        /*0064*/ 	.word	0x00000000


	//----- nvinfo : EIATTR_CBANK_PARAM_SIZE
	.align		4
.L_305:
        /*0068*/ 	.byte	0x03, 0x19
        /*006a*/ 	.short	0x0010


	//----- nvinfo : EIATTR_PARAM_CBANK
	.align		4
        /*006c*/ 	.byte	0x04, 0x0a
        /*006e*/ 	.short	(.L_307 - .L_306)
	.align		4
.L_306:
        /*0070*/ 	.word	index@(.nv.constant0._Z6kernelPfy)
        /*0074*/ 	.short	0x0380
        /*0076*/ 	.short	0x0010


	//----- nvinfo : EIATTR_SW_WAR
	.align		4
.L_307:
        /*0078*/ 	.byte	0x04, 0x36
        /*007a*/ 	.short	(.L_309 - .L_308)
.L_308:
        /*007c*/ 	.word	0x00000008
.L_309:


//--------------------- .nv.callgraph             --------------------------
	.section	.nv.callgraph,"",@"SHT_CUDA_CALLGRAPH"
	.align	4
	.sectionentsize	8
	.align		4
        /*0000*/ 	.word	0x00000000
	.align		4
        /*0004*/ 	.word	0xffffffff
	.align		4
        /*0008*/ 	.word	0x00000000
	.align		4
        /*000c*/ 	.word	0xfffffffe
	.align		4
        /*0010*/ 	.word	0x00000000
	.align		4
        /*0014*/ 	.word	0xfffffffd
	.align		4
        /*0018*/ 	.word	0x00000000
	.align		4
        /*001c*/ 	.word	0xfffffffc


//--------------------- .nv.constant4             --------------------------
	.section	.nv.constant4,"a",@progbits
	.align	8
	.align		8
.nv.constant4:
        /*0000*/ 	.dword	_ZN34_INTERNAL_81e8c5f0_4_k_cu_9312f1cc4cuda3std3__45__cpo5beginE
	.align		8
        /*0008*/ 	.dword	_ZN34_INTERNAL_81e8c5f0_4_k_cu_9312f1cc4cuda3std3__45__cpo3endE
	.align		8
        /*0010*/ 	.dword	_ZN34_INTERNAL_81e8c5f0_4_k_cu_9312f1cc4cuda3std3__45__cpo6cbeginE
	.align		8
        /*0018*/ 	.dword	_ZN34_INTERNAL_81e8c5f0_4_k_cu_9312f1cc4cuda3std3__45__cpo4cendE
	.align		8
        /*0020*/ 	.dword	_ZN34_INTERNAL_81e8c5f0_4_k_cu_9312f1cc4cuda3std3__45__cpo6rbeginE
	.align		8
        /*0028*/ 	.dword	_ZN34_INTERNAL_81e8c5f0_4_k_cu_9312f1cc4cuda3std3__45__cpo4rendE
	.align		8
        /*0030*/ 	.dword	_ZN34_INTERNAL_81e8c5f0_4_k_cu_9312f1cc4cuda3std3__45__cpo7crbeginE
	.align		8
        /*0038*/ 	.dword	_ZN34_INTERNAL_81e8c5f0_4_k_cu_9312f1cc4cuda3std3__45__cpo5crendE
	.align		8
        /*0040*/ 	.dword	_ZN34_INTERNAL_81e8c5f0_4_k_cu_9312f1cc4cuda3std3__436_GLOBAL__N__81e8c5f0_4_k_cu_9312f1cc6ignoreE
	.align		8
        /*0048*/ 	.dword	_ZN34_INTERNAL_81e8c5f0_4_k_cu_9312f1cc4cuda3std3__419piecewise_constructE
	.align		8
        /*0050*/ 	.dword	_ZN34_INTERNAL_81e8c5f0_4_k_cu_9312f1cc4cuda3std3__48in_placeE
	.align		8
        /*0058*/ 	.dword	_ZN34_INTERNAL_81e8c5f0_4_k_cu_9312f1cc4cuda3std3__420unreachable_sentinelE
	.align		8
        /*0060*/ 	.dword	_ZN34_INTERNAL_81e8c5f0_4_k_cu_9312f1cc4cuda3std3__47nulloptE
	.align		8
        /*0068*/ 	.dword	_ZN34_INTERNAL_81e8c5f0_4_k_cu_9312f1cc4cuda3std3__48unexpectE
	.align		8
        /*0070*/ 	.dword	_ZN34_INTERNAL_81e8c5f0_4_k_cu_9312f1cc4cuda3std6ranges3__45__cpo4swapE
	.align		8
        /*0078*/ 	.dword	_ZN34_INTERNAL_81e8c5f0_4_k_cu_9312f1cc4cuda3std6ranges3__45__cpo9iter_moveE
	.align		8
        /*0080*/ 	.dword	_ZN34_INTERNAL_81e8c5f0_4_k_cu_9312f1cc4cuda3std6ranges3__45__cpo5beginE
	.align		8
        /*0088*/ 	.dword	_ZN34_INTERNAL_81e8c5f0_4_k_cu_9312f1cc4cuda3std6ranges3__45__cpo3endE
	.align		8
        /*0090*/ 	.dword	_ZN34_INTERNAL_81e8c5f0_4_k_cu_9312f1cc4cuda3std6ranges3__45__cpo6cbeginE
	.align		8
        /*0098*/ 	.dword	_ZN34_INTERNAL_81e8c5f0_4_k_cu_9312f1cc4cuda3std6ranges3__45__cpo4cendE
	.align		8
        /*00a0*/ 	.dword	_ZN34_INTERNAL_81e8c5f0_4_k_cu_9312f1cc4cuda3std6ranges3__45__cpo7advanceE
	.align		8
        /*00a8*/ 	.dword	_ZN34_INTERNAL_81e8c5f0_4_k_cu_9312f1cc4cuda3std6ranges3__45__cpo9iter_swapE
	.align		8
        /*00b0*/ 	.dword	_ZN34_INTERNAL_81e8c5f0_4_k_cu_9312f1cc4cuda3std6ranges3__45__cpo4nextE
	.align		8
        /*00b8*/ 	.dword	_ZN34_INTERNAL_81e8c5f0_4_k_cu_9312f1cc4cuda3std6ranges3__45__cpo4prevE
	.align		8
        /*00c0*/ 	.dword	_ZN34_INTERNAL_81e8c5f0_4_k_cu_9312f1cc4cuda3std6ranges3__45__cpo4dataE
	.align		8
        /*00c8*/ 	.dword	_ZN34_INTERNAL_81e8c5f0_4_k_cu_9312f1cc4cuda3std6ranges3__45__cpo5cdataE
	.align		8
        /*00d0*/ 	.dword	_ZN34_INTERNAL_81e8c5f0_4_k_cu_9312f1cc4cuda3std6ranges3__45__cpo4sizeE
	.align		8
        /*00d8*/ 	.dword	_ZN34_INTERNAL_81e8c5f0_4_k_cu_9312f1cc4cuda3std6ranges3__45__cpo5ssizeE
	.align		8
        /*00e0*/ 	.dword	_ZN34_INTERNAL_81e8c5f0_4_k_cu_9312f1cc4cuda3std6ranges3__45__cpo8distanceE
	.align		8
        /*00e8*/ 	.dword	_ZN34_INTERNAL_81e8c5f0_4_k_cu_9312f1cc6thrust24THRUST_300001_SM_1000_NS8cuda_cub3parE
	.align		8
        /*00f0*/ 	.dword	_ZN34_INTERNAL_81e8c5f0_4_k_cu_9312f1cc6thrust24THRUST_300001_SM_1000_NS8cuda_cub10par_nosyncE
	.align		8
        /*00f8*/ 	.dword	_ZN34_INTERNAL_81e8c5f0_4_k_cu_9312f1cc6thrust24THRUST_300001_SM_1000_NS6system6detail10sequential3seqE
	.align		8
        /*0100*/ 	.dword	_ZN34_INTERNAL_81e8c5f0_4_k_cu_9312f1cc6thrust24THRUST_300001_SM_1000_NS6system3cpp3parE
	.align		8
        /*0108*/ 	.dword	_ZN34_INTERNAL_81e8c5f0_4_k_cu_9312f1cc6thrust24THRUST_300001_SM_1000_NS12placeholders2_1E
	.align		8
        /*0110*/ 	.dword	_ZN34_INTERNAL_81e8c5f0_4_k_cu_9312f1cc6thrust24THRUST_300001_SM_1000_NS12placeholders2_2E
	.align		8
        /*0118*/ 	.dword	_ZN34_INTERNAL_81e8c5f0_4_k_cu_9312f1cc6thrust24THRUST_300001_SM_1000_NS12placeholders2_3E
	.align		8
        /*0120*/ 	.dword	_ZN34_INTERNAL_81e8c5f0_4_k_cu_9312f1cc6thrust24THRUST_300001_SM_1000_NS12placeholders2_4E
	.align		8
        /*0128*/ 	.dword	_ZN34_INTERNAL_81e8c5f0_4_k_cu_9312f1cc6thrust24THRUST_300001_SM_1000_NS12placeholders2_5E
	.align		8
        /*0130*/ 	.dword	_ZN34_INTERNAL_81e8c5f0_4_k_cu_9312f1cc6thrust24THRUST_300001_SM_1000_NS12placeholders2_6E
	.align		8
        /*0138*/ 	.dword	_ZN34_INTERNAL_81e8c5f0_4_k_cu_9312f1cc6thrust24THRUST_300001_SM_1000_NS12placeholders2_7E
	.align		8
        /*0140*/ 	.dword	_ZN34_INTERNAL_81e8c5f0_4_k_cu_9312f1cc6thrust24THRUST_300001_SM_1000_NS12placeholders2_8E
	.align		8
        /*0148*/ 	.dword	_ZN34_INTERNAL_81e8c5f0_4_k_cu_9312f1cc6thrust24THRUST_300001_SM_1000_NS12placeholders2_9E
	.align		8
        /*0150*/ 	.dword	_ZN34_INTERNAL_81e8c5f0_4_k_cu_9312f1cc6thrust24THRUST_300001_SM_1000_NS12placeholders3_10E
	.align		8
        /*0158*/ 	.dword	_ZN34_INTERNAL_81e8c5f0_4_k_cu_9312f1cc6thrust24THRUST_300001_SM_1000_NS3seqE
	.align		8
        /*0160*/ 	.dword	_ZN34_INTERNAL_81e8c5f0_4_k_cu_9312f1cc6thrust24THRUST_300001_SM_1000_NS6deviceE
	.align		8
        /*0168*/ 	.dword	__cudart_i2opi_f


//--------------------- .text._ZN3cub18CUB_300001_SM_10006detail11EmptyKernelIvEEvv --------------------------
	.section	.text._ZN3cub18CUB_300001_SM_10006detail11EmptyKernelIvEEvv,"ax",@progbits
	.align	128
        .global         _ZN3cub18CUB_300001_SM_10006detail11EmptyKernelIvEEvv
        .type           _ZN3cub18CUB_300001_SM_10006detail11EmptyKernelIvEEvv,@function
        .size           _ZN3cub18CUB_300001_SM_10006detail11EmptyKernelIvEEvv,(.L_x_835 - _ZN3cub18CUB_300001_SM_10006detail11EmptyKernelIvEEvv)
        .other          _ZN3cub18CUB_300001_SM_10006detail11EmptyKernelIvEEvv,@"STO_CUDA_ENTRY STV_DEFAULT"
_ZN3cub18CUB_300001_SM_10006detail11EmptyKernelIvEEvv:
.text._ZN3cub18CUB_300001_SM_10006detail11EmptyKernelIvEEvv:
[----:B------:R-:W-:Y:S01]  /*0000*/  LDC R1, c[0x0][0x37c] ;  /* 0x0000df00ff017b82 */ /* 0x000fe20000000800 */
[----:B------:R-:W-:Y:S05]  /*0010*/  EXIT ;  /* 0x000000000000794d */ /* 0x000fea0003800000 */
.L_x_0:
[----:B------:R-:W-:-:S00]  /*0020*/  BRA `(.L_x_0) ;  /* 0xfffffffc00fc7947 */ /* 0x000fc0000383ffff */
[----:B------:R-:W-:-:S00]  /*0030*/  NOP ;  /* 0x0000000000007918 */ /* 0x000fc00000000000 */
        /* <DEDUP_REMOVED lines=12> */
.L_x_835:


//--------------------- .text._ZN6thrust24THRUST_300001_SM_1000_NS8cuda_cub4core6detail13_kernel_agentINS1_8__reduce11ReduceAgentIPN4cuda3std3__45tupleIJflEEESC_SB_lNS1_9__extrema9arg_min_fIflNS9_4lessIfEEEEEEJSC_SC_iSH_EEEvDpT0_ --------------------------
	.section	.text._ZN6thrust24THRUST_300001_SM_1000_NS8cuda_cub4core6detail13_kernel_agentINS1_8__reduce11ReduceAgentIPN4cuda3std3__45tupleIJflEEESC_SB_lNS1_9__extrema9arg_min_fIflNS9_4lessIfEEEEEEJSC_SC_iSH_EEEvDpT0_,"ax",@progbits
	.align	128
        .global         _ZN6thrust24THRUST_300001_SM_1000_NS8cuda_cub4core6detail13_kernel_agentINS1_8__reduce11ReduceAgentIPN4cuda3std3__45tupleIJflEEESC_SB_lNS1_9__extrema9arg_min_fIflNS9_4lessIfEEEEEEJSC_SC_iSH_EEEvDpT0_
        .type           _ZN6thrust24THRUST_300001_SM_1000_NS8cuda_cub4core6detail13_kernel_agentINS1_8__reduce11ReduceAgentIPN4cuda3std3__45tupleIJflEEESC_SB_lNS1_9__extrema9arg_min_fIflNS9_4lessIfEEEEEEJSC_SC_iSH_EEEvDpT0_,@function
        .size           _ZN6thrust24THRUST_300001_SM_1000_NS8cuda_cub4core6detail13_kernel_agentINS1_8__reduce11ReduceAgentIPN4cuda3std3__45tupleIJflEEESC_SB_lNS1_9__extrema9arg_min_fIflNS9_4lessIfEEEEEEJSC_SC_iSH_EEEvDpT0_,(.L_x_836 - _ZN6thrust24THRUST_300001_SM_1000_NS8cuda_cub4core6detail13_kernel_agentINS1_8__reduce11ReduceAgentIPN4cuda3std3__45tupleIJflEEESC_SB_lNS1_9__extrema9arg_min_fIflNS9_4lessIfEEEEEEJSC_SC_iSH_EEEvDpT0_)
        .other          _ZN6thrust24THRUST_300001_SM_1000_NS8cuda_cub4core6detail13_kernel_agentINS1_8__reduce11ReduceAgentIPN4cuda3std3__45tupleIJflEEESC_SB_lNS1_9__extrema9arg_min_fIflNS9_4lessIfEEEEEEJSC_SC_iSH_EEEvDpT0_,@"STO_CUDA_ENTRY STV_DEFAULT"
_ZN6thrust24THRUST_300001_SM_1000_NS8cuda_cub4core6detail13_kernel_agentINS1_8__reduce11ReduceAgentIPN4cuda3std3__45tupleIJflEEESC_SB_lNS1_9__extrema9arg_min_fIflNS9_4lessIfEEEEEEJSC_SC_iSH_EEEvDpT0_:
.text._ZN6thrust24THRUST_300001_SM_1000_NS8cuda_cub4core6detail13_kernel_agentINS1_8__reduce11ReduceAgentIPN4cuda3std3__45tupleIJflEEESC_SB_lNS1_9__extrema9arg_min_fIflNS9_4lessIfEEEEEEJSC_SC_iSH_EEEvDpT0_:
[----:B------:R-:W-:Y:S01]  /*0000*/  LDC R1, c[0x0][0x37c] ;  /* 0x0000df00ff017b82 */ /* 0x000fe20000000800 */
[----:B------:R-:W0:Y:S02]  /*0010*/  LDCU UR8, c[0x0][0x390] ;  /* 0x00007200ff0877ac */ /* 0x000e240008000800 */
[----:B0-----:R-:W-:-:S13]  /*0020*/  ISETP.NE.AND P0, PT, RZ, UR8, PT ;  /* 0x00000008ff007c0c */ /* 0x001fda000bf05270 */
[----:B------:R-:W-:Y:S05]  /*0030*/  @!P0 EXIT ;  /* 0x000000000000894d */ /* 0x000fea0003800000 */
[----:B------:R-:W-:Y:S01]  /*0040*/  UISETP.GT.AND UP0, UPT, UR8, 0x4ff, UPT ;  /* 0x000004ff0800788c */ /* 0x000fe2000bf04270 */
[----:B------:R-:W-:Y:S01]  /*0050*/  BSSY.RECONVERGENT B0, `(.L_x_1) ;  /* 0x0000648000007945 */ /* 0x000fe20003800200 */
[----:B------:R-:W0:Y:S07]  /*0060*/  LDCU.64 UR10, c[0x0][0x358] ;  /* 0x00006b00ff0a77ac */ /* 0x000e2e0008000a00 */
[----:B------:R-:W-:Y:S05]  /*0070*/  BRA.U UP0, `(.L_x_2) ;  /* 0x0000002d00c87547 */ /* 0x000fea000b800000 */
[----:B------:R-:W1:Y:S01]  /*0080*/  S2R R0, SR_TID.X ;  /* 0x0000000000007919 */ /* 0x000e620000002100 */
[----:B------:R-:W2:Y:S01]  /*0090*/  LDCU UR4, c[0x0][0x390] ;  /* 0x00007200ff0477ac */ /* 0x000ea20008000800 */
[----:B------:R-:W-:Y:S01]  /*00a0*/  BSSY.RECONVERGENT B1, `(.L_x_3) ;  /* 0x000000b000017945 */ /* 0x000fe20003800200 */
[----:B------:R-:W-:Y:S01]  /*00b0*/  IMAD.MOV.U32 R5, RZ, RZ, RZ ;  /* 0x000000ffff057224 */ /* 0x000fe200078e00ff */
[----:B------:R-:W-:Y:S02]  /*00c0*/  CS2R R2, SRZ ;  /* 0x0000000000027805 */ /* 0x000fe4000001ff00 */
[----:B-1----:R-:W-:Y:S01]  /*00d0*/  ISETP.GE.AND P0, PT, R0, UR8, PT ;  /* 0x0000000800007c0c */ /* 0x002fe2000bf06270 */
[----:B------:R-:W-:-:S12]  /*00e0*/  IMAD.MOV.U32 R4, RZ, RZ, R0 ;  /* 0x000000ffff047224 */ /* 0x000fd800078e0000 */
[----:B--2---:R-:W-:Y:S05]  /*00f0*/  @P0 BRA `(.L_x_4) ;  /* 0x0000000000140947 */ /* 0x004fea0003800000 */
[----:B------:R-:W1:Y:S02]  /*0100*/  LDC.64 R6, c[0x0][0x380] ;  /* 0x0000e000ff067b82 */ /* 0x000e640000000a00 */
[----:B-1----:R-:W-:-:S05]  /*0110*/  IMAD.WIDE.U32 R6, R0, 0x10, R6 ;  /* 0x0000001000067825 */ /* 0x002fca00078e0006 */
[----:B0-----:R1:W5:Y:S04]  /*0120*/  LDG.E.CONSTANT R5, desc[UR10][R6.64] ;  /* 0x0000000a06057981 */ /* 0x001368000c1e9900 */
[----:B------:R1:W5:Y:S01]  /*0130*/  LDG.E.64.CONSTANT R2, desc[UR10][R6.64+0x8] ;  /* 0x0000080a06027981 */ /* 0x000362000c1e9b00 */
[----:B------:R-:W-:-:S07]  /*0140*/  VIADD R4, R0, 0x100 ;  /* 0x0000010000047836 */ /* 0x000fce0000000000 */
.L_x_4:
[----:B0-----:R-:W-:Y:S05]  /*0150*/  BSYNC.RECONVERGENT B1 ;  /* 0x0000000000017941 */ /* 0x001fea0003800200 */
.L_x_3:
[----:B------:R-:W-:Y:S01]  /*0160*/  ISETP.GE.AND P0, PT, R4, UR8, PT ;  /* 0x0000000804007c0c */ /* 0x000fe2000bf06270 */
[----:B------:R-:W-:-:S12]  /*0170*/  BSSY.RECONVERGENT B1, `(.L_x_5) ;  /* 0x0000082000017945 */ /* 0x000fd80003800200 */
[----:B------:R-:W-:Y:S05]  /*0180*/  @P0 BRA `(.L_x_6) ;  /* 0x0000000800000947 */ /* 0x000fea0003800000 */
[----:B-1----:R-:W-:Y:S01]  /*0190*/  LOP3.LUT R6, RZ, R4, RZ, 0x33, !PT ;  /* 0x00000004ff067212 */ /* 0x002fe200078e33ff */
[----:B------:R-:W-:Y:S04]  /*01a0*/  BSSY.RECONVERGENT B2, `(.L_x_7) ;  /* 0x0000027000027945 */ /* 0x000fe80003800200 */
[----:B------:R-:W-:-:S05]  /*01b0*/  VIADD R14, R6, UR8 ;  /* 0x00000008060e7c36 */ /* 0x000fca0008000000 */
[----:B------:R-:W-:-:S04]  /*01c0*/  LOP3.LUT R6, R14, 0x300, RZ, 0xc0, !PT ;  /* 0x000003000e067812 */ /* 0x000fc800078ec0ff */
[----:B------:R-:W-:-:S13]  /*01d0*/  ISETP.NE.AND P0, PT, R6, 0x300, PT ;  /* 0x000003000600780c */ /* 0x000fda0003f05270 */
[----:B------:R-:W-:Y:S05]  /*01e0*/  @!P0 BRA `(.L_x_8) ;  /* 0x0000000000888947 */ /* 0x000fea0003800000 */
[----:B------:R-:W0:Y:S01]  /*01f0*/  LDC.64 R6, c[0x0][0x380] ;  /* 0x0000e000ff067b82 */ /* 0x000e220000000a00 */
[----:B------:R-:W-:-:S04]  /*0200*/  LEA.HI R8, R14, 0x1, RZ, 0x18 ;  /* 0x000000010e087811 */ /* 0x000fc800078fc0ff */
[----:B------:R-:W-:-:S05]  /*0210*/  LOP3.LUT R8, R8, 0x3, RZ, 0xc0, !PT ;  /* 0x0000000308087812 */ /* 0x000fca00078ec0ff */
[----:B------:R-:W-:Y:S02]  /*0220*/  IMAD.MOV R10, RZ, RZ, -R8 ;  /* 0x000000ffff0a7224 */ /* 0x000fe400078e0a08 */
[----:B0-----:R-:W-:-:S04]  /*0230*/  IMAD.WIDE.U32 R6, R4, 0x10, R6 ;  /* 0x0000001004067825 */ /* 0x001fc800078e0006 */
[----:B------:R-:W-:-:S07]  /*0240*/  IMAD.MOV.U32 R13, RZ, RZ, R6 ;  /* 0x000000ffff0d7224 */ /* 0x000fce00078e0006 */
.L_x_11:
[----:B------:R-:W-:-:S05]  /*0250*/  IMAD.MOV.U32 R6, RZ, RZ, R13 ;  /* 0x000000ffff067224 */ /* 0x000fca00078e000d */
[----:B------:R-:W2:Y:S01]  /*0260*/  LDG.E.CONSTANT R12, desc[UR10][R6.64] ;  /* 0x0000000a060c7981 */ /* 0x000ea2000c1e9900 */
[----:B------:R-:W-:Y:S01]  /*0270*/  VIADD R10, R10, 0x1 ;  /* 0x000000010a0a7836 */ /* 0x000fe20000000000 */
[----:B------:R-:W-:Y:S01]  /*0280*/  BSSY.RECONVERGENT B3, `(.L_x_9) ;  /* 0x0000015000037945 */ /* 0x000fe20003800200 */
[----:B------:R-:W-:-:S03]  /*0290*/  IADD3 R13, P3, PT, R6, 0x1000, RZ ;  /* 0x00001000060d7810 */ /* 0x000fc60007f7e0ff */
[----:B------:R-:W-:Y:S02]  /*02a0*/  ISETP.NE.AND P2, PT, R10, RZ, PT ;  /* 0x000000ff0a00720c */ /* 0x000fe40003f45270 */
[----:B--2--5:R-:W-:-:S13]  /*02b0*/  FSETP.GEU.AND P0, PT, R5, R12, PT ;  /* 0x0000000c0500720b */ /* 0x024fda0003f0e000 */
[----:B------:R-:W-:Y:S05]  /*02c0*/  @!P0 BRA `(.L_x_10) ;  /* 0x0000000000408947 */ /* 0x000fea0003800000 */
[----:B------:R-:W2:Y:S01]  /*02d0*/  LDG.E.64.CONSTANT R8, desc[UR10][R6.64+0x8] ;  /* 0x0000080a06087981 */ /* 0x000ea2000c1e9b00 */
[----:B------:R-:W-:Y:S01]  /*02e0*/  FSETP.GEU.AND P4, PT, R12, R5, PT ;  /* 0x000000050c00720b */ /* 0x000fe20003f8e000 */
[----:B------:R-:W-:Y:S02]  /*02f0*/  IMAD.MOV.U32 R11, RZ, RZ, R2 ;  /* 0x000000ffff0b7224 */ /* 0x000fe400078e0002 */
[----:B------:R-:W-:Y:S02]  /*0300*/  IMAD.MOV.U32 R2, RZ, RZ, R5 ;  /* 0x000000ffff027224 */ /* 0x000fe400078e0005 */
[----:B------:R-:W-:-:S08]  /*0310*/  IMAD.MOV.U32 R5, RZ, RZ, R12 ;  /* 0x000000ffff057224 */ /* 0x000fd000078e000c */
[CC--:B--2---:R-:W-:Y:S02]  /*0320*/  @P4 ISETP.GE.U32.AND P1, PT, R11.reuse, R8.reuse, PT ;  /* 0x000000080b00420c */ /* 0x0c4fe40003f26070 */
[----:B------:R-:W-:Y:S02]  /*0330*/  @P4 ISETP.LT.U32.AND P0, PT, R11, R8, PT ;  /* 0x000000080b00420c */ /* 0x000fe40003f01070 */
[CC--:B------:R-:W-:Y:S02]  /*0340*/  @P4 ISETP.GE.AND.EX P1, PT, R3.reuse, R9.reuse, PT, P1 ;  /* 0x000000090300420c */ /* 0x0c0fe40003f26310 */
[----:B------:R-:W-:Y:S02]  /*0350*/  @P4 ISETP.LT.AND.EX P0, PT, R3, R9, PT, P0 ;  /* 0x000000090300420c */ /* 0x000fe40003f01300 */
[----:B------:R-:W-:Y:S01]  /*0360*/  @P4 FSEL R5, R2, R12, !P1 ;  /* 0x0000000c02054208 */ /* 0x000fe20004800000 */
[----:B------:R-:W-:Y:S01]  /*0370*/  IMAD.MOV.U32 R2, RZ, RZ, R8 ;  /* 0x000000ffff027224 */ /* 0x000fe200078e0008 */
[----:B------:R-:W-:-:S02]  /*0380*/  @P4 SEL R11, R11, R8, P0 ;  /* 0x000000080b0b4207 */ /* 0x000fc40000000000 */
[----:B------:R-:W-:Y:S01]  /*0390*/  @P4 SEL R12, R3, R9, P0 ;  /* 0x00000009030c4207 */ /* 0x000fe20000000000 */
[----:B------:R-:W-:Y:S02]  /*03a0*/  IMAD.MOV.U32 R3, RZ, RZ, R9 ;  /* 0x000000ffff037224 */ /* 0x000fe400078e0009 */
[----:B------:R-:W-:Y:S02]  /*03b0*/  @P4 IMAD.MOV.U32 R2, RZ, RZ, R11 ;  /* 0x000000ffff024224 */ /* 0x000fe400078e000b */
[----:B------:R-:W-:-:S07]  /*03c0*/  @P4 IMAD.MOV.U32 R3, RZ, RZ, R12 ;  /* 0x000000ffff034224 */ /* 0x000fce00078e000c */
.L_x_10:
[----:B------:R-:W-:Y:S05]  /*03d0*/  BSYNC.RECONVERGENT B3 ;  /* 0x0000000000037941 */ /* 0x000fea0003800200 */
.L_x_9:
[----:B------:R-:W-:Y:S02]  /*03e0*/  IMAD.X R7, RZ, RZ, R7, P3 ;  /* 0x000000ffff077224 */ /* 0x000fe400018e0607 */
[----:B------:R-:W-:Y:S01]  /*03f0*/  VIADD R4, R4, 0x100 ;  /* 0x0000010004047836 */ /* 0x000fe20000000000 */
[----:B------:R-:W-:Y:S06]  /*0400*/  @P2 BRA `(.L_x_11) ;  /* 0xfffffffc00902947 */ /* 0x000fec000383ffff */
.L_x_8:
[----:B------:R-:W-:Y:S05]  /*0410*/  BSYNC.RECONVERGENT B2 ;  /* 0x0000000000027941 */ /* 0x000fea0003800200 */
.L_x_7:
[----:B------:R-:W0:Y:S01]  /*0420*/  LDC.64 R6, c[0x0][0x380] ;  /* 0x0000e000ff067b82 */ /* 0x000e220000000a00 */
[----:B------:R-:W-:-:S13]  /*0430*/  ISETP.GE.U32.AND P0, PT, R14, 0x300, PT ;  /* 0x000003000e00780c */ /* 0x000fda0003f06070 */
[----:B------:R-:W-:Y:S05]  /*0440*/  @!P0 BRA `(.L_x_6) ;  /* 0x0000000400508947 */ /* 0x000fea0003800000 */
.L_x_20:
[----:B0-----:R-:W-:-:S05]  /*0450*/  IMAD.WIDE R8, R4, 0x10, R6 ;  /* 0x0000001004087825 */ /* 0x001fca00078e0206 */
[----:B------:R-:W2:Y:S04]  /*0460*/  LDG.E.CONSTANT R14, desc[UR10][R8.64] ;  /* 0x0000000a080e7981 */ /* 0x000ea8000c1e9900 */
[----:B-----5:R0:W5:Y:S04]  /*0470*/  LDG.E.CONSTANT R16, desc[UR10][R8.64+0x1000] ;  /* 0x0010000a08107981 */ /* 0x020168000c1e9900 */
[----:B------:R0:W5:Y:S04]  /*0480*/  LDG.E.CONSTANT R18, desc[UR10][R8.64+0x2000] ;  /* 0x0020000a08127981 */ /* 0x000168000c1e9900 */
[----:B------:R0:W5:Y:S01]  /*0490*/  LDG.E.CONSTANT R10, desc[UR10][R8.64+0x3000] ;  /* 0x0030000a080a7981 */ /* 0x000162000c1e9900 */
[----:B------:R-:W-:Y:S01]  /*04a0*/  BSSY.RECONVERGENT B2, `(.L_x_12) ;  /* 0x0000012000027945 */ /* 0x000fe20003800200 */
[----:B------:R-:W-:-:S02]  /*04b0*/  IMAD.MOV.U32 R15, RZ, RZ, R2 ;  /* 0x000000ffff0f7224 */ /* 0x000fc400078e0002 */
[----:B------:R-:W-:Y:S02]  /*04c0*/  IMAD.MOV.U32 R21, RZ, RZ, R3 ;  /* 0x000000ffff157224 */ /* 0x000fe400078e0003 */
[----:B------:R-:W-:Y:S01]  /*04d0*/  IMAD.MOV.U32 R11, RZ, RZ, R5 ;  /* 0x000000ffff0b7224 */ /* 0x000fe200078e0005 */
[----:B--2---:R-:W-:-:S13]  /*04e0*/  FSETP.GEU.AND P0, PT, R5, R14, PT ;  /* 0x0000000e0500720b */ /* 0x004fda0003f0e000 */
[----:B0-----:R-:W-:Y:S05]  /*04f0*/  @!P0 BRA `(.L_x_13) ;  /* 0x0000000000308947 */ /* 0x001fea0003800000 */
[----:B------:R-:W2:Y:S01]  /*0500*/  LDG.E.64.CONSTANT R12, desc[UR10][R8.64+0x8] ;  /* 0x0000080a080c7981 */ /* 0x000ea2000c1e9b00 */
[----:B------:R-:W-:Y:S01]  /*0510*/  FSETP.GEU.AND P2, PT, R14, R5, PT ;  /* 0x000000050e00720b */ /* 0x000fe20003f4e000 */
[----:B------:R-:W-:-:S12]  /*0520*/  IMAD.MOV.U32 R11, RZ, RZ, R14 ;  /* 0x000000ffff0b7224 */ /* 0x000fd800078e000e */
[CC--:B--2---:R-:W-:Y:S01]  /*0530*/  @P2 ISETP.GE.U32.AND P0, PT, R2.reuse, R12.reuse, PT ;  /* 0x0000000c0200220c */ /* 0x0c4fe20003f06070 */
[----:B------:R-:W-:Y:S01]  /*0540*/  IMAD.MOV.U32 R15, RZ, RZ, R12 ;  /* 0x000000ffff0f7224 */ /* 0x000fe200078e000c */
[C---:B------:R-:W-:Y:S01]  /*0550*/  @P2 ISETP.LT.U32.AND P1, PT, R2.reuse, R12, PT ;  /* 0x0000000c0200220c */ /* 0x040fe20003f21070 */
[----:B------:R-:W-:Y:S01]  /*0560*/  IMAD.MOV.U32 R21, RZ, RZ, R13 ;  /* 0x000000ffff157224 */ /* 0x000fe200078e000d */
[CC--:B------:R-:W-:Y:S02]  /*0570*/  @P2 ISETP.GE.AND.EX P0, PT, R3.reuse, R13.reuse, PT, P0 ;  /* 0x0000000d0300220c */ /* 0x0c0fe40003f06300 */
[----:B------:R-:W-:Y:S02]  /*0580*/  @P2 ISETP.LT.AND.EX P1, PT, R3, R13, PT, P1 ;  /* 0x0000000d0300220c */ /* 0x000fe40003f21310 */
[----:B------:R-:W-:Y:S02]  /*0590*/  @P2 FSEL R11, R5, R14, !P0 ;  /* 0x0000000e050b2208 */ /* 0x000fe40004000000 */
[----:B------:R-:W-:-:S02]  /*05a0*/  @P2 SEL R15, R2, R12, P1 ;  /* 0x0000000c020f2207 */ /* 0x000fc40000800000 */
[----:B------:R-:W-:-:S07]  /*05b0*/  @P2 SEL R21, R3, R13, P1 ;  /* 0x0000000d03152207 */ /* 0x000fce0000800000 */
.L_x_13:
[----:B------:R-:W-:Y:S05]  /*05c0*/  BSYNC.RECONVERGENT B2 ;  /* 0x0000000000027941 */ /* 0x000fea0003800200 */
.L_x_12:
[----:B-----5:R-:W-:Y:S01]  /*05d0*/  FSETP.GEU.AND P0, PT, R11, R16, PT ;  /* 0x000000100b00720b */ /* 0x020fe20003f0e000 */
[----:B------:R-:W-:Y:S01]  /*05e0*/  BSSY.RECONVERGENT B2, `(.L_x_14) ;  /* 0x0000011000027945 */ /* 0x000fe20003800200 */
[----:B------:R-:W-:Y:S02]  /*05f0*/  IMAD.MOV.U32 R17, RZ, RZ, R15 ;  /* 0x000000ffff117224 */ /* 0x000fe400078e000f */
[----:B------:R-:W-:Y:S02]  /*0600*/  IMAD.MOV.U32 R19, RZ, RZ, R21 ;  /* 0x000000ffff137224 */ /* 0x000fe400078e0015 */
[----:B------:R-:W-:-:S07]  /*0610*/  IMAD.MOV.U32 R5, RZ, RZ, R11 ;  /* 0x000000ffff057224 */ /* 0x000fce00078e000b */
[----:B------:R-:W-:Y:S05]  /*0620*/  @!P0 BRA `(.L_x_15) ;  /* 0x0000000000308947 */ /* 0x000fea0003800000 */
[----:B------:R-:W2:Y:S01]  /*0630*/  LDG.E.64.CONSTANT R2, desc[UR10][R8.64+0x1008] ;  /* 0x0010080a08027981 */ /* 0x000ea2000c1e9b00 */
[----:B------:R-:W-:Y:S01]  /*0640*/  FSETP.GEU.AND P2, PT, R16, R11, PT ;  /* 0x0000000b1000720b */ /* 0x000fe20003f4e000 */
[----:B------:R-:W-:-:S12]  /*0650*/  IMAD.MOV.U32 R5, RZ, RZ, R16 ;  /* 0x000000ffff057224 */ /* 0x000fd800078e0010 */
[CC--:B--2---:R-:W-:Y:S01]  /*0660*/  @P2 ISETP.GE.U32.AND P0, PT, R15.reuse, R2.reuse, PT ;  /* 0x000000020f00220c */ /* 0x0c4fe20003f06070 */
[----:B------:R-:W-:Y:S01]  /*0670*/  IMAD.MOV.U32 R17, RZ, RZ, R2 ;  /* 0x000000ffff117224 */ /* 0x000fe200078e0002 */
[----:B------:R-:W-:Y:S01]  /*0680*/  @P2 ISETP.LT.U32.AND P1, PT, R15, R2, PT ;  /* 0x000000020f00220c */ /* 0x000fe20003f21070 */
[----:B------:R-:W-:Y:S01]  /*0690*/  IMAD.MOV.U32 R19, RZ, RZ, R3 ;  /* 0x000000ffff137224 */ /* 0x000fe200078e0003 */
[CC--:B------:R-:W-:Y:S02]  /*06a0*/  @P2 ISETP.GE.AND.EX P0, PT, R21.reuse, R3.reuse, PT, P0 ;  /* 0x000000031500220c */ /* 0x0c0fe40003f06300 */
[----:B------:R-:W-:Y:S02]  /*06b0*/  @P2 ISETP.LT.AND.EX P1, PT, R21, R3, PT, P1 ;  /* 0x000000031500220c */ /* 0x000fe40003f21310 */
[----:B------:R-:W-:Y:S02]  /*06c0*/  @P2 FSEL R5, R11, R16, !P0 ;  /* 0x000000100b052208 */ /* 0x000fe40004000000 */
[----:B------:R-:W-:-:S02]  /*06d0*/  @P2 SEL R17, R15, R2, P1 ;  /* 0x000000020f112207 */ /* 0x000fc40000800000 */
[----:B------:R-:W-:-:S07]  /*06e0*/  @P2 SEL R19, R21, R3, P1 ;  /* 0x0000000315132207 */ /* 0x000fce0000800000 */
.L_x_15:
[----:B------:R-:W-:Y:S05]  /*06f0*/  BSYNC.RECONVERGENT B2 ;  /* 0x0000000000027941 */ /* 0x000fea0003800200 */
.L_x_14:
[----:B------:R-:W-:Y:S01]  /*0700*/  FSETP.GEU.AND P0, PT, R5, R18, PT ;  /* 0x000000120500720b */ /* 0x000fe20003f0e000 */
        /* <DEDUP_REMOVED lines=17> */
.L_x_17:
[----:B------:R-:W-:Y:S05]  /*0820*/  BSYNC.RECONVERGENT B2 ;  /* 0x0000000000027941 */ /* 0x000fea0003800200 */
.L_x_16:
        /* <DEDUP_REMOVED lines=9> */
[CC--:B--2---:R-:W-:Y:S02]  /*08c0*/  @P2 ISETP.GE.U32.AND P0, PT, R13.reuse, R2.reuse, PT ;  /* 0x000000020d00220c */ /* 0x0c4fe40003f06070 */
[----:B------:R-:W-:Y:S02]  /*08d0*/  @P2 ISETP.LT.U32.AND P1, PT, R13, R2, PT ;  /* 0x000000020d00220c */ /* 0x000fe40003f21070 */
[CC--:B------:R-:W-:Y:S02]  /*08e0*/  @P2 ISETP.GE.AND.EX P0, PT, R15.reuse, R3.reuse, PT, P0 ;  /* 0x000000030f00220c */ /* 0x0c0fe40003f06300 */
[----:B------:R-:W-:Y:S02]  /*08f0*/  @P2 ISETP.LT.AND.EX P1, PT, R15, R3, PT, P1 ;  /* 0x000000030f00220c */ /* 0x000fe40003f21310 */
[----:B------:R-:W-:Y:S02]  /*0900*/  @P2 FSEL R5, R11, R10, !P0 ;  /* 0x0000000a0b052208 */ /* 0x000fe40004000000 */
[----:B------:R-:W-:-:S02]  /*0910*/  @P2 SEL R10, R13, R2, P1 ;  /* 0x000000020d0a2207 */ /* 0x000fc40000800000 */
[----:B------:R-:W-:-:S03]  /*0920*/  @P2 SEL R11, R15, R3, P1 ;  /* 0x000000030f0b2207 */ /* 0x000fc60000800000 */
[----:B------:R-:W-:Y:S02]  /*0930*/  @P2 IMAD.MOV.U32 R2, RZ, RZ, R10 ;  /* 0x000000ffff022224 */ /* 0x000fe400078e000a */
[----:B------:R-:W-:-:S07]  /*0940*/  @P2 IMAD.MOV.U32 R3, RZ, RZ, R11 ;  /* 0x000000ffff032224 */ /* 0x000fce00078e000b */
.L_x_19:
[----:B------:R-:W-:Y:S05]  /*0950*/  BSYNC.RECONVERGENT B2 ;  /* 0x0000000000027941 */ /* 0x000fea0003800200 */
.L_x_18:
[----:B------:R-:W-:-:S05]  /*0960*/  VIADD R4, R4, 0x400 ;  /* 0x0000040004047836 */ /* 0x000fca0000000000 */
[----:B------:R-:W-:-:S13]  /*0970*/  ISETP.GE.AND P0, PT, R4, UR4, PT ;  /* 0x0000000404007c0c */ /* 0x000fda000bf06270 */
[----:B------:R-:W-:Y:S05]  /*0980*/  @!P0 BRA `(.L_x_20) ;  /* 0xfffffff800b08947 */ /* 0x000fea000383ffff */
.L_x_6:
[----:B------:R-:W-:Y:S05]  /*0990*/  BSYNC.RECONVERGENT B1 ;  /* 0x0000000000017941 */ /* 0x000fea0003800200 */
.L_x_5:
[----:B------:R-:W2:Y:S02]  /*09a0*/  LDCU UR4, c[0x0][0x390] ;  /* 0x00007200ff0477ac */ /* 0x000ea40008000800 */
[----:B--2---:R-:W-:-:S09]  /*09b0*/  UISETP.GE.AND UP0, UPT, UR4, 0x100, UPT ;  /* 0x000001000400788c */ /* 0x004fd2000bf06270 */
[----:B------:R-:W-:Y:S05]  /*09c0*/  BRA.U !UP0, `(.L_x_21) ;  /* 0x00000011083c7547 */ /* 0x000fea000b800000 */
[----:B------:R-:W2:Y:S01]  /*09d0*/  S2R R12, SR_LANEID ;  /* 0x00000000000c7919 */ /* 0x000ea20000000000 */
[----:B------:R-:W-:Y:S01]  /*09e0*/  BSSY.RECONVERGENT B1, `(.L_x_22) ;  /* 0x0000015000017945 */ /* 0x000fe20003800200 */
[----:B01---5:R-:W-:Y:S01]  /*09f0*/  IMAD.MOV.U32 R7, RZ, RZ, R2 ;  /* 0x000000ffff077224 */ /* 0x023fe200078e0002 */
[----:B------:R-:W0:Y:S01]  /*0a00*/  SHFL.DOWN PT, R6, R5, 0x1, 0x1f ;  /* 0x08201f0005067f89 */ /* 0x000e2200000e0000 */
[----:B------:R-:W-:Y:S02]  /*0a10*/  IMAD.MOV.U32 R8, RZ, RZ, R3 ;  /* 0x000000ffff087224 */ /* 0x000fe400078e0003 */
[----:B------:R-:W-:Y:S01]  /*0a20*/  IMAD.MOV.U32 R4, RZ, RZ, R5 ;  /* 0x000000ffff047224 */ /* 0x000fe200078e0005 */
[----:B------:R1:W3:Y:S04]  /*0a30*/  SHFL.DOWN PT, R9, R2, 0x1, 0x1f ;  /* 0x08201f0002097f89 */ /* 0x0002e800000e0000 */
[----:B------:R1:W4:Y:S01]  /*0a40*/  SHFL.DOWN PT, R11, R3, 0x1, 0x1f ;  /* 0x08201f00030b7f89 */ /* 0x00032200000e0000 */
[----:B0-----:R-:W-:-:S04]  /*0a50*/  FSETP.GEU.AND P0, PT, R5, R6, PT ;  /* 0x000000060500720b */ /* 0x001fc80003f0e000 */
[----:B--2---:R-:W-:-:S13]  /*0a60*/  ISETP.GT.OR P0, PT, R12, 0x1e, !P0 ;  /* 0x0000001e0c00780c */ /* 0x004fda0004704670 */
[----:B-1-34-:R-:W-:Y:S05]  /*0a70*/  @P0 BRA `(.L_x_23) ;  /* 0x00000000002c0947 */ /* 0x01afea0003800000 */
[----:B------:R-:W-:Y:S01]  /*0a80*/  FSETP.GT.AND P2, PT, R5, R6, PT ;  /* 0x000000060500720b */ /* 0x000fe20003f44000 */
[----:B------:R-:W-:Y:S02]  /*0a90*/  IMAD.MOV.U32 R7, RZ, RZ, R9 ;  /* 0x000000ffff077224 */ /* 0x000fe400078e0009 */
[----:B------:R-:W-:Y:S02]  /*0aa0*/  IMAD.MOV.U32 R8, RZ, RZ, R11 ;  /* 0x000000ffff087224 */ /* 0x000fe400078e000b */
[----:B------:R-:W-:-:S08]  /*0ab0*/  IMAD.MOV.U32 R4, RZ, RZ, R6 ;  /* 0x000000ffff047224 */ /* 0x000fd000078e0006 */
[CC--:B------:R-:W-:Y:S02]  /*0ac0*/  @!P2 ISETP.GE.U32.AND P0, PT, R2.reuse, R9.reuse, PT ;  /* 0x000000090200a20c */ /* 0x0c0fe40003f06070 */
[C---:B------:R-:W-:Y:S02]  /*0ad0*/  @!P2 ISETP.LT.U32.AND P1, PT, R2.reuse, R9, PT ;  /* 0x000000090200a20c */ /* 0x040fe40003f21070 */
[CC--:B------:R-:W-:Y:S02]  /*0ae0*/  @!P2 ISETP.GE.AND.EX P0, PT, R3.reuse, R11.reuse, PT, P0 ;  /* 0x0000000b0300a20c */ /* 0x0c0fe40003f06300 */
[----:B------:R-:W-:Y:S02]  /*0af0*/  @!P2 ISETP.LT.AND.EX P1, PT, R3, R11, PT, P1 ;  /* 0x0000000b0300a20c */ /* 0x000fe40003f21310 */
[----:B------:R-:W-:Y:S02]  /*0b00*/  @!P2 FSEL R4, R5, R6, !P0 ;  /* 0x000000060504a208 */ /* 0x000fe40004000000 */
[----:B------:R-:W-:-:S02]  /*0b10*/  @!P2 SEL R7, R2, R9, P1 ;  /* 0x000000090207a207 */ /* 0x000fc40000800000 */
[----:B------:R-:W-:-:S07]  /*0b20*/  @!P2 SEL R8, R3, R11, P1 ;  /* 0x0000000b0308a207 */ /* 0x000fce0000800000 */
.L_x_23:
[----:B------:R-:W-:Y:S05]  /*0b30*/  BSYNC.RECONVERGENT B1 ;  /* 0x0000000000017941 */ /* 0x000fea0003800200 */
.L_x_22:
[----:B------:R-:W0:Y:S01]  /*0b40*/  SHFL.DOWN PT, R3, R4, 0x2, 0x1f ;  /* 0x08401f0004037f89 */ /* 0x000e2200000e0000 */
[----:B------:R-:W-:Y:S01]  /*0b50*/  BSSY.RECONVERGENT B1, `(.L_x_24) ;  /* 0x0000014000017945 */ /* 0x000fe20003800200 */
[----:B------:R-:W-:Y:S02]  /*0b60*/  IMAD.MOV.U32 R5, RZ, RZ, R7 ;  /* 0x000000ffff057224 */ /* 0x000fe400078e0007 */
[----:B------:R1:W2:Y:S01]  /*0b70*/  SHFL.DOWN PT, R10, R7, 0x2, 0x1f ;  /* 0x08401f00070a7f89 */ /* 0x0002a200000e0000 */
[----:B------:R-:W-:Y:S02]  /*0b80*/  IMAD.MOV.U32 R6, RZ, RZ, R8 ;  /* 0x000000ffff067224 */ /* 0x000fe400078e0008 */
[----:B------:R-:W-:Y:S01]  /*0b90*/  IMAD.MOV.U32 R2, RZ, RZ, R4 ;  /* 0x000000ffff027224 */ /* 0x000fe200078e0004 */
[----:B------:R1:W3:Y:S01]  /*0ba0*/  SHFL.DOWN PT, R9, R8, 0x2, 0x1f ;  /* 0x08401f0008097f89 */ /* 0x0002e200000e0000 */
[----:B0-----:R-:W-:-:S04]  /*0bb0*/  FSETP.GEU.AND P0, PT, R4, R3, PT ;  /* 0x000000030400720b */ /* 0x001fc80003f0e000 */
[----:B------:R-:W-:-:S13]  /*0bc0*/  ISETP.GT.OR P0, PT, R12, 0x1d, !P0 ;  /* 0x0000001d0c00780c */ /* 0x000fda0004704670 */
[----:B-123--:R-:W-:Y:S05]  /*0bd0*/  @P0 BRA `(.L_x_25) ;  /* 0x00000000002c0947 */ /* 0x00efea0003800000 */
[----:B------:R-:W-:Y:S01]  /*0be0*/  FSETP.GT.AND P2, PT, R4, R3, PT ;  /* 0x000000030400720b */ /* 0x000fe20003f44000 */
[----:B------:R-:W-:Y:S02]  /*0bf0*/  IMAD.MOV.U32 R5, RZ, RZ, R10 ;  /* 0x000000ffff057224 */ /* 0x000fe400078e000a */
[----:B------:R-:W-:Y:S02]  /*0c00*/  IMAD.MOV.U32 R6, RZ, RZ, R9 ;  /* 0x000000ffff067224 */ /* 0x000fe400078e0009 */
[----:B------:R-:W-:-:S08]  /*0c10*/  IMAD.MOV.U32 R2, RZ, RZ, R3 ;  /* 0x000000ffff027224 */ /* 0x000fd000078e0003 */
[CC--:B------:R-:W-:Y:S02]  /*0c20*/  @!P2 ISETP.GE.U32.AND P0, PT, R7.reuse, R10.reuse, PT ;  /* 0x0000000a0700a20c */ /* 0x0c0fe40003f06070 */
[CC--:B------:R-:W-:Y:S02]  /*0c30*/  @!P2 ISETP.LT.U32.AND P1, PT, R7.reuse, R10.reuse, PT ;  /* 0x0000000a0700a20c */ /* 0x0c0fe40003f21070 */
[CC--:B------:R-:W-:Y:S02]  /*0c40*/  @!P2 ISETP.GE.AND.EX P0, PT, R8.reuse, R9.reuse, PT, P0 ;  /* 0x000000090800a20c */ /* 0x0c0fe40003f06300 */
[----:B------:R-:W-:Y:S02]  /*0c50*/  @!P2 ISETP.LT.AND.EX P1, PT, R8, R9, PT, P1 ;  /* 0x000000090800a20c */ /* 0x000fe40003f21310 */
[----:B------:R-:W-:Y:S02]  /*0c60*/  @!P2 FSEL R2, R4, R3, !P0 ;  /* 0x000000030402a208 */ /* 0x000fe40004000000 */
[----:B------:R-:W-:-:S02]  /*0c70*/  @!P2 SEL R5, R7, R10, P1 ;  /* 0x0000000a0705a207 */ /* 0x000fc40000800000 */
[----:B------:R-:W-:-:S07]  /*0c80*/  @!P2 SEL R6, R8, R9, P1 ;  /* 0x000000090806a207 */ /* 0x000fce0000800000 */
.L_x_25:
[----:B------:R-:W-:Y:S05]  /*0c90*/  BSYNC.RECONVERGENT B1 ;  /* 0x0000000000017941 */ /* 0x000fea0003800200 */
.L_x_24:
        /* <DEDUP_REMOVED lines=21> */
.L_x_27:
[----:B------:R-:W-:Y:S05]  /*0df0*/  BSYNC.RECONVERGENT B1 ;  /* 0x0000000000017941 */ /* 0x000fea0003800200 */
.L_x_26:
        /* <DEDUP_REMOVED lines=15> */
[----:B------:R-:W-:Y:S02]  /*0ef0*/  @!P2 ISETP.LT.U32.AND P1, PT, R4, R9, PT ;  /* 0x000000090400a20c */ /* 0x000fe40003f21070 */
[CC--:B------:R-:W-:Y:S02]  /*0f00*/  @!P2 ISETP.GE.AND.EX P0, PT, R8.reuse, R11.reuse, PT, P0 ;  /* 0x0000000b0800a20c */ /* 0x0c0fe40003f06300 */
[----:B------:R-:W-:Y:S02]  /*0f10*/  @!P2 ISETP.LT.AND.EX P1, PT, R8, R11, PT, P1 ;  /* 0x0000000b0800a20c */ /* 0x000fe40003f21310 */
[----:B------:R-:W-:Y:S02]  /*0f20*/  @!P2 FSEL R5, R3, R2, !P0 ;  /* 0x000000020305a208 */ /* 0x000fe40004000000 */
[----:B------:R-:W-:-:S02]  /*0f30*/  @!P2 SEL R6, R4, R9, P1 ;  /* 0x000000090406a207 */ /* 0x000fc40000800000 */
[----:B------:R-:W-:-:S07]  /*0f40*/  @!P2 SEL R7, R8, R11, P1 ;  /* 0x0000000b0807a207 */ /* 0x000fce0000800000 */
.L_x_29:
[----:B------:R-:W-:Y:S05]  /*0f50*/  BSYNC.RECONVERGENT B1 ;  /* 0x0000000000017941 */ /* 0x000fea0003800200 */
.L_x_28:
[----:B------:R-:W0:Y:S01]  /*0f60*/  SHFL.DOWN PT, R8, R5, 0x10, 0x1f ;  /* 0x0a001f0005087f89 */ /* 0x000e2200000e0000 */
[----:B------:R-:W-:Y:S01]  /*0f70*/  BSSY.RECONVERGENT B1, `(.L_x_30) ;  /* 0x0000015000017945 */ /* 0x000fe20003800200 */
[----:B------:R-:W-:Y:S01]  /*0f80*/  ISETP.NE.AND P2, PT, R12, RZ, PT ;  /* 0x000000ff0c00720c */ /* 0x000fe20003f45270 */
[----:B------:R-:W-:Y:S01]  /*0f90*/  IMAD.MOV.U32 R3, RZ, RZ, R6 ;  /* 0x000000ffff037224 */ /* 0x000fe200078e0006 */
        /* <DEDUP_REMOVED lines=18> */
.L_x_31:
[----:B------:R-:W-:Y:S05]  /*10c0*/  BSYNC.RECONVERGENT B1 ;  /* 0x0000000000017941 */ /* 0x000fea0003800200 */
.L_x_30:
[----:B------:R-:W-:Y:S04]  /*10d0*/  BSSY.RECONVERGENT B1, `(.L_x_32) ;  /* 0x000000c000017945 */ /* 0x000fe80003800200 */
[----:B------:R-:W-:Y:S05]  /*10e0*/  @P2 BRA `(.L_x_33) ;  /* 0x0000000000282947 */ /* 0x000fea0003800000 */
[----:B------:R-:W0:Y:S01]  /*10f0*/  S2R R7, SR_CgaCtaId ;  /* 0x0000000000077919 */ /* 0x000e220000008800 */
[----:B------:R-:W-:Y:S02]  /*1100*/  MOV R6, 0x400 ;  /* 0x0000040000067802 */ /* 0x000fe40000000f00 */
[----:B------:R-:W-:-:S04]  /*1110*/  SHF.R.U32.HI R5, RZ, 0x1, R0 ;  /* 0x00000001ff057819 */ /* 0x000fc80000011600 */
[----:B------:R-:W-:Y:S02]  /*1120*/  LOP3.LUT R5, R5, 0x1f0, RZ, 0xc0, !PT ;  /* 0x000001f005057812 */ /* 0x000fe400078ec0ff */
[----:B0-----:R-:W-:Y:S01]  /*1130*/  LEA R6, R7, R6, 0x18 ;  /* 0x0000000607067211 */ /* 0x001fe200078ec0ff */
[----:B------:R-:W-:-:S04]  /*1140*/  IMAD.MOV.U32 R7, RZ, RZ, R4 ;  /* 0x000000ffff077224 */ /* 0x000fc800078e0004 */
[----:B------:R-:W-:Y:S02]  /*1150*/  IMAD.IADD R5, R5, 0x1, R6 ;  /* 0x0000000105057824 */ /* 0x000fe400078e0206 */
[----:B------:R-:W-:-:S03]  /*1160*/  IMAD.MOV.U32 R6, RZ, RZ, R3 ;  /* 0x000000ffff067224 */ /* 0x000fc600078e0003 */
[----:B------:R0:W-:Y:S04]  /*1170*/  STS [R5+0x8], R2 ;  /* 0x0000080205007388 */ /* 0x0001e80000000800 */
[----:B------:R0:W-:Y:S02]  /*1180*/  STS.64 [R5+0x10], R6 ;  /* 0x0000100605007388 */ /* 0x0001e40000000a00 */
.L_x_33:
[----:B------:R-:W-:Y:S05]  /*1190*/  BSYNC.RECONVERGENT B1 ;  /* 0x0000000000017941 */ /* 0x000fea0003800200 */
.L_x_32:
[----:B------:R-:W-:Y:S01]  /*11a0*/  BAR.SYNC.DEFER_BLOCKING 0x0 ;  /* 0x0000000000007b1d */ /* 0x000fe20000010000 */
[----:B------:R-:W-:-:S13]  /*11b0*/  ISETP.NE.AND P1, PT, R0, RZ, PT ;  /* 0x000000ff0000720c */ /* 0x000fda0003f25270 */
[----:B------:R-:W-:Y:S05]  /*11c0*/  @P1 BRA `(.L_x_34) ;  /* 0x0000005000c01947 */ /* 0x000fea0003800000 */
[----:B0-----:R-:W0:Y:S01]  /*11d0*/  S2R R5, SR_CgaCtaId ;  /* 0x0000000000057919 */ /* 0x001e220000008800 */
[----:B------:R-:W-:Y:S01]  /*11e0*/  MOV R8, 0x400 ;  /* 0x0000040000087802 */ /* 0x000fe20000000f00 */
[----:B------:R-:W-:Y:S01]  /*11f0*/  BSSY.RECONVERGENT B1, `(.L_x_35) ;  /* 0x000001a000017945 */ /* 0x000fe20003800200 */
[----:B------:R-:W-:Y:S02]  /*1200*/  IMAD.MOV.U32 R12, RZ, RZ, R2 ;  /* 0x000000ffff0c7224 */ /* 0x000fe400078e0002 */
[----:B------:R-:W-:Y:S02]  /*1210*/  IMAD.MOV.U32 R6, RZ, RZ, R3 ;  /* 0x000000ffff067224 */ /* 0x000fe400078e0003 */
[----:B------:R-:W-:Y:S01]  /*1220*/  IMAD.MOV.U32 R7, RZ, RZ, R4 ;  /* 0x000000ffff077224 */ /* 0x000fe200078e0004 */
[----:B0-----:R-:W-:-:S05]  /*1230*/  LEA R8, R5, R8, 0x18 ;  /* 0x0000000805087211 */ /* 0x001fca00078ec0ff */
[----:B------:R-:W0:Y:S04]  /*1240*/  LDS R11, [R8+0x18] ;  /* 0x00001800080b7984 */ /* 0x000e280000000800 */
[----:B------:R1:W2:Y:S04]  /*1250*/  LDS R13, [R8+0x28] ;  /* 0x00002800080d7984 */ /* 0x0002a80000000800 */
[----:B------:R1:W3:Y:S04]  /*1260*/  LDS R15, [R8+0x38] ;  /* 0x00003800080f7984 */ /* 0x0002e80000000800 */
[----:B------:R1:W4:Y:S04]  /*1270*/  LDS R10, [R8+0x48] ;  /* 0x00004800080a7984 */ /* 0x0003280000000800 */
[----:B------:R1:W1:Y:S04]  /*1280*/  LDS R9, [R8+0x58] ;  /* 0x0000580008097984 */ /* 0x0002680000000800 */
[----:B------:R0:W1:Y:S04]  /*1290*/  LDS R5, [R8+0x68] ;  /* 0x0000680008057984 */ /* 0x0000680000000800 */
[----:B------:R0:W1:Y:S02]  /*12a0*/  LDS R0, [R8+0x78] ;  /* 0x0000780008007984 */ /* 0x0000640000000800 */
[----:B0-----:R-:W-:-:S13]  /*12b0*/  FSETP.GEU.AND P0, PT, R2, R11, PT ;  /* 0x0000000b0200720b */ /* 0x001fda0003f0e000 */
[----:B--234-:R-:W-:Y:S05]  /*12c0*/  @!P0 BRA `(.L_x_36) ;  /* 0x0000000000308947 */ /* 0x01cfea0003800000 */
[----:B------:R-:W0:Y:S01]  /*12d0*/  LDS.64 R6, [R8+0x20] ;  /* 0x0000200008067984 */ /* 0x000e220000000a00 */
[----:B------:R-:W-:Y:S01]  /*12e0*/  FSETP.GEU.AND P3, PT, R11, R2, PT ;  /* 0x000000020b00720b */ /* 0x000fe20003f6e000 */
[----:B------:R-:W-:-:S12]  /*12f0*/  IMAD.MOV.U32 R12, RZ, RZ, R11 ;  /* 0x000000ffff0c7224 */ /* 0x000fd800078e000b */
[CC--:B0-----:R-:W-:Y:S02]  /*1300*/  @P3 ISETP.LT.U32.AND P2, PT, R3.reuse, R6.reuse, PT ;  /* 0x000000060300320c */ /* 0x0c1fe40003f41070 */
[CC--:B------:R-:W-:Y:S02]  /*1310*/  @P3 ISETP.GE.U32.AND P0, PT, R3.reuse, R6.reuse, PT ;  /* 0x000000060300320c */ /* 0x0c0fe40003f06070 */
[CC--:B------:R-:W-:Y:S02]  /*1320*/  @P3 ISETP.LT.AND.EX P2, PT, R4.reuse, R7.reuse, PT, P2 ;  /* 0x000000070400320c */ /* 0x0c0fe40003f41320 */
[CC--:B------:R-:W-:Y:S02]  /*1330*/  @P3 ISETP.GE.AND.EX P0, PT, R4.reuse, R7.reuse, PT, P0 ;  /* 0x000000070400320c */ /* 0x0c0fe40003f06300 */
[----:B------:R-:W-:Y:S02]  /*1340*/  @P3 SEL R3, R3, R6, P2 ;  /* 0x0000000603033207 */ /* 0x000fe40001000000 */
[----:B------:R-:W-:-:S02]  /*1350*/  @P3 SEL R4, R4, R7, P2 ;  /* 0x0000000704043207 */ /* 0x000fc40001000000 */
[----:B------:R-:W-:Y:S01]  /*1360*/  @P3 FSEL R12, R2, R11, !P0 ;  /* 0x0000000b020c3208 */ /* 0x000fe20004000000 */
[----:B------:R-:W-:Y:S02]  /*1370*/  @P3 IMAD.MOV.U32 R6, RZ, RZ, R3 ;  /* 0x000000ffff063224 */ /* 0x000fe400078e0003 */
[----:B------:R-:W-:-:S07]  /*1380*/  @P3 IMAD.MOV.U32 R7, RZ, RZ, R4 ;  /* 0x000000ffff073224 */ /* 0x000fce00078e0004 */
.L_x_36:
[----:B------:R-:W-:Y:S05]  /*1390*/  BSYNC.RECONVERGENT B1 ;  /* 0x0000000000017941 */ /* 0x000fea0003800200 */
.L_x_35:
[----:B------:R-:W-:Y:S01]  /*13a0*/  FSETP.GEU.AND P0, PT, R12, R13, PT ;  /* 0x0000000d0c00720b */ /* 0x000fe20003f0e000 */
[----:B------:R-:W-:Y:S01]  /*13b0*/  BSSY.RECONVERGENT B1, `(.L_x_37) ;  /* 0x0000011000017945 */ /* 0x000fe20003800200 */
[----:B------:R-:W-:Y:S02]  /*13c0*/  IMAD.MOV.U32 R17, RZ, RZ, R6 ;  /* 0x000000ffff117224 */ /* 0x000fe400078e0006 */
[----:B------:R-:W-:Y:S02]  /*13d0*/  IMAD.MOV.U32 R14, RZ, RZ, R7 ;  /* 0x000000ffff0e7224 */ /* 0x000fe400078e0007 */
[----:B------:R-:W-:-:S07]  /*13e0*/  IMAD.MOV.U32 R2, RZ, RZ, R12 ;  /* 0x000000ffff027224 */ /* 0x000fce00078e000c */
[----:B------:R-:W-:Y:S05]  /*13f0*/  @!P0 BRA `(.L_x_38) ;  /* 0x0000000000308947 */ /* 0x000fea0003800000 */
[----:B------:R-:W0:Y:S01]  /*1400*/  LDS.64 R18, [R8+0x30] ;  /* 0x0000300008127984 */ /* 0x000e220000000a00 */
[----:B------:R-:W-:Y:S01]  /*1410*/  FSETP.GEU.AND P3, PT, R13, R12, PT ;  /* 0x0000000c0d00720b */ /* 0x000fe20003f6e000 */
[----:B------:R-:W-:-:S12]  /*1420*/  IMAD.MOV.U32 R2, RZ, RZ, R13 ;  /* 0x000000ffff027224 */ /* 0x000fd800078e000d */
[CC--:B0-----:R-:W-:Y:S01]  /*1430*/  @P3 ISETP.GE.U32.AND P0, PT, R6.reuse, R18.reuse, PT ;  /* 0x000000120600320c */ /* 0x0c1fe20003f06070 */
[----:B------:R-:W-:Y:S01]  /*1440*/  IMAD.MOV.U32 R17, RZ, RZ, R18 ;  /* 0x000000ffff117224 */ /* 0x000fe200078e0012 */
[-C--:B------:R-:W-:Y:S01]  /*1450*/  @P3 ISETP.LT.U32.AND P2, PT, R6, R18.reuse, PT ;  /* 0x000000120600320c */ /* 0x080fe20003f41070 */
[----:B------:R-:W-:Y:S01]  /*1460*/  IMAD.MOV.U32 R14, RZ, RZ, R19 ;  /* 0x000000ffff0e7224 */ /* 0x000fe200078e0013 */
[CC--:B------:R-:W-:Y:S02]  /*1470*/  @P3 ISETP.GE.AND.EX P0, PT, R7.reuse, R19.reuse, PT, P0 ;  /* 0x000000130700320c */ /* 0x0c0fe40003f06300 */
[----:B------:R-:W-:Y:S02]  /*1480*/  @P3 ISETP.LT.AND.EX P2, PT, R7, R19, PT, P2 ;  /* 0x000000130700320c */ /* 0x000fe40003f41320 */
[----:B------:R-:W-:Y:S02]  /*1490*/  @P3 FSEL R2, R12, R13, !P0 ;  /* 0x0000000d0c023208 */ /* 0x000fe40004000000 */
[----:B------:R-:W-:-:S02]  /*14a0*/  @P3 SEL R17, R6, R18, P2 ;  /* 0x0000001206113207 */ /* 0x000fc40001000000 */
[----:B------:R-:W-:-:S07]  /*14b0*/  @P3 SEL R14, R7, R19, P2 ;  /* 0x00000013070e3207 */ /* 0x000fce0001000000 */
.L_x_38:
[----:B------:R-:W-:Y:S05]  /*14c0*/  BSYNC.RECONVERGENT B1 ;  /* 0x0000000000017941 */ /* 0x000fea0003800200 */
.L_x_37:
        /* <DEDUP_REMOVED lines=11> */
[CC--:B------:R-:W-:Y:S01]  /*1580*/  @P3 ISETP.LT.U32.AND P2, PT, R17.reuse, R6.reuse, PT ;  /* 0x000000061100320c */ /* 0x0c0fe20003f41070 */
[----:B------:R-:W-:Y:S01]  /*1590*/  IMAD.MOV.U32 R4, RZ, RZ, R7 ;  /* 0x000000ffff047224 */ /* 0x000fe200078e0007 */
[CC--:B------:R-:W-:Y:S02]  /*15a0*/  @P3 ISETP.GE.AND.EX P0, PT, R14.reuse, R7.reuse, PT, P0 ;  /* 0x000000070e00320c */ /* 0x0c0fe40003f06300 */
[----:B------:R-:W-:Y:S02]  /*15b0*/  @P3 ISETP.LT.AND.EX P2, PT, R14, R7, PT, P2 ;  /* 0x000000070e00320c */ /* 0x000fe40003f41320 */
[----:B------:R-:W-:Y:S02]  /*15c0*/  @P3 FSEL R3, R2, R15, !P0 ;  /* 0x0000000f02033208 */ /* 0x000fe40004000000 */
[----:B------:R-:W-:-:S02]  /*15d0*/  @P3 SEL R11, R17, R6, P2 ;  /* 0x00000006110b3207 */ /* 0x000fc40001000000 */
[----:B------:R-:W-:-:S07]  /*15e0*/  @P3 SEL R4, R14, R7, P2 ;  /* 0x000000070e043207 */ /* 0x000fce0001000000 */
.L_x_40:
[----:B------:R-:W-:Y:S05]  /*15f0*/  BSYNC.RECONVERGENT B1 ;  /* 0x0000000000017941 */ /* 0x000fea0003800200 */
.L_x_39:
        /* <DEDUP_REMOVED lines=18> */
.L_x_42:
[----:B------:R-:W-:Y:S05]  /*1720*/  BSYNC.RECONVERGENT B1 ;  /* 0x0000000000017941 */ /* 0x000fea0003800200 */
.L_x_41:
[----:B-1----:R-:W-:Y:S01]  /*1730*/  FSETP.GEU.AND P0, PT, R2, R9, PT ;  /* 0x000000090200720b */ /* 0x002fe20003f0e000 */
        /* <DEDUP_REMOVED lines=17> */
.L_x_44:
[----:B------:R-:W-:Y:S05]  /*1850*/  BSYNC.RECONVERGENT B1 ;  /* 0x0000000000017941 */ /* 0x000fea0003800200 */
.L_x_43:
        /* <DEDUP_REMOVED lines=18> */
.L_x_46:
[----:B------:R-:W-:Y:S05]  /*1980*/  BSYNC.RECONVERGENT B1 ;  /* 0x0000000000017941 */ /* 0x000fea0003800200 */
.L_x_45:
[----:B------:R-:W-:Y:S01]  /*1990*/  FSETP.GEU.AND P0, PT, R7, R0, PT ;  /* 0x000000000700720b */ /* 0x000fe20003f0e000 */
[----:B------:R-:W-:Y:S02]  /*19a0*/  IMAD.MOV.U32 R2, RZ, RZ, R7 ;  /* 0x000000ffff027224 */ /* 0x000fe400078e0007 */
[----:B------:R-:W-:Y:S02]  /*19b0*/  IMAD.MOV.U32 R3, RZ, RZ, R9 ;  /* 0x000000ffff037224 */ /* 0x000fe400078e0009 */
[----:B------:R-:W-:-:S08]  /*19c0*/  IMAD.MOV.U32 R4, RZ, RZ, R6 ;  /* 0x000000ffff047224 */ /* 0x000fd000078e0006 */
[----:B------:R-:W-:Y:S05]  /*19d0*/  @!P0 BRA `(.L_x_34) ;  /* 0x0000004800bc8947 */ /* 0x000fea0003800000 */
[----:B------:R-:W0:Y:S01]  /*19e0*/  LDS.64 R10, [R8+0x80] ;  /* 0x00008000080a7984 */ /* 0x000e220000000a00 */
[----:B------:R-:W-:Y:S01]  /*19f0*/  FSETP.GEU.AND P0, PT, R0, R7, PT ;  /* 0x000000070000720b */ /* 0x000fe20003f0e000 */
[----:B------:R-:W-:Y:S02]  /*1a00*/  IMAD.MOV.U32 R2, RZ, RZ, R0 ;  /* 0x000000ffff027224 */ /* 0x000fe400078e0000 */
[----:B0-----:R-:W-:Y:S02]  /*1a10*/  IMAD.MOV.U32 R3, RZ, RZ, R10 ;  /* 0x000000ffff037224 */ /* 0x001fe400078e000a */
[----:B------:R-:W-:-:S08]  /*1a20*/  IMAD.MOV.U32 R4, RZ, RZ, R11 ;  /* 0x000000ffff047224 */ /* 0x000fd000078e000b */
[----:B------:R-:W-:Y:S05]  /*1a30*/  @!P0 BRA `(.L_x_34) ;  /* 0x0000004800a48947 */ /* 0x000fea0003800000 */
[CC--:B------:R-:W-:Y:S02]  /*1a40*/  ISETP.GE.U32.AND P0, PT, R9.reuse, R10.reuse, PT ;  /* 0x0000000a0900720c */ /* 0x0c0fe40003f06070 */
[----:B------:R-:W-:Y:S02]  /*1a50*/  ISETP.LT.U32.AND P2, PT, R9, R10, PT ;  /* 0x0000000a0900720c */ /* 0x000fe40003f41070 */
[CC--:B------:R-:W-:Y:S02]  /*1a60*/  ISETP.GE.AND.EX P0, PT, R6.reuse, R11.reuse, PT, P0 ;  /* 0x0000000b0600720c */ /* 0x0c0fe40003f06300 */
[----:B------:R-:W-:Y:S02]  /*1a70*/  ISETP.LT.AND.EX P2, PT, R6, R11, PT, P2 ;  /* 0x0000000b0600720c */ /* 0x000fe40003f41320 */
[----:B------:R-:W-:Y:S02]  /*1a80*/  FSEL R2, R7, R0, !P0 ;  /* 0x0000000007027208 */ /* 0x000fe40004000000 */
[----:B------:R-:W-:-:S02]  /*1a90*/  SEL R3, R9, R10, P2 ;  /* 0x0000000a09037207 */ /* 0x000fc40001000000 */
[----:B------:R-:W-:Y:S01]  /*1aa0*/  SEL R4, R6, R11, P2 ;  /* 0x0000000b06047207 */ /* 0x000fe20001000000 */
[----:B------:R-:W-:Y:S06]  /*1ab0*/  BRA `(.L_x_34) ;  /* 0x0000004800847947 */ /* 0x000fec0003800000 */
.L_x_21:
[----:B------:R-:W-:Y:S01]  /*1ac0*/  LOP3.LUT R4, R0, 0x3e0, RZ, 0xc0, !PT ;  /* 0x000003e000047812 */ /* 0x000fe200078ec0ff */
[----:B------:R-:W-:Y:S01]  /*1ad0*/  BSSY.RECONVERGENT B1, `(.L_x_47) ;  /* 0x000001b000017945 */ /* 0x000fe20003800200 */
[----:B-----5:R-:W-:Y:S02]  /*1ae0*/  IMAD.MOV.U32 R12, RZ, RZ, R2 ;  /* 0x000000ffff0c7224 */ /* 0x020fe400078e0002 */
[----:B------:R-:W-:Y:S02]  /*1af0*/  IMAD.MOV.U32 R14, RZ, RZ, R3 ;  /* 0x000000ffff0e7224 */ /* 0x000fe400078e0003 */
[----:B01----:R-:W-:Y:S01]  /*1b00*/  VIADD R6, R4, 0x20 ;  /* 0x0000002004067836 */ /* 0x003fe20000000000 */
[----:B------:R-:W-:-:S04]  /*1b10*/  LOP3.LUT R4, RZ, R4, RZ, 0x33, !PT ;  /* 0x00000004ff047212 */ /* 0x000fc800078e33ff */
[----:B------:R-:W-:Y:S01]  /*1b20*/  ISETP.GT.AND P0, PT, R6, UR4, PT ;  /* 0x0000000406007c0c */ /* 0x000fe2000bf04270 */
[----:B------:R-:W-:Y:S02]  /*1b30*/  VIADD R4, R4, UR4 ;  /* 0x0000000404047c36 */ /* 0x000fe40008000000 */
[----:B------:R-:W-:-:S03]  /*1b40*/  IMAD.MOV.U32 R6, RZ, RZ, R5 ;  /* 0x000000ffff067224 */ /* 0x000fc600078e0005 */
[----:B------:R-:W-:Y:S02]  /*1b50*/  SEL R7, R4, 0x1f, P0 ;  /* 0x0000001f04077807 */ /* 0x000fe40000000000 */
[----:B------:R-:W0:Y:S03]  /*1b60*/  S2R R4, SR_LANEID ;  /* 0x0000000000047919 */ /* 0x000e260000000000 */
[----:B------:R-:W1:Y:S04]  /*1b70*/  SHFL.DOWN PT, R8, R5, 0x1, R7 ;  /* 0x0820000005087989 */ /* 0x000e6800000e0007 */
[----:B------:R2:W3:Y:S04]  /*1b80*/  SHFL.DOWN PT, R9, R2, 0x1, R7 ;  /* 0x0820000002097989 */ /* 0x0004e800000e0007 */
[----:B------:R2:W4:Y:S01]  /*1b90*/  SHFL.DOWN PT, R11, R3, 0x1, R7 ;  /* 0x08200000030b7989 */ /* 0x00052200000e0007 */
[----:B-1----:R-:W-:-:S04]  /*1ba0*/  FSETP.GEU.AND P0, PT, R5, R8, PT ;  /* 0x000000080500720b */ /* 0x002fc80003f0e000 */
[----:B0-----:R-:W-:-:S13]  /*1bb0*/  ISETP.GE.OR P0, PT, R4, R7, !P0 ;  /* 0x000000070400720c */ /* 0x001fda0004706670 */
[----:B--234-:R-:W-:Y:S05]  /*1bc0*/  @P0 BRA `(.L_x_48) ;  /* 0x00000000002c0947 */ /* 0x01cfea0003800000 */
        /* <DEDUP_REMOVED lines=11> */
.L_x_48:
[----:B------:R-:W-:Y:S05]  /*1c80*/  BSYNC.RECONVERGENT B1 ;  /* 0x0000000000017941 */ /* 0x000fea0003800200 */
.L_x_47:
[----:B------:R-:W0:Y:S01]  /*1c90*/  SHFL.DOWN PT, R3, R6, 0x2, R7 ;  /* 0x0840000006037989 */ /* 0x000e2200000e0007 */
[----:B------:R-:W-:Y:S01]  /*1ca0*/  VIADD R2, R4, 0x2 ;  /* 0x0000000204027836 */ /* 0x000fe20000000000 */
[----:B------:R-:W-:Y:S01]  /*1cb0*/  BSSY.RECONVERGENT B1, `(.L_x_49) ;  /* 0x0000014000017945 */ /* 0x000fe20003800200 */
[----:B------:R-:W-:Y:S01]  /*1cc0*/  IMAD.MOV.U32 R8, RZ, RZ, R12 ;  /* 0x000000ffff087224 */ /* 0x000fe200078e000c */
[----:B------:R1:W2:Y:S01]  /*1cd0*/  SHFL.DOWN PT, R5, R12, 0x2, R7 ;  /* 0x084000000c057989 */ /* 0x0002a200000e0007 */
[----:B------:R-:W-:-:S03]  /*1ce0*/  IMAD.MOV.U32 R10, RZ, RZ, R14 ;  /* 0x000000ffff0a7224 */ /* 0x000fc600078e000e */
[----:B------:R1:W3:Y:S01]  /*1cf0*/  SHFL.DOWN PT, R9, R14, 0x2, R7 ;  /* 0x084000000e097989 */ /* 0x0002e200000e0007 */
[----:B0-----:R-:W-:-:S04]  /*1d00*/  FSETP.GEU.AND P0, PT, R6, R3, PT ;  /* 0x000000030600720b */ /* 0x001fc80003f0e000 */
[----:B------:R-:W-:Y:S01]  /*1d10*/  ISETP.GT.OR P0, PT, R2, R7, !P0 ;  /* 0x000000070200720c */ /* 0x000fe20004704670 */
[----:B------:R-:W-:-:S12]  /*1d20*/  IMAD.MOV.U32 R2, RZ, RZ, R6 ;  /* 0x000000ffff027224 */ /* 0x000fd800078e0006 */
        /* <DEDUP_REMOVED lines=12> */
.L_x_50:
[----:B------:R-:W-:Y:S05]  /*1df0*/  BSYNC.RECONVERGENT B1 ;  /* 0x0000000000017941 */ /* 0x000fea0003800200 */
.L_x_49:
        /* <DEDUP_REMOVED lines=22> */
.L_x_52:
[----:B------:R-:W-:Y:S05]  /*1f60*/  BSYNC.RECONVERGENT B1 ;  /* 0x0000000000017941 */ /* 0x000fea0003800200 */
.L_x_51:
[----:B------:R-:W0:Y:S01]  /*1f70*/  SHFL.DOWN PT, R3, R6, 0x8, R7 ;  /* 0x0900000006037989 */ /* 0x000e2200000e0007 */
[----:B------:R-:W-:Y:S01]  /*1f80*/  VIADD R2, R4, 0x8 ;  /* 0x0000000804027836 */ /* 0x000fe20000000000 */
[----:B------:R-:W-:Y:S01]  /*1f90*/  BSSY.RECONVERGENT B1, `(.L_x_53) ;  /* 0x0000014000017945 */ /* 0x000fe20003800200 */
[----:B------:R-:W-:Y:S01]  /*1fa0*/  IMAD.MOV.U32 R8, RZ, RZ, R6 ;  /* 0x000000ffff087224 */ /* 0x000fe200078e0006 */
[----:B------:R1:W2:Y:S01]  /*1fb0*/  SHFL.DOWN PT, R5, R14, 0x8, R7 ;  /* 0x090000000e057989 */ /* 0x0002a200000e0007 */
[----:B------:R-:W-:Y:S02]  /*1fc0*/  IMAD.MOV.U32 R10, RZ, RZ, R14 ;  /* 0x000000ffff0a7224 */ /* 0x000fe400078e000e */
[----:B------:R-:W-:Y:S01]  /*1fd0*/  IMAD.MOV.U32 R12, RZ, RZ, R16 ;  /* 0x000000ffff0c7224 */ /* 0x000fe200078e0010 */
[----:B------:R1:W3:Y:S01]  /*1fe0*/  SHFL.DOWN PT, R9, R16, 0x8, R7 ;  /* 0x0900000010097989 */ /* 0x0002e200000e0007 */
[----:B0-----:R-:W-:-:S04]  /*1ff0*/  FSETP.GEU.AND P0, PT, R6, R3, PT ;  /* 0x000000030600720b */ /* 0x001fc80003f0e000 */
[----:B------:R-:W-:-:S13]  /*2000*/  ISETP.GT.OR P0, PT, R2, R7, !P0 ;  /* 0x000000070200720c */ /* 0x000fda0004704670 */
        /* <DEDUP_REMOVED lines=12> */
.L_x_54:
[----:B------:R-:W-:Y:S05]  /*20d0*/  BSYNC.RECONVERGENT B1 ;  /* 0x0000000000017941 */ /* 0x000fea0003800200 */
.L_x_53:
[----:B------:R-:W0:Y:S01]  /*20e0*/  SHFL.DOWN PT, R5, R8, 0x10, R7 ;  /* 0x0a00000008057989 */ /* 0x000e2200000e0007 */
[C---:B------:R-:W-:Y:S01]  /*20f0*/  VIADD R2, R4.reuse, 0x10 ;  /* 0x0000001004027836 */ /* 0x040fe20000000000 */
[----:B------:R-:W-:Y:S01]  /*2100*/  BSSY.RECONVERGENT B1, `(.L_x_55) ;  /* 0x0000015000017945 */ /* 0x000fe20003800200 */
[----:B------:R-:W-:Y:S01]  /*2110*/  ISETP.NE.AND P2, PT, R4, RZ, PT ;  /* 0x000000ff0400720c */ /* 0x000fe20003f45270 */
[----:B------:R1:W2:Y:S01]  /*2120*/  SHFL.DOWN PT, R9, R10, 0x10, R7 ;  /* 0x0a0000000a097989 */ /* 0x0002a200000e0007 */
[----:B------:R-:W-:Y:S02]  /*2130*/  IMAD.MOV.U32 R3, RZ, RZ, R10 ;  /* 0x000000ffff037224 */ /* 0x000fe400078e000a */
[----:B------:R-:W-:Y:S01]  /*2140*/  IMAD.MOV.U32 R4, RZ, RZ, R12 ;  /* 0x000000ffff047224 */ /* 0x000fe200078e000c */
        /* <DEDUP_REMOVED lines=16> */
.L_x_56:
[----:B------:R-:W-:Y:S05]  /*2250*/  BSYNC.RECONVERGENT B1 ;  /* 0x0000000000017941 */ /* 0x000fea0003800200 */
.L_x_55:
        /* <DEDUP_REMOVED lines=12> */
.L_x_58:
[----:B------:R-:W-:Y:S05]  /*2320*/  BSYNC.RECONVERGENT B1 ;  /* 0x0000000000017941 */ /* 0x000fea0003800200 */
.L_x_57:
[----:B------:R-:W-:Y:S01]  /*2330*/  BAR.SYNC.DEFER_BLOCKING 0x0 ;  /* 0x0000000000007b1d */ /* 0x000fe20000010000 */
[----:B------:R-:W-:-:S13]  /*2340*/  ISETP.NE.AND P1, PT, R0, RZ, PT ;  /* 0x000000ff0000720c */ /* 0x000fda0003f25270 */
[----:B------:R-:W-:Y:S05]  /*2350*/  @P1 BRA `(.L_x_34) ;  /* 0x00000040005c1947 */ /* 0x000fea0003800000 */
[----:B------:R-:W-:Y:S01]  /*2360*/  UISETP.GE.AND UP0, UPT, UR4, 0x21, UPT ;  /* 0x000000210400788c */ /* 0x000fe2000bf06270 */
[----:B------:R-:W-:Y:S02]  /*2370*/  IMAD.MOV.U32 R0, RZ, RZ, R2 ;  /* 0x000000ffff007224 */ /* 0x000fe400078e0002 */
[----:B0-----:R-:W-:Y:S02]  /*2380*/  IMAD.MOV.U32 R7, RZ, RZ, R3 ;  /* 0x000000ffff077224 */ /* 0x001fe400078e0003 */
[----:B------:R-:W-:-:S04]  /*2390*/  IMAD.MOV.U32 R8, RZ, RZ, R4 ;  /* 0x000000ffff087224 */ /* 0x000fc800078e0004 */
[----:B------:R-:W-:Y:S05]  /*23a0*/  BRA.U !UP0, `(.L_x_59) ;  /* 0x00000001085c7547 */ /* 0x000fea000b800000 */
[----:B------:R-:W0:Y:S01]  /*23b0*/  S2R R5, SR_CgaCtaId ;  /* 0x0000000000057919 */ /* 0x000e220000008800 */
[----:B------:R-:W-:Y:S01]  /*23c0*/  MOV R0, 0x400 ;  /* 0x0000040000007802 */ /* 0x000fe20000000f00 */
[----:B------:R-:W-:Y:S01]  /*23d0*/  BSSY.RECONVERGENT B1, `(.L_x_59) ;  /* 0x0000014000017945 */ /* 0x000fe20003800200 */
[----:B------:R-:W-:Y:S02]  /*23e0*/  IMAD.MOV.U32 R7, RZ, RZ, R3 ;  /* 0x000000ffff077224 */ /* 0x000fe400078e0003 */
[----:B------:R-:W-:Y:S01]  /*23f0*/  IMAD.MOV.U32 R8, RZ, RZ, R4 ;  /* 0x000000ffff087224 */ /* 0x000fe200078e0004 */
[----:B0-----:R-:W-:Y:S01]  /*2400*/  LEA R6, R5, R0, 0x18 ;  /* 0x0000000005067211 */ /* 0x001fe200078ec0ff */
[----:B------:R-:W-:-:S04]  /*2410*/  IMAD.MOV.U32 R0, RZ, RZ, R2 ;  /* 0x000000ffff007224 */ /* 0x000fc800078e0002 */
[----:B------:R-:W0:Y:S02]  /*2420*/  LDS R5, [R6+0x18] ;  /* 0x0000180006057984 */ /* 0x000e240000000800 */
[----:B0-----:R-:W-:-:S13]  /*2430*/  FSETP.GEU.AND P0, PT, R2, R5, PT ;  /* 0x000000050200720b */ /* 0x001fda0003f0e000 */
        /* <DEDUP_REMOVED lines=13> */
.L_x_60:
[----:B------:R-:W-:Y:S05]  /*2510*/  BSYNC.RECONVERGENT B1 ;  /* 0x0000000000017941 */ /* 0x000fea0003800200 */
.L_x_59:
[----:B------:R-:W-:Y:S01]  /*2520*/  UISETP.GE.AND UP0, UPT, UR4, 0x41, UPT ;  /* 0x000000410400788c */ /* 0x000fe2000bf06270 */
[----:B------:R-:W-:Y:S02]  /*2530*/  IMAD.MOV.U32 R2, RZ, RZ, R0 ;  /* 0x000000ffff027224 */ /* 0x000fe400078e0000 */
[----:B------:R-:W-:Y:S02]  /*2540*/  IMAD.MOV.U32 R5, RZ, RZ, R7 ;  /* 0x000000ffff057224 */ /* 0x000fe400078e0007 */
        /* <DEDUP_REMOVED lines=24> */
.L_x_62:
[----:B------:R-:W-:Y:S05]  /*26d0*/  BSYNC.RECONVERGENT B1 ;  /* 0x0000000000017941 */ /* 0x000fea0003800200 */
.L_x_61:
        /* <DEDUP_REMOVED lines=27> */
.L_x_64:
[----:B------:R-:W-:Y:S05]  /*2890*/  BSYNC.RECONVERGENT B1 ;  /* 0x0000000000017941 */ /* 0x000fea0003800200 */
.L_x_63:
        /* <DEDUP_REMOVED lines=27> */
.L_x_66:
[----:B------:R-:W-:Y:S05]  /*2a50*/  BSYNC.RECONVERGENT B1 ;  /* 0x0000000000017941 */ /* 0x000fea0003800200 */
.L_x_65:
        /* <DEDUP_REMOVED lines=27> */
.L_x_68:
[----:B------:R-:W-:Y:S05]  /*2c10*/  BSYNC.RECONVERGENT B1 ;  /* 0x0000000000017941 */ /* 0x000fea0003800200 */
.L_x_67:
        /* <DEDUP_REMOVED lines=9> */
[----:B------:R-:W-:Y:S02]  /*2cb0*/  IMAD.MOV.U32 R7, RZ, RZ, R9 ;  /* 0x000000ffff077224 */ /* 0x000fe400078e0009 */
[----:B------:R-:W-:Y:S01]  /*2cc0*/  IMAD.MOV.U32 R6, RZ, RZ, R4 ;  /* 0x000000ffff067224 */ /* 0x000fe200078e0004 */
[----:B0-----:R-:W-:-:S05]  /*2cd0*/  LEA R2, R3, R2, 0x18 ;  /* 0x0000000203027211 */ /* 0x001fca00078ec0ff */
        /* <DEDUP_REMOVED lines=15> */
.L_x_70:
[----:B------:R-:W-:Y:S05]  /*2dd0*/  BSYNC.RECONVERGENT B1 ;  /* 0x0000000000017941 */ /* 0x000fea0003800200 */
.L_x_69:
[----:B------:R-:W-:Y:S01]  /*2de0*/  UISETP.GE.AND UP0, UPT, UR4, 0xe1, UPT ;  /* 0x000000e10400788c */ /* 0x000fe2000bf06270 */
[----:B------:R-:W-:Y:S02]  /*2df0*/  IMAD.MOV.U32 R2, RZ, RZ, R5 ;  /* 0x000000ffff027224 */ /* 0x000fe400078e0005 */
[----:B------:R-:W-:Y:S02]  /*2e00*/  IMAD.MOV.U32 R3, RZ, RZ, R7 ;  /* 0x000000ffff037224 */ /* 0x000fe400078e0007 */
[----:B------:R-:W-:-:S04]  /*2e10*/  IMAD.MOV.U32 R4, RZ, RZ, R6 ;  /* 0x000000ffff047224 */ /* 0x000fc800078e0006 */
[----:B------:R-:W-:Y:S05]  /*2e20*/  BRA.U !UP0, `(.L_x_34) ;  /* 0x0000003508a87547 */ /* 0x000fea000b800000 */
[----:B------:R-:W0:Y:S01]  /*2e30*/  S2R R3, SR_CgaCtaId ;  /* 0x0000000000037919 */ /* 0x000e220000008800 */
[----:B------:R-:W-:Y:S01]  /*2e40*/  MOV R0, 0x400 ;  /* 0x0000040000007802 */ /* 0x000fe20000000f00 */
        /* <DEDUP_REMOVED lines=21> */
.L_x_2:
[----:B------:R-:W1:Y:S01]  /*2fa0*/  S2R R0, SR_TID.X ;  /* 0x0000000000007919 */ /* 0x000e620000002100 */
[----:B------:R-:W1:Y:S02]  /*2fb0*/  LDC.64 R2, c[0x0][0x380] ;  /* 0x0000e000ff027b82 */ /* 0x000e640000000a00 */
[----:B-1----:R-:W-:-:S05]  /*2fc0*/  IMAD.WIDE.U32 R12, R0, 0x10, R2 ;  /* 0x00000010000c7825 */ /* 0x002fca00078e0002 */
[----:B0-----:R-:W2:Y:S04]  /*2fd0*/  LDG.E.CONSTANT R21, desc[UR10][R12.64] ;  /* 0x0000000a0c157981 */ /* 0x001ea8000c1e9900 */
[----:B------:R-:W3:Y:S04]  /*2fe0*/  LDG.E.CONSTANT R10, desc[UR10][R12.64+0x1000] ;  /* 0x0010000a0c0a7981 */ /* 0x000ee8000c1e9900 */
[----:B------:R-:W4:Y:S04]  /*2ff0*/  LDG.E.64.CONSTANT R14, desc[UR10][R12.64+0x8] ;  /* 0x0000080a0c0e7981 */ /* 0x000f28000c1e9b00 */
[----:B------:R0:W5:Y:S04]  /*3000*/  LDG.E.CONSTANT R16, desc[UR10][R12.64+0x2000] ;  /* 0x0020000a0c107981 */ /* 0x000168000c1e9900 */
[----:B------:R0:W5:Y:S04]  /*3010*/  LDG.E.CONSTANT R17, desc[UR10][R12.64+0x3000] ;  /* 0x0030000a0c117981 */ /* 0x000168000c1e9900 */
[----:B------:R0:W5:Y:S04]  /*3020*/  LDG.E.CONSTANT R11, desc[UR10][R12.64+0x4000] ;  /* 0x0040000a0c0b7981 */ /* 0x000168000c1e9900 */
[----:B------:R0:W5:Y:S04]  /*3030*/  LDG.E.64.CONSTANT R6, desc[UR10][R12.64+0x2008] ;  /* 0x0020080a0c067981 */ /* 0x000168000c1e9b00 */
[----:B------:R0:W5:Y:S04]  /*3040*/  LDG.E.64.CONSTANT R4, desc[UR10][R12.64+0x3008] ;  /* 0x0030080a0c047981 */ /* 0x000168000c1e9b00 */
[----:B------:R0:W5:Y:S01]  /*3050*/  LDG.E.64.CONSTANT R2, desc[UR10][R12.64+0x4008] ;  /* 0x0040080a0c027981 */ /* 0x000162000c1e9b00 */
[----:B------:R-:W-:Y:S01]  /*3060*/  BSSY.RECONVERGENT B1, `(.L_x_71) ;  /* 0x0000012000017945 */ /* 0x000fe20003800200 */
[----:B--2---:R-:W-:Y:S01]  /*3070*/  IMAD.MOV.U32 R19, RZ, RZ, R21 ;  /* 0x000000ffff137224 */ /* 0x004fe200078e0015 */
[----:B---3--:R-:W-:Y:S01]  /*3080*/  FSETP.GEU.AND P0, PT, R21, R10, PT ;  /* 0x0000000a1500720b */ /* 0x008fe20003f0e000 */
[----:B----4-:R-:W-:-:S02]  /*3090*/  IMAD.MOV.U32 R8, RZ, RZ, R14 ;  /* 0x000000ffff087224 */ /* 0x010fc400078e000e */
[----:B------:R-:W-:-:S10]  /*30a0*/  IMAD.MOV.U32 R9, RZ, RZ, R15 ;  /* 0x000000ffff097224 */ /* 0x000fd400078e000f */
[----:B0-----:R-:W-:Y:S05]  /*30b0*/  @!P0 BRA `(.L_x_72) ;  /* 0x0000000000308947 */ /* 0x001fea0003800000 */
[----:B------:R-:W2:Y:S01]  /*30c0*/  LDG.E.64.CONSTANT R8, desc[UR10][R12.64+0x1008] ;  /* 0x0010080a0c087981 */ /* 0x000ea2000c1e9b00 */
[----:B------:R-:W-:Y:S01]  /*30d0*/  FSETP.GEU.AND P2, PT, R10, R21, PT ;  /* 0x000000150a00720b */ /* 0x000fe20003f4e000 */
[----:B------:R-:W-:-:S12]  /*30e0*/  IMAD.MOV.U32 R19, RZ, RZ, R10 ;  /* 0x000000ffff137224 */ /* 0x000fd800078e000a */
[CC--:B--2---:R-:W-:Y:S02]  /*30f0*/  @P2 ISETP.GE.U32.AND P0, PT, R14.reuse, R8.reuse, PT ;  /* 0x000000080e00220c */ /* 0x0c4fe40003f06070 */
[C---:B------:R-:W-:Y:S02]  /*3100*/  @P2 ISETP.LT.U32.AND P1, PT, R14.reuse, R8, PT ;  /* 0x000000080e00220c */ /* 0x040fe40003f21070 */
[CC--:B------:R-:W-:Y:S02]  /*3110*/  @P2 ISETP.GE.AND.EX P0, PT, R15.reuse, R9.reuse, PT, P0 ;  /* 0x000000090f00220c */ /* 0x0c0fe40003f06300 */
[----:B------:R-:W-:Y:S02]  /*3120*/  @P2 ISETP.LT.AND.EX P1, PT, R15, R9, PT, P1 ;  /* 0x000000090f00220c */ /* 0x000fe40003f21310 */
[----:B------:R-:W-:Y:S02]  /*3130*/  @P2 FSEL R19, R21, R10, !P0 ;  /* 0x0000000a15132208 */ /* 0x000fe40004000000 */
[----:B------:R-:W-:-:S02]  /*3140*/  @P2 SEL R10, R14, R8, P1 ;  /* 0x000000080e0a2207 */ /* 0x000fc40000800000 */
[----:B------:R-:W-:-:S03]  /*3150*/  @P2 SEL R15, R15, R9, P1 ;  /* 0x000000090f0f2207 */ /* 0x000fc60000800000 */
[----:B------:R-:W-:Y:S02]  /*3160*/  @P2 IMAD.MOV.U32 R8, RZ, RZ, R10 ;  /* 0x000000ffff082224 */ /* 0x000fe400078e000a */
[----:B------:R-:W-:-:S07]  /*3170*/  @P2 IMAD.MOV.U32 R9, RZ, RZ, R15 ;  /* 0x000000ffff092224 */ /* 0x000fce00078e000f */
.L_x_72:
[----:B------:R-:W-:Y:S05]  /*3180*/  BSYNC.RECONVERGENT B1 ;  /* 0x0000000000017941 */ /* 0x000fea0003800200 */
.L_x_71:
[----:B-----5:R-:W-:Y:S01]  /*3190*/  FSETP.GEU.AND P0, PT, R19, R16, PT ;  /* 0x000000101300720b */ /* 0x020fe20003f0e000 */
[----:B------:R-:W-:Y:S01]  /*31a0*/  BSSY.RECONVERGENT B1, `(.L_x_73) ;  /* 0x0000010000017945 */ /* 0x000fe20003800200 */
[----:B------:R-:W-:Y:S02]  /*31b0*/  IMAD.MOV.U32 R10, RZ, RZ, R19 ;  /* 0x000000ffff0a7224 */ /* 0x000fe400078e0013 */
[----:B------:R-:W-:Y:S02]  /*31c0*/  IMAD.MOV.U32 R13, RZ, RZ, R8 ;  /* 0x000000ffff0d7224 */ /* 0x000fe400078e0008 */
[----:B------:R-:W-:-:S07]  /*31d0*/  IMAD.MOV.U32 R14, RZ, RZ, R9 ;  /* 0x000000ffff0e7224 */ /* 0x000fce00078e0009 */
[----:B------:R-:W-:Y:S05]  /*31e0*/  @!P0 BRA `(.L_x_74) ;  /* 0x00000000002c8947 */ /* 0x000fea0003800000 */
[----:B------:R-:W-:Y:S01]  /*31f0*/  FSETP.GEU.AND P2, PT, R16, R19, PT ;  /* 0x000000131000720b */ /* 0x000fe20003f4e000 */
[----:B------:R-:W-:Y:S02]  /*3200*/  IMAD.MOV.U32 R13, RZ, RZ, R6 ;  /* 0x000000ffff0d7224 */ /* 0x000fe400078e0006 */
[----:B------:R-:W-:Y:S02]  /*3210*/  IMAD.MOV.U32 R14, RZ, RZ, R7 ;  /* 0x000000ffff0e7224 */ /* 0x000fe400078e0007 */
[----:B------:R-:W-:-:S08]  /*3220*/  IMAD.MOV.U32 R10, RZ, RZ, R16 ;  /* 0x000000ffff0a7224 */ /* 0x000fd000078e0010 */
[CC--:B------:R-:W-:Y:S02]  /*3230*/  @P2 ISETP.GE.U32.AND P0, PT, R8.reuse, R6.reuse, PT ;  /* 0x000000060800220c */ /* 0x0c0fe40003f06070 */
[C---:B------:R-:W-:Y:S02]  /*3240*/  @P2 ISETP.LT.U32.AND P1, PT, R8.reuse, R6, PT ;  /* 0x000000060800220c */ /* 0x040fe40003f21070 */
[CC--:B------:R-:W-:Y:S02]  /*3250*/  @P2 ISETP.GE.AND.EX P0, PT, R9.reuse, R7.reuse, PT, P0 ;  /* 0x000000070900220c */ /* 0x0c0fe40003f06300 */
[----:B------:R-:W-:Y:S02]  /*3260*/  @P2 ISETP.LT.AND.EX P1, PT, R9, R7, PT, P1 ;  /* 0x000000070900220c */ /* 0x000fe40003f21310 */
[----:B------:R-:W-:Y:S02]  /*3270*/  @P2 FSEL R10, R19, R16, !P0 ;  /* 0x00000010130a2208 */ /* 0x000fe40004000000 */
[----:B------:R-:W-:-:S02]  /*3280*/  @P2 SEL R13, R8, R6, P1 ;  /* 0x00000006080d2207 */ /* 0x000fc40000800000 */
[----:B------:R-:W-:-:S07]  /*3290*/  @P2 SEL R14, R9, R7, P1 ;  /* 0x00000007090e2207 */ /* 0x000fce0000800000 */
.L_x_74:
[----:B------:R-:W-:Y:S05]  /*32a0*/  BSYNC.RECONVERGENT B1 ;  /* 0x0000000000017941 */ /* 0x000fea0003800200 */
.L_x_73:
[----:B------:R-:W-:Y:S01]  /*32b0*/  FSETP.GEU.AND P0, PT, R10, R17, PT ;  /* 0x000000110a00720b */ /* 0x000fe20003f0e000 */
        /* <DEDUP_REMOVED lines=10> */
[CC--:B------:R-:W-:Y:S02]  /*3360*/  @P2 ISETP.LT.U32.AND P1, PT, R13.reuse, R4.reuse, PT ;  /* 0x000000040d00220c */ /* 0x0c0fe40003f21070 */
[CC--:B------:R-:W-:Y:S02]  /*3370*/  @P2 ISETP.GE.AND.EX P0, PT, R14.reuse, R5.reuse, PT, P0 ;  /* 0x000000050e00220c */ /* 0x0c0fe40003f06300 */
[----:B------:R-:W-:Y:S02]  /*3380*/  @P2 ISETP.LT.AND.EX P1, PT, R14, R5, PT, P1 ;  /* 0x000000050e00220c */ /* 0x000fe40003f21310 */
[----:B------:R-:W-:Y:S02]  /*3390*/  @P2 FSEL R6, R10, R17, !P0 ;  /* 0x000000110a062208 */ /* 0x000fe40004000000 */
[----:B------:R-:W-:-:S02]  /*33a0*/  @P2 SEL R7, R13, R4, P1 ;  /* 0x000000040d072207 */ /* 0x000fc40000800000 */
[----:B------:R-:W-:-:S07]  /*33b0*/  @P2 SEL R12, R14, R5, P1 ;  /* 0x000000050e0c2207 */ /* 0x000fce0000800000 */
.L_x_76:
[----:B------:R-:W-:Y:S05]  /*33c0*/  BSYNC.RECONVERGENT B1 ;  /* 0x0000000000017941 */ /* 0x000fea0003800200 */
.L_x_75:
        /* <DEDUP_REMOVED lines=17> */
.L_x_78:
[----:B------:R-:W-:Y:S05]  /*34e0*/  BSYNC.RECONVERGENT B1 ;  /* 0x0000000000017941 */ /* 0x000fea0003800200 */
.L_x_77:
[----:B------:R-:W-:Y:S01]  /*34f0*/  UISETP.GE.U32.AND UP0, UPT, UR8, 0xa00, UPT ;  /* 0x00000a000800788c */ /* 0x000fe2000bf06070 */
[----:B------:R-:W-:Y:S02]  /*3500*/  IMAD.MOV.U32 R5, RZ, RZ, 0x500 ;  /* 0x00000500ff057424 */ /* 0x000fe400078e00ff */
[----:B------:R-:W-:-:S06]  /*3510*/  IMAD.MOV.U32 R4, RZ, RZ, RZ ;  /* 0x000000ffff047224 */ /* 0x000fcc00078e00ff */
[----:B------:R-:W-:Y:S05]  /*3520*/  BRA.U !UP0, `(.L_x_79) ;  /* 0x0000001508647547 */ /* 0x000fea000b800000 */
[----:B------:R-:W-:Y:S01]  /*3530*/  UIADD3 UR9, UP0, UPT, UR8, -0xa00, URZ ;  /* 0xfffff60008097890 */ /* 0x000fe2000ff1e0ff */
[----:B------:R-:W-:Y:S02]  /*3540*/  IMAD.MOV.U32 R5, RZ, RZ, 0x500 ;  /* 0x00000500ff057424 */ /* 0x000fe400078e00ff */
[----:B------:R-:W-:Y:S01]  /*3550*/  IMAD.MOV.U32 R4, RZ, RZ, RZ ;  /* 0x000000ffff047224 */ /* 0x000fe200078e00ff */
[----:B------:R-:W-:Y:S02]  /*3560*/  ULEA.HI.X.SX32 UR8, UR8, 0xffffffff, 0x1, UP0 ;  /* 0xffffffff08087891 */ /* 0x000fe400080f0eff */
[----:B------:R-:W-:Y:S02]  /*3570*/  UIMAD.WIDE.U32 UR12, UR9, -0x33333333, URZ ;  /* 0xcccccccd090c78a5 */ /* 0x000fe4000f8e00ff */
[----:B------:R-:W-:-:S04]  /*3580*/  UIMAD.WIDE.U32 UR4, UR8, -0x33333333, URZ ;  /* 0xcccccccd080478a5 */ /* 0x000fc8000f8e00ff */
[----:B------:R-:W-:-:S04]  /*3590*/  UIMAD.WIDE.U32 UR4, UP0, UR9, -0x33333334, UR4 ;  /* 0xcccccccc090478a5 */ /* 0x000fc8000f800004 */
[----:B------:R-:W-:Y:S02]  /*35a0*/  UIADD3.X UR7, UPT, UPT, URZ, URZ, URZ, UP0, !UPT ;  /* 0x000000ffff077290 */ /* 0x000fe400087fe4ff */
[----:B------:R-:W-:Y:S01]  /*35b0*/  UIADD3 URZ, UP0, UPT, UR13, UR4, URZ ;  /* 0x000000040dff7290 */ /* 0x000fe2000ff1e0ff */
[----:B------:R-:W-:-:S03]  /*35c0*/  UMOV UR6, UR5 ;  /* 0x0000000500067c82 */ /* 0x000fc60008000000 */
[----:B------:R-:W-:Y:S02]  /*35d0*/  UIMAD.WIDE.U32.X UR4, UR8, -0x33333334, UR6, UP0 ;  /* 0xcccccccc080478a5 */ /* 0x000fe400080e0406 */
[----:B------:R-:W-:Y:S02]  /*35e0*/  UISETP.GE.U32.AND UP0, UPT, UR9, 0x500, UPT ;  /* 0x000005000900788c */ /* 0x000fe4000bf06070 */
[----:B------:R-:W-:Y:S02]  /*35f0*/  USHF.R.U64 UR6, UR4, 0xa, UR5 ;  /* 0x0000000a04067899 */ /* 0x000fe40008001205 */
[----:B------:R-:W-:-:S09]  /*3600*/  UISETP.GE.U32.AND.EX UP0, UPT, UR8, URZ, UPT, UP0 ;  /* 0x000000ff0800728c */ /* 0x000fd2000bf06100 */
[----:B------:R-:W-:Y:S05]  /*3610*/  BRA.U !UP0, `(.L_x_80) ;  /* 0x0000000d08707547 */ /* 0x000fea000b800000 */
[----:B------:R-:W0:Y:S01]  /*3620*/  LDCU.64 UR8, c[0x0][0x380] ;  /* 0x00007000ff0877ac */ /* 0x000e220008000a00 */
[----:B------:R-:W-:Y:S02]  /*3630*/  IMAD.MOV.U32 R5, RZ, RZ, 0x500 ;  /* 0x00000500ff057424 */ /* 0x000fe400078e00ff */
[----:B------:R-:W-:Y:S01]  /*3640*/  IMAD.MOV.U32 R4, RZ, RZ, RZ ;  /* 0x000000ffff047224 */ /* 0x000fe200078e00ff */
[----:B------:R-:W-:-:S04]  /*3650*/  UIADD3 UR4, UP0, UPT, UR6, 0x1, URZ ;  /* 0x0000000106047890 */ /* 0x000fc8000ff1e0ff */
[----:B------:R-:W-:Y:S02]  /*3660*/  ULEA.HI.X UR5, UR5, URZ, URZ, 0x16, UP0 ;  /* 0x000000ff05057291 */ /* 0x000fe400080fb4ff */
[----:B------:R-:W-:Y:S02]  /*3670*/  ULOP3.LUT UR4, UR4, 0xfffffffe, URZ, 0xc0, !UPT ;  /* 0xfffffffe04047892 */ /* 0x000fe4000f8ec0ff */
[----:B------:R-:W-:Y:S01]  /*3680*/  ULOP3.LUT UR5, UR5, 0x7fffff, URZ, 0xc0, !UPT ;  /* 0x007fffff05057892 */ /* 0x000fe2000f8ec0ff */
[----:B0-----:R-:W-:-:S04]  /*3690*/  LEA R2, P0, R0, UR8, 0x4 ;  /* 0x0000000800027c11 */ /* 0x001fc8000f8020ff */
[----:B------:R-:W-:Y:S02]  /*36a0*/  IADD3 R2, P1, PT, R2, 0xe008, RZ ;  /* 0x0000e00802027810 */ /* 0x000fe40007f3e0ff */
[----:B------:R-:W-:-:S05]  /*36b0*/  LEA.HI.X R3, R0, UR9, RZ, 0x4, P0 ;  /* 0x0000000900037c11 */ /* 0x000fca00080f24ff */
[----:B------:R-:W-:-:S07]  /*36c0*/  IMAD.X R3, RZ, RZ, R3, P1 ;  /* 0x000000ffff037224 */ /* 0x000fce00008e0603 */
.L_x_101:
[----:B------:R-:W2:Y:S04]  /*36d0*/  LDG.E.CONSTANT R15, desc[UR10][R2.64+-0x9008] ;  /* 0xff6ff80a020f7981 */ /* 0x000ea8000c1e9900 */
[----:B------:R0:W5:Y:S04]  /*36e0*/  LDG.E.CONSTANT R23, desc[UR10][R2.64+-0x8008] ;  /* 0xff7ff80a02177981 */ /* 0x000168000c1e9900 */
[----:B------:R0:W5:Y:S04]  /*36f0*/  LDG.E.CONSTANT R11, desc[UR10][R2.64+-0x7008] ;  /* 0xff8ff80a020b7981 */ /* 0x000168000c1e9900 */
[----:B------:R0:W5:Y:S04]  /*3700*/  LDG.E.CONSTANT R7, desc[UR10][R2.64+-0x6008] ;  /* 0xff9ff80a02077981 */ /* 0x000168000c1e9900 */
[----:B------:R0:W5:Y:S04]  /*3710*/  LDG.E.CONSTANT R6, desc[UR10][R2.64+-0x5008] ;  /* 0xffaff80a02067981 */ /* 0x000168000c1e9900 */
[----:B------:R0:W5:Y:S04]  /*3720*/  LDG.E.CONSTANT R16, desc[UR10][R2.64+-0x4008] ;  /* 0xffbff80a02107981 */ /* 0x000168000c1e9900 */
[----:B------:R0:W5:Y:S01]  /*3730*/  LDG.E.CONSTANT R17, desc[UR10][R2.64+-0x3008] ;  /* 0xffcff80a02117981 */ /* 0x000162000c1e9900 */
[----:B------:R-:W-:Y:S01]  /*3740*/  UIADD3 UR4, UP0, UPT, UR4, -0x2, URZ ;  /* 0xfffffffe04047890 */ /* 0x000fe2000ff1e0ff */
[----:B------:R-:W-:Y:S01]  /*3750*/  BSSY.RECONVERGENT B1, `(.L_x_81) ;  /* 0x0000015000017945 */ /* 0x000fe20003800200 */
[----:B------:R-:W-:-:S02]  /*3760*/  IMAD.MOV.U32 R14, RZ, RZ, R10 ;  /* 0x000000ffff0e7224 */ /* 0x000fc400078e000a */
[----:B------:R-:W-:Y:S01]  /*3770*/  UIADD3.X UR5, UPT, UPT, UR5, -0x1, URZ, UP0, !UPT ;  /* 0xffffffff05057890 */ /* 0x000fe200087fe4ff */
[----:B------:R-:W-:Y:S01]  /*3780*/  IMAD.MOV.U32 R19, RZ, RZ, R8 ;  /* 0x000000ffff137224 */ /* 0x000fe200078e0008 */
[----:B------:R-:W-:Y:S01]  /*3790*/  UISETP.NE.U32.AND UP0, UPT, UR4, URZ, UPT ;  /* 0x000000ff0400728c */ /* 0x000fe2000bf05070 */
[----:B------:R-:W-:-:S03]  /*37a0*/  IMAD.MOV.U32 R21, RZ, RZ, R9 ;  /* 0x000000ffff157224 */ /* 0x000fc600078e0009 */
[----:B------:R-:W-:Y:S01]  /*37b0*/  UISETP.NE.AND.EX UP0, UPT, UR5, URZ, UPT, UP0 ;  /* 0x000000ff0500728c */ /* 0x000fe2000bf05300 */
[----:B--2---:R-:W-:-:S13]  /*37c0*/  FSETP.GEU.AND P0, PT, R10, R15, PT ;  /* 0x0000000f0a00720b */ /* 0x004fda0003f0e000 */
[----:B0-----:R-:W-:Y:S05]  /*37d0*/  @!P0 BRA `(.L_x_82) ;  /* 0x0000000000308947 */ /* 0x001fea0003800000 */
[----:B------:R-:W2:Y:S01]  /*37e0*/  LDG.E.64.CONSTANT R12, desc[UR10][R2.64+-0x9000] ;  /* 0xff70000a020c7981 */ /* 0x000ea2000c1e9b00 */
[----:B------:R-:W-:Y:S01]  /*37f0*/  FSETP.GEU.AND P2, PT, R15, R10, PT ;  /* 0x0000000a0f00720b */ /* 0x000fe20003f4e000 */
[----:B------:R-:W-:-:S12]  /*3800*/  IMAD.MOV.U32 R14, RZ, RZ, R15 ;  /* 0x000000ffff0e7224 */ /* 0x000fd800078e000f */
[CC--:B--2---:R-:W-:Y:S01]  /*3810*/  @P2 ISETP.GE.U32.AND P0, PT, R8.reuse, R12.reuse, PT ;  /* 0x0000000c0800220c */ /* 0x0c4fe20003f06070 */
        /* <DEDUP_REMOVED lines=8> */
.L_x_82:
[----:B------:R-:W-:Y:S05]  /*38a0*/  BSYNC.RECONVERGENT B1 ;  /* 0x0000000000017941 */ /* 0x000fea0003800200 */
.L_x_81:
[----:B------:R0:W5:Y:S02]  /*38b0*/  LDG.E.64.CONSTANT R8, desc[UR10][R2.64+-0x8000] ;  /* 0xff80000a02087981 */ /* 0x000164000c1e9b00 */
[----:B-----5:R-:W-:Y:S01]  /*38c0*/  FSETP.GEU.AND P0, PT, R14, R23, PT ;  /* 0x000000170e00720b */ /* 0x020fe20003f0e000 */
[----:B------:R-:W-:Y:S01]  /*38d0*/  BSSY.RECONVERGENT B1, `(.L_x_83) ;  /* 0x0000010000017945 */ /* 0x000fe20003800200 */
[----:B------:R-:W-:Y:S02]  /*38e0*/  IMAD.MOV.U32 R10, RZ, RZ, R14 ;  /* 0x000000ffff0a7224 */ /* 0x000fe400078e000e */
[----:B------:R-:W-:Y:S02]  /*38f0*/  IMAD.MOV.U32 R13, RZ, RZ, R19 ;  /* 0x000000ffff0d7224 */ /* 0x000fe400078e0013 */
[----:B------:R-:W-:-:S07]  /*3900*/  IMAD.MOV.U32 R15, RZ, RZ, R21 ;  /* 0x000000ffff0f7224 */ /* 0x000fce00078e0015 */
[----:B0-----:R-:W-:Y:S05]  /*3910*/  @!P0 BRA `(.L_x_84) ;  /* 0x00000000002c8947 */ /* 0x001fea0003800000 */
[----:B------:R-:W-:Y:S01]  /*3920*/  FSETP.GEU.AND P2, PT, R23, R14, PT ;  /* 0x0000000e1700720b */ /* 0x000fe20003f4e000 */
[----:B------:R-:W-:Y:S02]  /*3930*/  IMAD.MOV.U32 R13, RZ, RZ, R8 ;  /* 0x000000ffff0d7224 */ /* 0x000fe400078e0008 */
[----:B------:R-:W-:Y:S02]  /*3940*/  IMAD.MOV.U32 R15, RZ, RZ, R9 ;  /* 0x000000ffff0f7224 */ /* 0x000fe400078e0009 */
[----:B------:R-:W-:-:S08]  /*3950*/  IMAD.MOV.U32 R10, RZ, RZ, R23 ;  /* 0x000000ffff0a7224 */ /* 0x000fd000078e0017 */
[CC--:B------:R-:W-:Y:S02]  /*3960*/  @P2 ISETP.GE.U32.AND P0, PT, R19.reuse, R8.reuse, PT ;  /* 0x000000081300220c */ /* 0x0c0fe40003f06070 */
[-C--:B------:R-:W-:Y:S02]  /*3970*/  @P2 ISETP.LT.U32.AND P1, PT, R19, R8.reuse, PT ;  /* 0x000000081300220c */ /* 0x080fe40003f21070 */
[CC--:B------:R-:W-:Y:S02]  /*3980*/  @P2 ISETP.GE.AND.EX P0, PT, R21.reuse, R9.reuse, PT, P0 ;  /* 0x000000091500220c */ /* 0x0c0fe40003f06300 */
[----:B------:R-:W-:Y:S02]  /*3990*/  @P2 ISETP.LT.AND.EX P1, PT, R21, R9, PT, P1 ;  /* 0x000000091500220c */ /* 0x000fe40003f21310 */
[----:B------:R-:W-:Y:S02]  /*39a0*/  @P2 FSEL R10, R14, R23, !P0 ;  /* 0x000000170e0a2208 */ /* 0x000fe40004000000 */
[----:B------:R-:W-:-:S02]  /*39b0*/  @P2 SEL R13, R19, R8, P1 ;  /* 0x00000008130d2207 */ /* 0x000fc40000800000 */
[----:B------:R-:W-:-:S07]  /*39c0*/  @P2 SEL R15, R21, R9, P1 ;  /* 0x00000009150f2207 */ /* 0x000fce0000800000 */
.L_x_84:
[----:B------:R-:W-:Y:S05]  /*39d0*/  BSYNC.RECONVERGENT B1 ;  /* 0x0000000000017941 */ /* 0x000fea0003800200 */
.L_x_83:
[----:B------:R0:W5:Y:S01]  /*39e0*/  LDG.E.64.CONSTANT R8, desc[UR10][R2.64+-0x7000] ;  /* 0xff90000a02087981 */ /* 0x000162000c1e9b00 */
[----:B------:R-:W-:Y:S01]  /*39f0*/  FSETP.GEU.AND P0, PT, R10, R11, PT ;  /* 0x0000000b0a00720b */ /* 0x000fe20003f0e000 */
[----:B------:R-:W-:Y:S01]  /*3a00*/  BSSY.RECONVERGENT B1, `(.L_x_85) ;  /* 0x0000010000017945 */ /* 0x000fe20003800200 */
[----:B------:R-:W-:Y:S02]  /*3a10*/  IMAD.MOV.U32 R12, RZ, RZ, R10 ;  /* 0x000000ffff0c7224 */ /* 0x000fe400078e000a */
[----:B------:R-:W-:Y:S02]  /*3a20*/  IMAD.MOV.U32 R19, RZ, RZ, R13 ;  /* 0x000000ffff137224 */ /* 0x000fe400078e000d */
[----:B------:R-:W-:-:S07]  /*3a30*/  IMAD.MOV.U32 R21, RZ, RZ, R15 ;  /* 0x000000ffff157224 */ /* 0x000fce00078e000f */
[----:B0-----:R-:W-:Y:S05]  /*3a40*/  @!P0 BRA `(.L_x_86) ;  /* 0x00000000002c8947 */ /* 0x001fea0003800000 */
[----:B------:R-:W-:Y:S01]  /*3a50*/  FSETP.GEU.AND P2, PT, R11, R10, PT ;  /* 0x0000000a0b00720b */ /* 0x000fe20003f4e000 */
[----:B-----5:R-:W-:Y:S02]  /*3a60*/  IMAD.MOV.U32 R19, RZ, RZ, R8 ;  /* 0x000000ffff137224 */ /* 0x020fe400078e0008 */
        /* <DEDUP_REMOVED lines=9> */
.L_x_86:
[----:B------:R-:W-:Y:S05]  /*3b00*/  BSYNC.RECONVERGENT B1 ;  /* 0x0000000000017941 */ /* 0x000fea0003800200 */
.L_x_85:
[----:B-----5:R0:W5:Y:S01]  /*3b10*/  LDG.E.64.CONSTANT R8, desc[UR10][R2.64+-0x6000] ;  /* 0xffa0000a02087981 */ /* 0x020162000c1e9b00 */
        /* <DEDUP_REMOVED lines=17> */
.L_x_88:
[----:B------:R-:W-:Y:S05]  /*3c30*/  BSYNC.RECONVERGENT B1 ;  /* 0x0000000000017941 */ /* 0x000fea0003800200 */
.L_x_87:
        /* <DEDUP_REMOVED lines=12> */
[----:B------:R-:W-:Y:S02]  /*3d00*/  @P2 ISETP.LT.U32.AND P1, PT, R13, R8, PT ;  /* 0x000000080d00220c */ /* 0x000fe40003f21070 */
[CC--:B------:R-:W-:Y:S02]  /*3d10*/  @P2 ISETP.GE.AND.EX P0, PT, R15.reuse, R9.reuse, PT, P0 ;  /* 0x000000090f00220c */ /* 0x0c0fe40003f06300 */
[----:B------:R-:W-:Y:S02]  /*3d20*/  @P2 ISETP.LT.AND.EX P1, PT, R15, R9, PT, P1 ;  /* 0x000000090f00220c */ /* 0x000fe40003f21310 */
[----:B------:R-:W-:Y:S02]  /*3d30*/  @P2 FSEL R25, R11, R6, !P0 ;  /* 0x000000060b192208 */ /* 0x000fe40004000000 */
[----:B------:R-:W-:-:S02]  /*3d40*/  @P2 SEL R23, R13, R8, P1 ;  /* 0x000000080d172207 */ /* 0x000fc40000800000 */
[----:B------:R-:W-:-:S07]  /*3d50*/  @P2 SEL R21, R15, R9, P1 ;  /* 0x000000090f152207 */ /* 0x000fce0000800000 */
.L_x_90:
[----:B------:R-:W-:Y:S05]  /*3d60*/  BSYNC.RECONVERGENT B1 ;  /* 0x0000000000017941 */ /* 0x000fea0003800200 */
.L_x_89:
[----:B------:R0:W5:Y:S04]  /*3d70*/  LDG.E.CONSTANT R20, desc[UR10][R2.64+-0x2008] ;  /* 0xffdff80a02147981 */ /* 0x000168000c1e9900 */
[----:B------:R0:W5:Y:S04]  /*3d80*/  LDG.E.CONSTANT R19, desc[UR10][R2.64+-0x1008] ;  /* 0xffeff80a02137981 */ /* 0x000168000c1e9900 */
[----:B------:R0:W5:Y:S04]  /*3d90*/  LDG.E.CONSTANT R18, desc[UR10][R2.64+-0x8] ;  /* 0xfffff80a02127981 */ /* 0x000168000c1e9900 */
[----:B-----5:R0:W5:Y:S04]  /*3da0*/  LDG.E.64.CONSTANT R8, desc[UR10][R2.64+-0x3000] ;  /* 0xffd0000a02087981 */ /* 0x020168000c1e9b00 */
[----:B------:R0:W5:Y:S04]  /*3db0*/  LDG.E.64.CONSTANT R10, desc[UR10][R2.64+-0x2000] ;  /* 0xffe0000a020a7981 */ /* 0x000168000c1e9b00 */
[----:B------:R0:W5:Y:S04]  /*3dc0*/  LDG.E.64.CONSTANT R12, desc[UR10][R2.64+-0x1000] ;  /* 0xfff0000a020c7981 */ /* 0x000168000c1e9b00 */
[----:B------:R0:W5:Y:S01]  /*3dd0*/  LDG.E.64.CONSTANT R6, desc[UR10][R2.64] ;  /* 0x0000000a02067981 */ /* 0x000162000c1e9b00 */
[----:B------:R-:W-:Y:S01]  /*3de0*/  FSETP.GEU.AND P0, PT, R25, R16, PT ;  /* 0x000000101900720b */ /* 0x000fe20003f0e000 */
[----:B------:R-:W-:Y:S01]  /*3df0*/  BSSY.RECONVERGENT B1, `(.L_x_91) ;  /* 0x0000011000017945 */ /* 0x000fe20003800200 */
[----:B------:R-:W-:-:S02]  /*3e00*/  IMAD.MOV.U32 R14, RZ, RZ, R25 ;  /* 0x000000ffff0e7224 */ /* 0x000fc400078e0019 */
[----:B------:R-:W-:Y:S02]  /*3e10*/  IMAD.MOV.U32 R27, RZ, RZ, R23 ;  /* 0x000000ffff1b7224 */ /* 0x000fe400078e0017 */
[----:B------:R-:W-:-:S07]  /*3e20*/  IMAD.MOV.U32 R29, RZ, RZ, R21 ;  /* 0x000000ffff1d7224 */ /* 0x000fce00078e0015 */
[----:B0-----:R-:W-:Y:S05]  /*3e30*/  @!P0 BRA `(.L_x_92) ;  /* 0x0000000000308947 */ /* 0x001fea0003800000 */
[----:B------:R-:W2:Y:S01]  /*3e40*/  LDG.E.64.CONSTANT R14, desc[UR10][R2.64+-0x4000] ;  /* 0xffc0000a020e7981 */ /* 0x000ea2000c1e9b00 */
[----:B------:R-:W-:-:S13]  /*3e50*/  FSETP.GEU.AND P2, PT, R16, R25, PT ;  /* 0x000000191000720b */ /* 0x000fda0003f4e000 */
[CC--:B--2---:R-:W-:Y:S01]  /*3e60*/  @P2 ISETP.LT.U32.AND P1, PT, R23.reuse, R14.reuse, PT ;  /* 0x0000000e1700220c */ /* 0x0c4fe20003f21070 */
[----:B------:R-:W-:Y:S01]  /*3e70*/  IMAD.MOV.U32 R27, RZ, RZ, R14 ;  /* 0x000000ffff1b7224 */ /* 0x000fe200078e000e */
[-C--:B------:R-:W-:Y:S01]  /*3e80*/  @P2 ISETP.GE.U32.AND P0, PT, R23, R14.reuse, PT ;  /* 0x0000000e1700220c */ /* 0x080fe20003f06070 */
[----:B------:R-:W-:Y:S01]  /*3e90*/  IMAD.MOV.U32 R29, RZ, RZ, R15 ;  /* 0x000000ffff1d7224 */ /* 0x000fe200078e000f */
[CC--:B------:R-:W-:Y:S02]  /*3ea0*/  @P2 ISETP.LT.AND.EX P1, PT, R21.reuse, R15.reuse, PT, P1 ;  /* 0x0000000f1500220c */ /* 0x0c0fe40003f21310 */
[-C--:B------:R-:W-:Y:S02]  /*3eb0*/  @P2 ISETP.GE.AND.EX P0, PT, R21, R15.reuse, PT, P0 ;  /* 0x0000000f1500220c */ /* 0x080fe40003f06300 */
[----:B------:R-:W-:Y:S01]  /*3ec0*/  @P2 SEL R27, R23, R14, P1 ;  /* 0x0000000e171b2207 */ /* 0x000fe20000800000 */
[----:B------:R-:W-:Y:S01]  /*3ed0*/  IMAD.MOV.U32 R14, RZ, RZ, R16 ;  /* 0x000000ffff0e7224 */ /* 0x000fe200078e0010 */
[----:B------:R-:W-:-:S02]  /*3ee0*/  @P2 SEL R29, R21, R15, P1 ;  /* 0x0000000f151d2207 */ /* 0x000fc40000800000 */
[----:B------:R-:W-:-:S07]  /*3ef0*/  @P2 FSEL R14, R25, R16, !P0 ;  /* 0x00000010190e2208 */ /* 0x000fce0004000000 */
.L_x_92:
[----:B------:R-:W-:Y:S05]  /*3f00*/  BSYNC.RECONVERGENT B1 ;  /* 0x0000000000017941 */ /* 0x000fea0003800200 */
.L_x_91:
[----:B------:R-:W-:Y:S01]  /*3f10*/  FSETP.GEU.AND P0, PT, R14, R17, PT ;  /* 0x000000110e00720b */ /* 0x000fe20003f0e000 */
[----:B------:R-:W-:Y:S01]  /*3f20*/  BSSY.RECONVERGENT B1, `(.L_x_93) ;  /* 0x0000010000017945 */ /* 0x000fe20003800200 */
[----:B------:R-:W-:Y:S02]  /*3f30*/  IMAD.MOV.U32 R15, RZ, RZ, R14 ;  /* 0x000000ffff0f7224 */ /* 0x000fe400078e000e */
[----:B------:R-:W-:Y:S02]  /*3f40*/  IMAD.MOV.U32 R23, RZ, RZ, R27 ;  /* 0x000000ffff177224 */ /* 0x000fe400078e001b */
[----:B------:R-:W-:-:S07]  /*3f50*/  IMAD.MOV.U32 R25, RZ, RZ, R29 ;  /* 0x000000ffff197224 */ /* 0x000fce00078e001d */
[----:B------:R-:W-:Y:S05]  /*3f60*/  @!P0 BRA `(.L_x_94) ;  /* 0x00000000002c8947 */ /* 0x000fea0003800000 */
        /* <DEDUP_REMOVED lines=11> */
.L_x_94:
[----:B------:R-:W-:Y:S05]  /*4020*/  BSYNC.RECONVERGENT B1 ;  /* 0x0000000000017941 */ /* 0x000fea0003800200 */
.L_x_93:
[----:B------:R-:W-:Y:S01]  /*4030*/  FSETP.GEU.AND P0, PT, R15, R20, PT ;  /* 0x000000140f00720b */ /* 0x000fe20003f0e000 */
[----:B------:R-:W-:Y:S01]  /*4040*/  BSSY.RECONVERGENT B1, `(.L_x_95) ;  /* 0x0000010000017945 */ /* 0x000fe20003800200 */
[----:B-----5:R-:W-:Y:S02]  /*4050*/  IMAD.MOV.U32 R8, RZ, RZ, R15 ;  /* 0x000000ffff087224 */ /* 0x020fe400078e000f */
        /* <DEDUP_REMOVED lines=14> */
.L_x_96:
[----:B------:R-:W-:Y:S05]  /*4140*/  BSYNC.RECONVERGENT B1 ;  /* 0x0000000000017941 */ /* 0x000fea0003800200 */
.L_x_95:
        /* <DEDUP_REMOVED lines=17> */
.L_x_98:
[----:B------:R-:W-:Y:S05]  /*4260*/  BSYNC.RECONVERGENT B1 ;  /* 0x0000000000017941 */ /* 0x000fea0003800200 */
.L_x_97:
        /* <DEDUP_REMOVED lines=17> */
.L_x_100:
[----:B------:R-:W-:Y:S05]  /*4380*/  BSYNC.RECONVERGENT B1 ;  /* 0x0000000000017941 */ /* 0x000fea0003800200 */
.L_x_99:
[----:B------:R-:W-:Y:S02]  /*4390*/  IADD3 R5, P0, PT, R5, 0xa00, RZ ;  /* 0x00000a0005057810 */ /* 0x000fe40007f1e0ff */
[----:B------:R-:W-:-:S03]  /*43a0*/  IADD3 R2, P1, PT, R2, 0xa000, RZ ;  /* 0x0000a00002027810 */ /* 0x000fc60007f3e0ff */
[----:B------:R-:W-:Y:S02]  /*43b0*/  IMAD.X R4, RZ, RZ, R4, P0 ;  /* 0x000000ffff047224 */ /* 0x000fe400000e0604 */
[----:B------:R-:W-:Y:S01]  /*43c0*/  IMAD.X R3, RZ, RZ, R3, P1 ;  /* 0x000000ffff037224 */ /* 0x000fe200008e0603 */
[----:B------:R-:W-:Y:S07]  /*43d0*/  BRA.U UP0, `(.L_x_101) ;  /* 0xfffffff100bc7547 */ /* 0x000fee000b83ffff */
.L_x_80:
[----:B------:R-:W-:-:S04]  /*43e0*/  ULOP3.LUT UR4, UR6, 0x1, URZ, 0xc0, !UPT ;  /* 0x0000000106047892 */ /* 0x000fc8000f8ec0ff */
[----:B------:R-:W-:-:S04]  /*43f0*/  UISETP.NE.U32.AND UP0, UPT, UR4, 0x1, UPT ;  /* 0x000000010400788c */ /* 0x000fc8000bf05070 */
[----:B------:R-:W-:-:S09]  /*4400*/  UISETP.NE.U32.AND.EX UP0, UPT, URZ, URZ, UPT, UP0 ;  /* 0x000000ffff00728c */ /* 0x000fd2000bf05100 */
[----:B------:R-:W-:Y:S05]  /*4410*/  BRA.U !UP0, `(.L_x_79) ;  /* 0x0000000508a87547 */ /* 0x000fea000b800000 */
[----:B------:R-:W0:Y:S02]  /*4420*/  LDC.64 R2, c[0x0][0x380] ;  /* 0x0000e000ff027b82 */ /* 0x000e240000000a00 */
[----:B0-----:R-:W-:-:S03]  /*4430*/  IMAD.WIDE.U32 R2, R0, 0x10, R2 ;  /* 0x0000001000027825 */ /* 0x001fc600078e0002 */
[----:B------:R-:W-:-:S04]  /*4440*/  LEA R16, P0, R5, R2, 0x4 ;  /* 0x0000000205107211 */ /* 0x000fc800078020ff */
[----:B------:R-:W-:-:S05]  /*4450*/  LEA.HI.X R17, R5, R3, R4, 0x4, P0 ;  /* 0x0000000305117211 */ /* 0x000fca00000f2404 */
[----:B------:R-:W2:Y:S04]  /*4460*/  LDG.E.CONSTANT R23, desc[UR10][R16.64] ;  /* 0x0000000a10177981 */ /* 0x000ea8000c1e9900 */
[----:B------:R0:W5:Y:S04]  /*4470*/  LDG.E.CONSTANT R27, desc[UR10][R16.64+0x1000] ;  /* 0x0010000a101b7981 */ /* 0x000168000c1e9900 */
[----:B------:R0:W5:Y:S04]  /*4480*/  LDG.E.CONSTANT R19, desc[UR10][R16.64+0x2000] ;  /* 0x0020000a10137981 */ /* 0x000168000c1e9900 */
[----:B------:R0:W5:Y:S04]  /*4490*/  LDG.E.CONSTANT R18, desc[UR10][R16.64+0x3000] ;  /* 0x0030000a10127981 */ /* 0x000168000c1e9900 */
[----:B------:R0:W5:Y:S04]  /*44a0*/  LDG.E.CONSTANT R11, desc[UR10][R16.64+0x4000] ;  /* 0x0040000a100b7981 */ /* 0x000168000c1e9900 */
[----:B------:R0:W5:Y:S04]  /*44b0*/  LDG.E.64.CONSTANT R2, desc[UR10][R16.64+0x1008] ;  /* 0x0010080a10027981 */ /* 0x000168000c1e9b00 */
[----:B------:R0:W5:Y:S04]  /*44c0*/  LDG.E.64.CONSTANT R6, desc[UR10][R16.64+0x2008] ;  /* 0x0020080a10067981 */ /* 0x000168000c1e9b00 */
[----:B------:R0:W5:Y:S04]  /*44d0*/  LDG.E.64.CONSTANT R12, desc[UR10][R16.64+0x3008] ;  /* 0x0030080a100c7981 */ /* 0x000168000c1e9b00 */
[----:B------:R0:W5:Y:S01]  /*44e0*/  LDG.E.64.CONSTANT R14, desc[UR10][R16.64+0x4008] ;  /* 0x0040080a100e7981 */ /* 0x000162000c1e9b00 */
        /* <DEDUP_REMOVED lines=18> */
.L_x_103:
[----:B------:R-:W-:Y:S05]  /*4610*/  BSYNC.RECONVERGENT B1 ;  /* 0x0000000000017941 */ /* 0x000fea0003800200 */
.L_x_102:
        /* <DEDUP_REMOVED lines=17> */
.L_x_105:
[----:B------:R-:W-:Y:S05]  /*4730*/  BSYNC.RECONVERGENT B1 ;  /* 0x0000000000017941 */ /* 0x000fea0003800200 */
.L_x_104:
        /* <DEDUP_REMOVED lines=17> */
.L_x_107:
[----:B------:R-:W-:Y:S05]  /*4850*/  BSYNC.RECONVERGENT B1 ;  /* 0x0000000000017941 */ /* 0x000fea0003800200 */
.L_x_106:
        /* <DEDUP_REMOVED lines=17> */
.L_x_109:
[----:B------:R-:W-:Y:S05]  /*4970*/  BSYNC.RECONVERGENT B1 ;  /* 0x0000000000017941 */ /* 0x000fea0003800200 */
.L_x_108:
[----:B------:R-:W-:Y:S01]  /*4980*/  FSETP.GEU.AND P0, PT, R2, R11, PT ;  /* 0x0000000b0200720b */ /* 0x000fe20003f0e000 */
[----:B------:R-:W-:Y:S01]  /*4990*/  BSSY.RECONVERGENT B1, `(.L_x_110) ;  /* 0x0000011000017945 */ /* 0x000fe20003800200 */
[----:B------:R-:W-:Y:S01]  /*49a0*/  IADD3 R5, P2, PT, R5, 0x500, RZ ;  /* 0x0000050005057810 */ /* 0x000fe20007f5e0ff */
[----:B------:R-:W-:Y:S02]  /*49b0*/  IMAD.MOV.U32 R10, RZ, RZ, R2 ;  /* 0x000000ffff0a7224 */ /* 0x000fe400078e0002 */
[----:B------:R-:W-:Y:S02]  /*49c0*/  IMAD.MOV.U32 R8, RZ, RZ, R7 ;  /* 0x000000ffff087224 */ /* 0x000fe400078e0007 */
[----:B------:R-:W-:-:S06]  /*49d0*/  IMAD.MOV.U32 R9, RZ, RZ, R17 ;  /* 0x000000ffff097224 */ /* 0x000fcc00078e0011 */
        /* <DEDUP_REMOVED lines=12> */
.L_x_111:
[----:B------:R-:W-:Y:S05]  /*4aa0*/  BSYNC.RECONVERGENT B1 ;  /* 0x0000000000017941 */ /* 0x000fea0003800200 */
.L_x_110:
[----:B------:R-:W-:-:S07]  /*4ab0*/  IMAD.X R4, RZ, RZ, R4, P2 ;  /* 0x000000ffff047224 */ /* 0x000fce00010e0604 */
.L_x_79:
[----:B------:R-:W0:Y:S02]  /*4ac0*/  LDCU UR4, c[0x0][0x390] ;  /* 0x00007200ff0477ac */ /* 0x000e240008000800 */
[----:B0-----:R-:W-:Y:S02]  /*4ad0*/  USHF.R.S32.HI UR5, URZ, 0x1f, UR4 ;  /* 0x0000001fff057899 */ /* 0x001fe40008011404 */
[----:B------:R-:W-:-:S04]  /*4ae0*/  ISETP.GE.U32.AND P0, PT, R5, UR4, PT ;  /* 0x0000000405007c0c */ /* 0x000fc8000bf06070 */
[----:B------:R-:W-:-:S13]  /*4af0*/  ISETP.GE.AND.EX P0, PT, R4, UR5, PT, P0 ;  /* 0x0000000504007c0c */ /* 0x000fda000bf06300 */
[----:B------:R-:W-:Y:S05]  /*4b00*/  @P0 BRA `(.L_x_112) ;  /* 0x00000008003c0947 */ /* 0x000fea0003800000 */
[----:B------:R-:W-:Y:S01]  /*4b10*/  IADD3 R3, PT, PT, -R5, UR4, RZ ;  /* 0x0000000405037c10 */ /* 0x000fe2000fffe1ff */
[----:B------:R-:W-:Y:S03]  /*4b20*/  BSSY.RECONVERGENT B1, `(.L_x_112) ;  /* 0x000008d000017945 */ /* 0x000fe60003800200 */
[----:B------:R-:W-:-:S13]  /*4b30*/  ISETP.GE.AND P0, PT, R0, R3, PT ;  /* 0x000000030000720c */ /* 0x000fda0003f06270 */
[----:B------:R-:W-:Y:S05]  /*4b40*/  @P0 BRA `(.L_x_113) ;  /* 0x0000000800280947 */ /* 0x000fea0003800000 */
[----:B------:R-:W-:Y:S01]  /*4b50*/  LOP3.LUT R2, RZ, R0, RZ, 0x33, !PT ;  /* 0x00000000ff027212 */ /* 0x000fe200078e33ff */
[----:B------:R-:W-:Y:S03]  /*4b60*/  BSSY.RECONVERGENT B2, `(.L_x_114) ;  /* 0x000002a000027945 */ /* 0x000fe60003800200 */
[----:B------:R-:W-:-:S04]  /*4b70*/  IADD3 R18, PT, PT, -R5, UR4, R2 ;  /* 0x0000000405127c10 */ /* 0x000fc8000fffe102 */
[----:B------:R-:W-:-:S04]  /*4b80*/  LOP3.LUT R2, R18, 0x300, RZ, 0xc0, !PT ;  /* 0x0000030012027812 */ /* 0x000fc800078ec0ff */
[----:B------:R-:W-:Y:S01]  /*4b90*/  ISETP.NE.AND P0, PT, R2, 0x300, PT ;  /* 0x000003000200780c */ /* 0x000fe20003f05270 */
[----:B------:R-:W-:-:S12]  /*4ba0*/  IMAD.MOV.U32 R2, RZ, RZ, R0 ;  /* 0x000000ffff027224 */ /* 0x000fd800078e0000 */
[----:B------:R-:W-:Y:S05]  /*4bb0*/  @!P0 BRA `(.L_x_115) ;  /* 0x0000000000908947 */ /* 0x000fea0003800000 */
[----:B------:R-:W0:Y:S01]  /*4bc0*/  LDCU.64 UR6, c[0x0][0x380] ;  /* 0x00007000ff0677ac */ /* 0x000e220008000a00 */
[----:B------:R-:W-:Y:S02]  /*4bd0*/  IADD3 R7, P0, PT, R0, R5, RZ ;  /* 0x0000000500077210 */ /* 0x000fe40007f1e0ff */
[----:B------:R-:W-:-:S03]  /*4be0*/  LEA.HI R2, R18, 0x1, RZ, 0x18 ;  /* 0x0000000112027811 */ /* 0x000fc600078fc0ff */
[----:B------:R-:W-:Y:S01]  /*4bf0*/  IMAD.X R12, RZ, RZ, R4, P0 ;  /* 0x000000ffff0c7224 */ /* 0x000fe200000e0604 */
[----:B------:R-:W-:Y:S01]  /*4c00*/  LOP3.LUT R6, R2, 0x3, RZ, 0xc0, !PT ;  /* 0x0000000302067812 */ /* 0x000fe200078ec0ff */
[----:B------:R-:W-:-:S04]  /*4c10*/  IMAD.MOV.U32 R2, RZ, RZ, R0 ;  /* 0x000000ffff027224 */ /* 0x000fc800078e0000 */
[----:B------:R-:W-:Y:S01]  /*4c20*/  IMAD.MOV R11, RZ, RZ, -R6 ;  /* 0x000000ffff0b7224 */ /* 0x000fe200078e0a06 */
[----:B0-----:R-:W-:-:S04]  /*4c30*/  LEA R16, P1, R7, UR6, 0x4 ;  /* 0x0000000607107c11 */ /* 0x001fc8000f8220ff */
[----:B------:R-:W-:-:S09]  /*4c40*/  LEA.HI.X R7, R7, UR7, R12, 0x4, P1 ;  /* 0x0000000707077c11 */ /* 0x000fd200088f240c */
.L_x_118:
[----:B------:R-:W-:-:S05]  /*4c50*/  IMAD.MOV.U32 R6, RZ, RZ, R16 ;  /* 0x000000ffff067224 */ /* 0x000fca00078e0010 */
[----:B------:R-:W2:Y:S01]  /*4c60*/  LDG.E.CONSTANT R19, desc[UR10][R6.64] ;  /* 0x0000000a06137981 */ /* 0x000ea2000c1e9900 */
[----:B------:R-:W-:Y:S01]  /*4c70*/  VIADD R11, R11, 0x1 ;  /* 0x000000010b0b7836 */ /* 0x000fe20000000000 */
[----:B------:R-:W-:Y:S01]  /*4c80*/  BSSY.RECONVERGENT B3, `(.L_x_116) ;  /* 0x0000014000037945 */ /* 0x000fe20003800200 */
[----:B------:R-:W-:-:S03]  /*4c90*/  IADD3 R16, P3, PT, R6, 0x1000, RZ ;  /* 0x0000100006107810 */ /* 0x000fc60007f7e0ff */
[----:B------:R-:W-:Y:S02]  /*4ca0*/  ISETP.NE.AND P2, PT, R11, RZ, PT ;  /* 0x000000ff0b00720c */ /* 0x000fe40003f45270 */
[----:B--2---:R-:W-:-:S13]  /*4cb0*/  FSETP.GEU.AND P0, PT, R10, R19, PT ;  /* 0x000000130a00720b */ /* 0x004fda0003f0e000 */
[----:B------:R-:W-:Y:S05]  /*4cc0*/  @!P0 BRA `(.L_x_117) ;  /* 0x00000000003c8947 */ /* 0x000fea0003800000 */
[----:B------:R-:W2:Y:S01]  /*4cd0*/  LDG.E.64.CONSTANT R12, desc[UR10][R6.64+0x8] ;  /* 0x0000080a060c7981 */ /* 0x000ea2000c1e9b00 */
[----:B------:R-:W-:Y:S01]  /*4ce0*/  FSETP.GEU.AND P4, PT, R19, R10, PT ;  /* 0x0000000a1300720b */ /* 0x000fe20003f8e000 */
[----:B------:R-:W-:Y:S02]  /*4cf0*/  IMAD.MOV.U32 R15, RZ, RZ, R8 ;  /* 0x000000ffff0f7224 */ /* 0x000fe400078e0008 */
[----:B------:R-:W-:Y:S02]  /*4d00*/  IMAD.MOV.U32 R17, RZ, RZ, R9 ;  /* 0x000000ffff117224 */ /* 0x000fe400078e0009 */
[----:B------:R-:W-:Y:S02]  /*4d10*/  IMAD.MOV.U32 R14, RZ, RZ, R10 ;  /* 0x000000ffff0e7224 */ /* 0x000fe400078e000a */
[----:B------:R-:W-:-:S06]  /*4d20*/  IMAD.MOV.U32 R10, RZ, RZ, R19 ;  /* 0x000000ffff0a7224 */ /* 0x000fcc00078e0013 */
        /* <DEDUP_REMOVED lines=9> */
.L_x_117:
[----:B------:R-:W-:Y:S05]  /*4dc0*/  BSYNC.RECONVERGENT B3 ;  /* 0x0000000000037941 */ /* 0x000fea0003800200 */
.L_x_116:
[----:B------:R-:W-:Y:S02]  /*4dd0*/  IMAD.X R7, RZ, RZ, R7, P3 ;  /* 0x000000ffff077224 */ /* 0x000fe400018e0607 */
[----:B------:R-:W-:Y:S01]  /*4de0*/  VIADD R2, R2, 0x100 ;  /* 0x0000010002027836 */ /* 0x000fe20000000000 */
[----:B------:R-:W-:Y:S06]  /*4df0*/  @P2 BRA `(.L_x_118) ;  /* 0xfffffffc00942947 */ /* 0x000fec000383ffff */
.L_x_115:
[----:B------:R-:W-:Y:S05]  /*4e00*/  BSYNC.RECONVERGENT B2 ;  /* 0x0000000000027941 */ /* 0x000fea0003800200 */
.L_x_114:
[----:B------:R-:W-:-:S13]  /*4e10*/  ISETP.GE.U32.AND P0, PT, R18, 0x300, PT ;  /* 0x000003001200780c */ /* 0x000fda0003f06070 */
[----:B------:R-:W-:Y:S05]  /*4e20*/  @!P0 BRA `(.L_x_113) ;  /* 0x0000000400708947 */ /* 0x000fea0003800000 */
[----:B------:R-:W0:Y:S01]  /*4e30*/  LDCU.64 UR6, c[0x0][0x380] ;  /* 0x00007000ff0677ac */ /* 0x000e220008000a00 */
[----:B------:R-:W-:-:S05]  /*4e40*/  IADD3 R6, P0, PT, R2, R5, RZ ;  /* 0x0000000502067210 */ /* 0x000fca0007f1e0ff */
[----:B------:R-:W-:Y:S01]  /*4e50*/  IMAD.X R7, RZ, RZ, R4, P0 ;  /* 0x000000ffff077224 */ /* 0x000fe200000e0604 */
[----:B0-----:R-:W-:-:S04]  /*4e60*/  LEA R5, P1, R6, UR6, 0x4 ;  /* 0x0000000606057c11 */ /* 0x001fc8000f8220ff */
[----:B------:R-:W-:Y:S02]  /*4e70*/  IADD3 R4, P0, PT, R5, 0x3008, RZ ;  /* 0x0000300805047810 */ /* 0x000fe40007f1e0ff */
[----:B------:R-:W-:-:S05]  /*4e80*/  LEA.HI.X R5, R6, UR7, R7, 0x4, P1 ;  /* 0x0000000706057c11 */ /* 0x000fca00088f2407 */
[----:B------:R-:W-:-:S07]  /*4e90*/  IMAD.X R5, RZ, RZ, R5, P0 ;  /* 0x000000ffff057224 */ /* 0x000fce00000e0605 */
.L_x_127:
[----:B------:R-:W2:Y:S04]  /*4ea0*/  LDG.E.CONSTANT R17, desc[UR10][R4.64+-0x3008] ;  /* 0xffcff80a04117981 */ /* 0x000ea8000c1e9900 */
[----:B------:R0:W5:Y:S04]  /*4eb0*/  LDG.E.CONSTANT R12, desc[UR10][R4.64+-0x2008] ;  /* 0xffdff80a040c7981 */ /* 0x000168000c1e9900 */
        /* <DEDUP_REMOVED lines=20> */
.L_x_120:
[----:B------:R-:W-:Y:S05]  /*5000*/  BSYNC.RECONVERGENT B2 ;  /* 0x0000000000027941 */ /* 0x000fea0003800200 */
.L_x_119:
        /* <DEDUP_REMOVED lines=18> */
.L_x_122:
[----:B------:R-:W-:Y:S05]  /*5130*/  BSYNC.RECONVERGENT B2 ;  /* 0x0000000000027941 */ /* 0x000fea0003800200 */
.L_x_121:
        /* <DEDUP_REMOVED lines=18> */
.L_x_124:
[----:B------:R-:W-:Y:S05]  /*5260*/  BSYNC.RECONVERGENT B2 ;  /* 0x0000000000027941 */ /* 0x000fea0003800200 */
.L_x_123:
        /* <DEDUP_REMOVED lines=18> */
.L_x_126:
[----:B------:R-:W-:Y:S05]  /*5390*/  BSYNC.RECONVERGENT B2 ;  /* 0x0000000000027941 */ /* 0x000fea0003800200 */
.L_x_125:
[----:B------:R-:W-:Y:S01]  /*53a0*/  VIADD R2, R2, 0x400 ;  /* 0x0000040002027836 */ /* 0x000fe20000000000 */
[----:B------:R-:W-:-:S04]  /*53b0*/  IADD3 R4, P1, PT, R4, 0x4000, RZ ;  /* 0x0000400004047810 */ /* 0x000fc80007f3e0ff */
[----:B------:R-:W-:Y:S01]  /*53c0*/  ISETP.GE.AND P0, PT, R2, R3, PT ;  /* 0x000000030200720c */ /* 0x000fe20003f06270 */
[----:B------:R-:W-:-:S12]  /*53d0*/  IMAD.X R5, RZ, RZ, R5, P1 ;  /* 0x000000ffff057224 */ /* 0x000fd800008e0605 */
[----:B------:R-:W-:Y:S05]  /*53e0*/  @!P0 BRA `(.L_x_127) ;  /* 0xfffffff800ac8947 */ /* 0x000fea000383ffff */
.L_x_113:
[----:B------:R-:W-:Y:S05]  /*53f0*/  BSYNC.RECONVERGENT B1 ;  /* 0x0000000000017941 */ /* 0x000fea0003800200 */
.L_x_112:
[----:B------:R-:W0:Y:S01]  /*5400*/  S2R R13, SR_LANEID ;  /* 0x00000000000d7919 */ /* 0x000e220000000000 */
[----:B------:R-:W-:Y:S01]  /*5410*/  BSSY.RECONVERGENT B1, `(.L_x_128) ;  /* 0x0000015000017945 */ /* 0x000fe20003800200 */
[----:B------:R-:W-:Y:S01]  /*5420*/  IMAD.MOV.U32 R2, RZ, RZ, R10 ;  /* 0x000000ffff027224 */ /* 0x000fe200078e000a */
[----:B------:R-:W1:Y:S01]  /*5430*/  SHFL.DOWN PT, R3, R10, 0x1, 0x1f ;  /* 0x08201f000a037f89 */ /* 0x000e6200000e0000 */
[----:B------:R-:W-:Y:S02]  /*5440*/  IMAD.MOV.U32 R4, RZ, RZ, R8 ;  /* 0x000000ffff047224 */ /* 0x000fe400078e0008 */
[----:B------:R-:W-:Y:S01]  /*5450*/  IMAD.MOV.U32 R7, RZ, RZ, R9 ;  /* 0x000000ffff077224 */ /* 0x000fe200078e0009 */
[----:B------:R2:W3:Y:S04]  /*5460*/  SHFL.DOWN PT, R5, R8, 0x1, 0x1f ;  /* 0x08201f0008057f89 */ /* 0x0004e800000e0000 */
[----:B------:R2:W4:Y:S01]  /*5470*/  SHFL.DOWN PT, R6, R9, 0x1, 0x1f ;  /* 0x08201f0009067f89 */ /* 0x00052200000e0000 */
[----:B-1----:R-:W-:-:S04]  /*5480*/  FSETP.GEU.AND P0, PT, R10, R3, PT ;  /* 0x000000030a00720b */ /* 0x002fc80003f0e000 */
[----:B0-----:R-:W-:-:S13]  /*5490*/  ISETP.GT.OR P0, PT, R13, 0x1e, !P0 ;  /* 0x0000001e0d00780c */ /* 0x001fda0004704670 */
[----:B--234-:R-:W-:Y:S05]  /*54a0*/  @P0 BRA `(.L_x_129) ;  /* 0x00000000002c0947 */ /* 0x01cfea0003800000 */
        /* <DEDUP_REMOVED lines=11> */
.L_x_129:
[----:B------:R-:W-:Y:S05]  /*5560*/  BSYNC.RECONVERGENT B1 ;  /* 0x0000000000017941 */ /* 0x000fea0003800200 */
.L_x_128:
        /* <DEDUP_REMOVED lines=21> */
.L_x_131:
[----:B------:R-:W-:Y:S05]  /*56c0*/  BSYNC.RECONVERGENT B1 ;  /* 0x0000000000017941 */ /* 0x000fea0003800200 */
.L_x_130:
        /* <DEDUP_REMOVED lines=21> */
.L_x_133:
[----:B------:R-:W-:Y:S05]  /*5820*/  BSYNC.RECONVERGENT B1 ;  /* 0x0000000000017941 */ /* 0x000fea0003800200 */
.L_x_132:
        /* <DEDUP_REMOVED lines=21> */
.L_x_135:
[----:B------:R-:W-:Y:S05]  /*5980*/  BSYNC.RECONVERGENT B1 ;  /* 0x0000000000017941 */ /* 0x000fea0003800200 */
.L_x_134:
        /* <DEDUP_REMOVED lines=22> */
.L_x_137:
[----:B------:R-:W-:Y:S05]  /*5af0*/  BSYNC.RECONVERGENT B1 ;  /* 0x0000000000017941 */ /* 0x000fea0003800200 */
.L_x_136:
        /* <DEDUP_REMOVED lines=12> */
.L_x_139:
[----:B------:R-:W-:Y:S05]  /*5bc0*/  BSYNC.RECONVERGENT B1 ;  /* 0x0000000000017941 */ /* 0x000fea0003800200 */
.L_x_138:
        /* <DEDUP_REMOVED lines=31> */
.L_x_141:
[----:B------:R-:W-:Y:S05]  /*5dc0*/  BSYNC.RECONVERGENT B1 ;  /* 0x0000000000017941 */ /* 0x000fea0003800200 */
.L_x_140:
        /* <DEDUP_REMOVED lines=18> */
.L_x_143:
[----:B------:R-:W-:Y:S05]  /*5ef0*/  BSYNC.RECONVERGENT B1 ;  /* 0x0000000000017941 */ /* 0x000fea0003800200 */
.L_x_142:
        /* <DEDUP_REMOVED lines=18> */
.L_x_145:
[----:B------:R-:W-:Y:S05]  /*6020*/  BSYNC.RECONVERGENT B1 ;  /* 0x0000000000017941 */ /* 0x000fea0003800200 */
.L_x_144:
        /* <DEDUP_REMOVED lines=18> */
.L_x_147:
[----:B------:R-:W-:Y:S05]  /*6150*/  BSYNC.RECONVERGENT B1 ;  /* 0x0000000000017941 */ /* 0x000fea0003800200 */
.L_x_146:
        /* <DEDUP_REMOVED lines=18> */
.L_x_149:
[----:B------:R-:W-:Y:S05]  /*6280*/  BSYNC.RECONVERGENT B1 ;  /* 0x0000000000017941 */ /* 0x000fea0003800200 */
.L_x_148:
        /* <DEDUP_REMOVED lines=18> */
.L_x_151:
[----:B------:R-:W-:Y:S05]  /*63b0*/  BSYNC.RECONVERGENT B1 ;  /* 0x0000000000017941 */ /* 0x000fea0003800200 */
.L_x_150:
[----:B------:R-:W-:Y:S01]  /*63c0*/  FSETP.GEU.AND P0, PT, R7, R0, PT ;  /* 0x000000000700720b */ /* 0x000fe20003f0e000 */
[----:B------:R-:W-:Y:S02]  /*63d0*/  IMAD.MOV.U32 R2, RZ, RZ, R7 ;  /* 0x000000ffff027224 */ /* 0x000fe400078e0007 */
[----:B------:R-:W-:Y:S02]  /*63e0*/  IMAD.MOV.U32 R3, RZ, RZ, R9 ;  /* 0x000000ffff037224 */ /* 0x000fe400078e0009 */
[----:B------:R-:W-:-:S08]  /*63f0*/  IMAD.MOV.U32 R4, RZ, RZ, R8 ;  /* 0x000000ffff047224 */ /* 0x000fd000078e0008 */
        /* <DEDUP_REMOVED lines=13> */
.L_x_34:
[----:B------:R-:W-:Y:S05]  /*64d0*/  BSYNC.RECONVERGENT B0 ;  /* 0x0000000000007941 */ /* 0x000fea0003800200 */
.L_x_1:
[----:B------:R-:W-:Y:S05]  /*64e0*/  @P1 EXIT ;  /* 0x000000000000194d */ /* 0x000fea0003800000 */
[----:B0-----:R-:W0:Y:S01]  /*64f0*/  LDC.64 R6, c[0x0][0x388] ;  /* 0x0000e200ff067b82 */ /* 0x001e220000000a00 */
[----:B------:R-:W-:Y:S02]  /*6500*/  IMAD.MOV.U32 R5, RZ, RZ, R4 ;  /* 0x000000ffff057224 */ /* 0x000fe400078e0004 */
[----:B------:R-:W-:-:S05]  /*6510*/  IMAD.MOV.U32 R4, RZ, RZ, R3 ;  /* 0x000000ffff047224 */ /* 0x000fca00078e0003 */
[----:B0-----:R-:W-:Y:S04]  /*6520*/  STG.E.64 desc[UR10][R6.64+0x8], R4 ;  /* 0x0000080406007986 */ /* 0x001fe8000c101b0a */
[----:B------:R-:W-:Y:S01]  /*6530*/  STG.E desc[UR10][R6.64], R2 ;  /* 0x0000000206007986 */ /* 0x000fe2000c10190a */
[----:B------:R-:W-:Y:S05]  /*6540*/  EXIT ;  /* 0x000000000000794d */ /* 0x000fea0003800000 */
.L_x_152:
        /* <DEDUP_REMOVED lines=11> */
.L_x_836:


//--------------------- .text._ZN6thrust24THRUST_300001_SM_1000_NS8cuda_cub4core6detail13_kernel_agentINS1_8__reduce10DrainAgentIlEEJN3cub18CUB_300001_SM_10009GridQueueIyEElEEEvDpT0_ --------------------------
	.section	.text._ZN6thrust24THRUST_300001_SM_1000_NS8cuda_cub4core6detail13_kernel_agentINS1_8__reduce10DrainAgentIlEEJN3cub18CUB_300001_SM_10009GridQueueIyEElEEEvDpT0_,"ax",@progbits
	.align	128
        .global         _ZN6thrust24THRUST_300001_SM_1000_NS8cuda_cub4core6detail13_kernel_agentINS1_8__reduce10DrainAgentIlEEJN3cub18CUB_300001_SM_10009GridQueueIyEElEEEvDpT0_
        .type           _ZN6thrust24THRUST_300001_SM_1000_NS8cuda_cub4core6detail13_kernel_agentINS1_8__reduce10DrainAgentIlEEJN3cub18CUB_300001_SM_10009GridQueueIyEElEEEvDpT0_,@function
        .size           _ZN6thrust24THRUST_300001_SM_1000_NS8cuda_cub4core6detail13_kernel_agentINS1_8__reduce10DrainAgentIlEEJN3cub18CUB_300001_SM_10009GridQueueIyEElEEEvDpT0_,(.L_x_837 - _ZN6thrust24THRUST_300001_SM_1000_NS8cuda_cub4core6detail13_kernel_agentINS1_8__reduce10DrainAgentIlEEJN3cub18CUB_300001_SM_10009GridQueueIyEElEEEvDpT0_)
        .other          _ZN6thrust24THRUST_300001_SM_1000_NS8cuda_cub4core6detail13_kernel_agentINS1_8__reduce10DrainAgentIlEEJN3cub18CUB_300001_SM_10009GridQueueIyEElEEEvDpT0_,@"STO_CUDA_ENTRY STV_DEFAULT"
_ZN6thrust24THRUST_300001_SM_1000_NS8cuda_cub4core6detail13_kernel_agentINS1_8__reduce10DrainAgentIlEEJN3cub18CUB_300001_SM_10009GridQueueIyEElEEEvDpT0_:
.text._ZN6thrust24THRUST_300001_SM_1000_NS8cuda_cub4core6detail13_kernel_agentINS1_8__reduce10DrainAgentIlEEJN3cub18CUB_300001_SM_10009GridQueueIyEElEEEvDpT0_:
[----:B------:R-:W-:Y:S08]  /*0000*/  LDC R1, c[0x0][0x37c] ;  /* 0x0000df00ff017b82 */ /* 0x000ff00000000800 */
[----:B------:R-:W0:Y:S01]  /*0010*/  LDC.64 R2, c[0x0][0x380] ;  /* 0x0000e000ff027b82 */ /* 0x000e220000000a00 */
[----:B------:R-:W0:Y:S07]  /*0020*/  LDCU.64 UR4, c[0x0][0x358] ;  /* 0x00006b00ff0477ac */ /* 0x000e2e0008000a00 */
[----:B------:R-:W1:Y:S01]  /*0030*/  LDC.64 R4, c[0x0][0x388] ;  /* 0x0000e200ff047b82 */ /* 0x000e620000000a00 */
[----:B0-----:R-:W-:Y:S04]  /*0040*/  STG.E.64 desc[UR4][R2.64+0x8], RZ ;  /* 0x000008ff02007986 */ /* 0x001fe8000c101b04 */
[----:B-1----:R-:W-:Y:S01]  /*0050*/  STG.E.64 desc[UR4][R2.64], R4 ;  /* 0x0000000402007986 */ /* 0x002fe2000c101b04 */
[----:B------:R-:W-:Y:S05]  /*0060*/  EXIT ;  /* 0x000000000000794d */ /* 0x000fea0003800000 */
.L_x_153:
        /* <DEDUP_REMOVED lines=9> */
.L_x_837:


//--------------------- .text._ZN6thrust24THRUST_300001_SM_1000_NS8cuda_cub4core6detail13_kernel_agentINS1_8__reduce11ReduceAgentINS0_12zip_iteratorIN4cuda3std3__45tupleIJPfNS0_17counting_iteratorIlNS0_11use_defaultESE_SE_EEEEEEEPNSB_IJflEEESI_lNS1_9__extrema9arg_min_fIflNSA_4lessIfEEEEEEJSH_SJ_lN3cub18CUB_300001_SM_100013GridEvenShareIlEENSR_9GridQueueIyEESO_EEEvDpT0_ --------------------------
	.section	.text._ZN6thrust24THRUST_300001_SM_1000_NS8cuda_cub4core6detail13_kernel_agentINS1_8__reduce11ReduceAgentINS0_12zip_iteratorIN4cuda3std3__45tupleIJPfNS0_17counting_iteratorIlNS0_11use_defaultESE_SE_EEEEEEEPNSB_IJflEEESI_lNS1_9__extrema9arg_min_fIflNSA_4lessIfEEEEEEJSH_SJ_lN3cub18CUB_300001_SM_100013GridEvenShareIlEENSR_9GridQueueIyEESO_EEEvDpT0_,"ax",@progbits
	.align	128
        .global         _ZN6thrust24THRUST_300001_SM_1000_NS8cuda_cub4core6detail13_kernel_agentINS1_8__reduce11ReduceAgentINS0_12zip_iteratorIN4cuda3std3__45tupleIJPfNS0_17counting_iteratorIlNS0_11use_defaultESE_SE_EEEEEEEPNSB_IJflEEESI_lNS1_9__extrema9arg_min_fIflNSA_4lessIfEEEEEEJSH_SJ_lN3cub18CUB_300001_SM_100013GridEvenShareIlEENSR_9GridQueueIyEESO_EEEvDpT0_
        .type           _ZN6thrust24THRUST_300001_SM_1000_NS8cuda_cub4core6detail13_kernel_agentINS1_8__reduce11ReduceAgentINS0_12zip_iteratorIN4cuda3std3__45tupleIJPfNS0_17counting_iteratorIlNS0_11use_defaultESE_SE_EEEEEEEPNSB_IJflEEESI_lNS1_9__extrema9arg_min_fIflNSA_4lessIfEEEEEEJSH_SJ_lN3cub18CUB_300001_SM_100013GridEvenShareIlEENSR_9GridQueueIyEESO_EEEvDpT0_,@function
        .size           _ZN6thrust24THRUST_300001_SM_1000_NS8cuda_cub4core6detail13_kernel_agentINS1_8__reduce11ReduceAgentINS0_12zip_iteratorIN4cuda3std3__45tupleIJPfNS0_17counting_iteratorIlNS0_11use_defaultESE_SE_EEEEEEEPNSB_IJflEEESI_lNS1_9__extrema9arg_min_fIflNSA_4lessIfEEEEEEJSH_SJ_lN3cub18CUB_300001_SM_100013GridEvenShareIlEENSR_9GridQueueIyEESO_EEEvDpT0_,(.L_x_838 - _ZN6thrust24THRUST_300001_SM_1000_NS8cuda_cub4core6detail13_kernel_agentINS1_8__reduce11ReduceAgentINS0_12zip_iteratorIN4cuda3std3__45tupleIJPfNS0_17counting_iteratorIlNS0_11use_defaultESE_SE_EEEEEEEPNSB_IJflEEESI_lNS1_9__extrema9arg_min_fIflNSA_4lessIfEEEEEEJSH_SJ_lN3cub18CUB_300001_SM_100013GridEvenShareIlEENSR_9GridQueueIyEESO_EEEvDpT0_)
        .other          _ZN6thrust24THRUST_300001_SM_1000_NS8cuda_cub4core6detail13_kernel_agentINS1_8__reduce11ReduceAgentINS0_12zip_iteratorIN4cuda3std3__45tupleIJPfNS0_17counting_iteratorIlNS0_11use_defaultESE_SE_EEEEEEEPNSB_IJflEEESI_lNS1_9__extrema9arg_min_fIflNSA_4lessIfEEEEEEJSH_SJ_lN3cub18CUB_300001_SM_100013GridEvenShareIlEENSR_9GridQueueIyEESO_EEEvDpT0_,@"STO_CUDA_ENTRY STV_DEFAULT"
_ZN6thrust24THRUST_300001_SM_1000_NS8cuda_cub4core6detail13_kernel_agentINS1_8__reduce11ReduceAgentINS0_12zip_iteratorIN4cuda3std3__45tupleIJPfNS0_17counting_iteratorIlNS0_11use_defaultESE_SE_EEEEEEEPNSB_IJflEEESI_lNS1_9__extrema9arg_min_fIflNSA_4lessIfEEEEEEJSH_SJ_lN3cub18CUB_300001_SM_100013GridEvenShareIlEENSR_9GridQueueIyEESO_EEEvDpT0_:
.text._ZN6thrust24THRUST_300001_SM_1000_NS8cuda_cub4core6detail13_kernel_agentINS1_8__reduce11ReduceAgentINS0_12zip_iteratorIN4cuda3std3__45tupleIJPfNS0_17counting_iteratorIlNS0_11use_defaultESE_SE_EEEEEEEPNSB_IJflEEESI_lNS1_9__extrema9arg_min_fIflNSA_4lessIfEEEEEEJSH_SJ_lN3cub18CUB_300001_SM_100013GridEvenShareIlEENSR_9GridQueueIyEESO_EEEvDpT0_:
[----:B------:R-:W-:Y:S01]  /*0000*/  LDC R1, c[0x0][0x37c] ;  /* 0x0000df00ff017b82 */ /* 0x000fe20000000800 */
[----:B------:R-:W0:Y:S01]  /*0010*/  S2R R0, SR_CTAID.X ;  /* 0x0000000000007919 */ /* 0x000e220000002500 */
[----:B------:R-:W1:Y:S01]  /*0020*/  LDCU.64 UR4, c[0x0][0x398] ;  /* 0x00007300ff0477ac */ /* 0x000e620008000a00 */
[----:B------:R-:W-:Y:S01]  /*0030*/  BSSY.RECONVERGENT B0, `(.L_x_154) ;  /* 0x00005a6000007945 */ /* 0x000fe20003800200 */
[----:B------:R-:W2:Y:S01]  /*0040*/  LDCU UR6, c[0x0][0x370] ;  /* 0x00006e00ff0677ac */ /* 0x000ea20008000800 */
[----:B------:R-:W3:Y:S01]  /*0050*/  LDCU.64 UR10, c[0x0][0x358] ;  /* 0x00006b00ff0a77ac */ /* 0x000ee20008000a00 */
[----:B-1----:R-:W-:Y:S02]  /*0060*/  IMAD.U32 R15, RZ, RZ, UR4 ;  /* 0x00000004ff0f7e24 */ /* 0x002fe4000f8e00ff */
[----:B------:R-:W-:Y:S01]  /*0070*/  IMAD.U32 R12, RZ, RZ, UR5 ;  /* 0x00000005ff0c7e24 */ /* 0x000fe2000f8e00ff */
[----:B--2---:R-:W-:Y:S01]  /*0080*/  UIMAD UR6, UR6, 0x500, URZ ;  /* 0x00000500060678a4 */ /* 0x004fe2000f8e02ff */
[----:B0-----:R-:W-:-:S05]  /*0090*/  IMAD R7, R0, 0x500, RZ ;  /* 0x0000050000077824 */ /* 0x001fca00078e02ff */
[----:B------:R-:W-:-:S04]  /*00a0*/  IADD3 R2, P1, PT, R7, 0x500, RZ ;  /* 0x0000050007027810 */ /* 0x000fc80007f3e0ff */
[----:B------:R-:W-:Y:S01]  /*00b0*/  ISETP.GT.U32.AND P0, PT, R2, R15, PT ;  /* 0x0000000f0200720c */ /* 0x000fe20003f04070 */
[----:B------:R-:W-:-:S05]  /*00c0*/  IMAD.X R3, RZ, RZ, RZ, P1 ;  /* 0x000000ffff037224 */ /* 0x000fca00008e06ff */
[----:B------:R-:W-:-:S13]  /*00d0*/  ISETP.GT.AND.EX P0, PT, R3, R12, PT, P0 ;  /* 0x0000000c0300720c */ /* 0x000fda0003f04300 */
[----:B---3--:R-:W-:Y:S05]  /*00e0*/  @!P0 BRA `(.L_x_155) ;  /* 0x0000003000288947 */ /* 0x008fea0003800000 */
[----:B------:R-:W0:Y:S01]  /*00f0*/  S2R R6, SR_TID.X ;  /* 0x0000000000067919 */ /* 0x000e220000002100 */
[----:B------:R-:W-:Y:S01]  /*0100*/  IMAD.IADD R9, R15, 0x1, -R7 ;  /* 0x000000010f097824 */ /* 0x000fe200078e0a07 */
[----:B------:R-:W-:Y:S01]  /*0110*/  BSSY.RECONVERGENT B1, `(.L_x_156) ;  /* 0x000000f000017945 */ /* 0x000fe20003800200 */
[----:B------:R-:W-:Y:S01]  /*0120*/  IMAD.MOV.U32 R8, RZ, RZ, RZ ;  /* 0x000000ffff087224 */ /* 0x000fe200078e00ff */
[----:B------:R-:W-:Y:S02]  /*0130*/  CS2R R10, SRZ ;  /* 0x00000000000a7805 */ /* 0x000fe4000001ff00 */
[----:B0-----:R-:W-:Y:S01]  /*0140*/  ISETP.GE.AND P0, PT, R6, R9, PT ;  /* 0x000000090600720c */ /* 0x001fe20003f06270 */
[----:B------:R-:W-:-:S12]  /*0150*/  IMAD.MOV.U32 R12, RZ, RZ, R6 ;  /* 0x000000ffff0c7224 */ /* 0x000fd800078e0006 */
[----:B------:R-:W-:Y:S05]  /*0160*/  @P0 BRA `(.L_x_157) ;  /* 0x0000000000240947 */ /* 0x000fea0003800000 */
[----:B------:R-:W0:Y:S01]  /*0170*/  LDCU.128 UR4, c[0x0][0x380] ;  /* 0x00007000ff0477ac */ /* 0x000e220008000c00 */
[----:B------:R-:W-:-:S05]  /*0180*/  IADD3 R10, P0, PT, R7, R6, RZ ;  /* 0x00000006070a7210 */ /* 0x000fca0007f1e0ff */
[----:B------:R-:W-:Y:S01]  /*0190*/  IMAD.X R11, RZ, RZ, RZ, P0 ;  /* 0x000000ffff0b7224 */ /* 0x000fe200000e06ff */
[----:B0-----:R-:W-:-:S04]  /*01a0*/  LEA R2, P1, R10, UR4, 0x2 ;  /* 0x000000040a027c11 */ /* 0x001fc8000f8210ff */
[----:B------:R-:W-:-:S05]  /*01b0*/  LEA.HI.X R3, R10, UR5, R11, 0x2, P1 ;  /* 0x000000050a037c11 */ /* 0x000fca00088f140b */
[----:B------:R0:W5:Y:S01]  /*01c0*/  LDG.E R8, desc[UR10][R2.64] ;  /* 0x0000000a02087981 */ /* 0x000162000c1e1900 */
[----:B------:R-:W-:Y:S01]  /*01d0*/  IADD3 R10, P0, PT, R10, UR6, RZ ;  /* 0x000000060a0a7c10 */ /* 0x000fe2000ff1e0ff */
[----:B------:R-:W-:-:S03]  /*01e0*/  VIADD R12, R6, 0x100 ;  /* 0x00000100060c7836 */ /* 0x000fc60000000000 */
[----:B------:R-:W-:-:S09]  /*01f0*/  IADD3.X R11, PT, PT, R11, UR7, RZ, P0, !PT ;  /* 0x000000070b0b7c10 */ /* 0x000fd200087fe4ff */
.L_x_157:
[----:B------:R-:W-:Y:S05]  /*0200*/  BSYNC.RECONVERGENT B1 ;  /* 0x0000000000017941 */ /* 0x000fea0003800200 */
.L_x_156:
[----:B------:R-:W-:Y:S01]  /*0210*/  ISETP.GE.AND P0, PT, R12, R9, PT ;  /* 0x000000090c00720c */ /* 0x000fe20003f06270 */
[----:B------:R-:W-:-:S12]  /*0220*/  BSSY.RECONVERGENT B1, `(.L_x_158) ;  /* 0x0000097000017945 */ /* 0x000fd80003800200 */
[----:B------:R-:W-:Y:S05]  /*0230*/  @P0 BRA `(.L_x_159) ;  /* 0x0000000800540947 */ /* 0x000fea0003800000 */
[----:B0-----:R-:W-:Y:S01]  /*0240*/  LOP3.LUT R2, RZ, R12, RZ, 0x33, !PT ;  /* 0x0000000cff027212 */ /* 0x001fe200078e33ff */
[----:B------:R-:W-:Y:S03]  /*0250*/  BSSY.RECONVERGENT B2, `(.L_x_160) ;  /* 0x000002c000027945 */ /* 0x000fe60003800200 */
[----:B------:R-:W-:-:S04]  /*0260*/  IADD3 R15, PT, PT, -R7, R15, R2 ;  /* 0x0000000f070f7210 */ /* 0x000fc80007ffe102 */
[----:B------:R-:W-:-:S04]  /*0270*/  LOP3.LUT R2, R15, 0x300, RZ, 0xc0, !PT ;  /* 0x000003000f027812 */ /* 0x000fc800078ec0ff */
[----:B------:R-:W-:-:S13]  /*0280*/  ISETP.NE.AND P0, PT, R2, 0x300, PT ;  /* 0x000003000200780c */ /* 0x000fda0003f05270 */
[----:B------:R-:W-:Y:S05]  /*0290*/  @!P0 BRA `(.L_x_161) ;  /* 0x00000000009c8947 */ /* 0x000fea0003800000 */
[----:B------:R-:W0:Y:S01]  /*02a0*/  LDCU.128 UR4, c[0x0][0x380] ;  /* 0x00007000ff0477ac */ /* 0x000e220008000c00 */
[----:B------:R-:W-:Y:S02]  /*02b0*/  IADD3 R14, P0, PT, R7, R12, RZ ;  /* 0x0000000c070e7210 */ /* 0x000fe40007f1e0ff */
[----:B------:R-:W-:-:S03]  /*02c0*/  LEA.HI R2, R15, 0x1, RZ, 0x18 ;  /* 0x000000010f027811 */ /* 0x000fc600078fc0ff */
[----:B------:R-:W-:Y:S01]  /*02d0*/  IMAD.X R3, RZ, RZ, RZ, P0 ;  /* 0x000000ffff037224 */ /* 0x000fe200000e06ff */
[----:B------:R-:W-:-:S05]  /*02e0*/  LOP3.LUT R2, R2, 0x3, RZ, 0xc0, !PT ;  /* 0x0000000302027812 */ /* 0x000fca00078ec0ff */
[----:B------:R-:W-:Y:S01]  /*02f0*/  IMAD.MOV R4, RZ, RZ, -R2 ;  /* 0x000000ffff047224 */ /* 0x000fe200078e0a02 */
[C---:B0-----:R-:W-:Y:S02]  /*0300*/  IADD3 R16, P1, PT, R14.reuse, UR6, RZ ;  /* 0x000000060e107c10 */ /* 0x041fe4000ff3e0ff */
[C---:B------:R-:W-:Y:S02]  /*0310*/  LEA R13, P2, R14.reuse, UR4, 0x2 ;  /* 0x000000040e0d7c11 */ /* 0x040fe4000f8410ff */
[----:B------:R-:W-:Y:S02]  /*0320*/  IADD3.X R18, PT, PT, R3, UR7, RZ, P1, !PT ;  /* 0x0000000703127c10 */ /* 0x000fe40008ffe4ff */
[----:B------:R-:W-:-:S09]  /*0330*/  LEA.HI.X R14, R14, UR5, R3, 0x2, P2 ;  /* 0x000000050e0e7c11 */ /* 0x000fd200090f1403 */
.L_x_164:
[----:B------:R-:W-:Y:S02]  /*0340*/  IMAD.MOV.U32 R2, RZ, RZ, R13 ;  /* 0x000000ffff027224 */ /* 0x000fe400078e000d */
[----:B------:R-:W-:-:S05]  /*0350*/  IMAD.MOV.U32 R3, RZ, RZ, R14 ;  /* 0x000000ffff037224 */ /* 0x000fca00078e000e */
[----:B------:R-:W2:Y:S01]  /*0360*/  LDG.E R17, desc[UR10][R2.64] ;  /* 0x0000000a02117981 */ /* 0x000ea2000c1e1900 */
[----:B------:R-:W-:Y:S01]  /*0370*/  VIADD R4, R4, 0x1 ;  /* 0x0000000104047836 */ /* 0x000fe20000000000 */
[----:B------:R-:W-:Y:S01]  /*0380*/  BSSY.RECONVERGENT B3, `(.L_x_162) ;  /* 0x0000013000037945 */ /* 0x000fe20003800200 */
[----:B------:R-:W-:-:S03]  /*0390*/  IADD3 R13, P3, PT, R13, 0x400, RZ ;  /* 0x000004000d0d7810 */ /* 0x000fc60007f7e0ff */
[----:B------:R-:W-:Y:S02]  /*03a0*/  ISETP.NE.AND P2, PT, R4, RZ, PT ;  /* 0x000000ff0400720c */ /* 0x000fe40003f45270 */
[----:B--2--5:R-:W-:-:S13]  /*03b0*/  FSETP.GEU.AND P0, PT, R8, R17, PT ;  /* 0x000000110800720b */ /* 0x024fda0003f0e000 */
[----:B------:R-:W-:Y:S05]  /*03c0*/  @!P0 BRA `(.L_x_163) ;  /* 0x0000000000388947 */ /* 0x000fea0003800000 */
[----:B------:R-:W-:Y:S01]  /*03d0*/  FSETP.GEU.AND P4, PT, R17, R8, PT ;  /* 0x000000081100720b */ /* 0x000fe20003f8e000 */
[----:B------:R-:W-:Y:S02]  /*03e0*/  IMAD.MOV.U32 R3, RZ, RZ, R10 ;  /* 0x000000ffff037224 */ /* 0x000fe400078e000a */
[----:B------:R-:W-:Y:S02]  /*03f0*/  IMAD.MOV.U32 R5, RZ, RZ, R11 ;  /* 0x000000ffff057224 */ /* 0x000fe400078e000b */
[----:B------:R-:W-:Y:S02]  /*0400*/  IMAD.MOV.U32 R2, RZ, RZ, R8 ;  /* 0x000000ffff027224 */ /* 0x000fe400078e0008 */
[----:B------:R-:W-:Y:S02]  /*0410*/  IMAD.MOV.U32 R8, RZ, RZ, R17 ;  /* 0x000000ffff087224 */ /* 0x000fe400078e0011 */
[----:B------:R-:W-:Y:S02]  /*0420*/  IMAD.MOV.U32 R10, RZ, RZ, R16 ;  /* 0x000000ffff0a7224 */ /* 0x000fe400078e0010 */
[----:B------:R-:W-:-:S02]  /*0430*/  IMAD.MOV.U32 R11, RZ, RZ, R18 ;  /* 0x000000ffff0b7224 */ /* 0x000fc400078e0012 */
[CC--:B------:R-:W-:Y:S02]  /*0440*/  @P4 ISETP.GE.U32.AND P0, PT, R3.reuse, R16.reuse, PT ;  /* 0x000000100300420c */ /* 0x0c0fe40003f06070 */
[----:B------:R-:W-:Y:S02]  /*0450*/  @P4 ISETP.LT.U32.AND P1, PT, R3, R16, PT ;  /* 0x000000100300420c */ /* 0x000fe40003f21070 */
[CC--:B------:R-:W-:Y:S02]  /*0460*/  @P4 ISETP.GE.AND.EX P0, PT, R5.reuse, R18.reuse, PT, P0 ;  /* 0x000000120500420c */ /* 0x0c0fe40003f06300 */
[----:B------:R-:W-:Y:S02]  /*0470*/  @P4 ISETP.LT.AND.EX P1, PT, R5, R18, PT, P1 ;  /* 0x000000120500420c */ /* 0x000fe40003f21310 */
[----:B------:R-:W-:Y:S02]  /*0480*/  @P4 FSEL R8, R2, R17, !P0 ;  /* 0x0000001102084208 */ /* 0x000fe40004000000 */
[----:B------:R-:W-:-:S02]  /*0490*/  @P4 SEL R10, R3, R16, P1 ;  /* 0x00000010030a4207 */ /* 0x000fc40000800000 */
[----:B------:R-:W-:-:S07]  /*04a0*/  @P4 SEL R11, R5, R18, P1 ;  /* 0x00000012050b4207 */ /* 0x000fce0000800000 */
.L_x_163:
[----:B------:R-:W-:Y:S05]  /*04b0*/  BSYNC.RECONVERGENT B3 ;  /* 0x0000000000037941 */ /* 0x000fea0003800200 */
.L_x_162:
[----:B------:R-:W-:Y:S01]  /*04c0*/  IADD3 R16, P0, PT, R16, 0x100, RZ ;  /* 0x0000010010107810 */ /* 0x000fe20007f1e0ff */
[----:B------:R-:W-:Y:S02]  /*04d0*/  VIADD R12, R12, 0x100 ;  /* 0x000001000c0c7836 */ /* 0x000fe40000000000 */
[----:B------:R-:W-:Y:S02]  /*04e0*/  IMAD.X R14, RZ, RZ, R14, P3 ;  /* 0x000000ffff0e7224 */ /* 0x000fe400018e060e */
[----:B------:R-:W-:Y:S01]  /*04f0*/  IMAD.X R18, RZ, RZ, R18, P0 ;  /* 0x000000ffff127224 */ /* 0x000fe200000e0612 */
[----:B------:R-:W-:Y:S07]  /*0500*/  @P2 BRA `(.L_x_164) ;  /* 0xfffffffc008c2947 */ /* 0x000fee000383ffff */
.L_x_161:
[----:B------:R-:W-:Y:S05]  /*0510*/  BSYNC.RECONVERGENT B2 ;  /* 0x0000000000027941 */ /* 0x000fea0003800200 */
.L_x_160:
[----:B------:R-:W-:-:S13]  /*0520*/  ISETP.GE.U32.AND P0, PT, R15, 0x300, PT ;  /* 0x000003000f00780c */ /* 0x000fda0003f06070 */
[----:B------:R-:W-:Y:S05]  /*0530*/  @!P0 BRA `(.L_x_159) ;  /* 0x0000000400948947 */ /* 0x000fea0003800000 */
[----:B------:R-:W0:Y:S01]  /*0540*/  LDC.64 R4, c[0x0][0x380] ;  /* 0x0000e000ff047b82 */ /* 0x000e220000000a00 */
[----:B------:R-:W-:-:S07]  /*0550*/  VIADD R12, R12, 0x200 ;  /* 0x000002000c0c7836 */ /* 0x000fce0000000000 */
[----:B------:R-:W1:Y:S02]  /*0560*/  LDC.64 R2, c[0x0][0x388] ;  /* 0x0000e200ff027b82 */ /* 0x000e640000000a00 */
.L_x_173:
[----:B------:R-:W-:-:S05]  /*0570*/  VIADD R14, R12, 0xfffffe00 ;  /* 0xfffffe000c0e7836 */ /* 0x000fca0000000000 */
[----:B------:R-:W-:-:S04]  /*0580*/  IADD3 R19, P0, PT, R7, R14, RZ ;  /* 0x0000000e07137210 */ /* 0x000fc80007f1e0ff */
[----:B------:R-:W-:Y:S02]  /*0590*/  LEA.HI.X.SX32 R22, R14, RZ, 0x1, P0 ;  /* 0x000000ff0e167211 */ /* 0x000fe400000f0eff */
[----:B0-----:R-:W-:-:S04]  /*05a0*/  LEA R16, P0, R19, R4, 0x2 ;  /* 0x0000000413107211 */ /* 0x001fc800078010ff */
[----:B------:R-:W-:-:S05]  /*05b0*/  LEA.HI.X R17, R19, R5, R22, 0x2, P0 ;  /* 0x0000000513117211 */ /* 0x000fca00000f1416 */
[----:B------:R-:W2:Y:S04]  /*05c0*/  LDG.E R25, desc[UR10][R16.64] ;  /* 0x0000000a10197981 */ /* 0x000ea8000c1e1900 */
[----:B-----5:R0:W5:Y:S04]  /*05d0*/  LDG.E R15, desc[UR10][R16.64+0x400] ;  /* 0x0004000a100f7981 */ /* 0x020168000c1e1900 */
[----:B------:R0:W5:Y:S04]  /*05e0*/  LDG.E R13, desc[UR10][R16.64+0x800] ;  /* 0x0008000a100d7981 */ /* 0x000168000c1e1900 */
[----:B------:R0:W5:Y:S01]  /*05f0*/  LDG.E R14, desc[UR10][R16.64+0xc00] ;  /* 0x000c000a100e7981 */ /* 0x000162000c1e1900 */
[----:B-1----:R-:W-:Y:S01]  /*0600*/  IADD3 R23, P1, PT, R19, R2, RZ ;  /* 0x0000000213177210 */ /* 0x002fe20007f3e0ff */
[----:B------:R-:W-:Y:S01]  /*0610*/  BSSY.RECONVERGENT B2, `(.L_x_165) ;  /* 0x0000013000027945 */ /* 0x000fe20003800200 */
[----:B------:R-:W-:-:S02]  /*0620*/  IMAD.MOV.U32 R18, RZ, RZ, R10 ;  /* 0x000000ffff127224 */ /* 0x000fc400078e000a */
[----:B------:R-:W-:Y:S02]  /*0630*/  IMAD.MOV.U32 R21, RZ, RZ, R11 ;  /* 0x000000ffff157224 */ /* 0x000fe400078e000b */
[----:B------:R-:W-:Y:S02]  /*0640*/  IMAD.MOV.U32 R20, RZ, RZ, R8 ;  /* 0x000000ffff147224 */ /* 0x000fe400078e0008 */
[----:B------:R-:W-:Y:S02]  /*0650*/  VIADD R19, R12, 0xffffff00 ;  /* 0xffffff000c137836 */ /* 0x000fe40000000000 */
[----:B------:R-:W-:Y:S01]  /*0660*/  IMAD.X R22, R22, 0x1, R3, P1 ;  /* 0x0000000116167824 */ /* 0x000fe200008e0603 */
[----:B--2---:R-:W-:-:S13]  /*0670*/  FSETP.GEU.AND P0, PT, R8, R25, PT ;  /* 0x000000190800720b */ /* 0x004fda0003f0e000 */
[----:B0-----:R-:W-:Y:S05]  /*0680*/  @!P0 BRA `(.L_x_166) ;  /* 0x00000000002c8947 */ /* 0x001fea0003800000 */
        /* <DEDUP_REMOVED lines=11> */
.L_x_166:
[----:B------:R-:W-:Y:S05]  /*0740*/  BSYNC.RECONVERGENT B2 ;  /* 0x0000000000027941 */ /* 0x000fea0003800200 */
.L_x_165:
[----:B-----5:R-:W-:Y:S01]  /*0750*/  FSETP.GEU.AND P0, PT, R20, R15, PT ;  /* 0x0000000f1400720b */ /* 0x020fe20003f0e000 */
[----:B------:R-:W-:Y:S01]  /*0760*/  BSSY.RECONVERGENT B2, `(.L_x_167) ;  /* 0x0000013000027945 */ /* 0x000fe20003800200 */
[----:B------:R-:W-:Y:S01]  /*0770*/  SHF.R.S32.HI R8, RZ, 0x1f, R19 ;  /* 0x0000001fff087819 */ /* 0x000fe20000011413 */
[----:B------:R-:W-:Y:S01]  /*0780*/  IMAD.MOV.U32 R11, RZ, RZ, R18 ;  /* 0x000000ffff0b7224 */ /* 0x000fe200078e0012 */
[----:B------:R-:W-:Y:S01]  /*0790*/  IADD3 R17, P1, P2, R19, R2, R7 ;  /* 0x0000000213117210 */ /* 0x000fe20007a3e007 */
[----:B------:R-:W-:-:S03]  /*07a0*/  IMAD.MOV.U32 R19, RZ, RZ, R21 ;  /* 0x000000ffff137224 */ /* 0x000fc600078e0015 */
[----:B------:R-:W-:Y:S01]  /*07b0*/  IADD3.X R10, PT, PT, R8, R3, RZ, P1, P2 ;  /* 0x00000003080a7210 */ /* 0x000fe20000fe44ff */
[----:B------:R-:W-:-:S04]  /*07c0*/  IMAD.MOV.U32 R8, RZ, RZ, R20 ;  /* 0x000000ffff087224 */ /* 0x000fc800078e0014 */
        /* <DEDUP_REMOVED lines=12> */
.L_x_168:
[----:B------:R-:W-:Y:S05]  /*0890*/  BSYNC.RECONVERGENT B2 ;  /* 0x0000000000027941 */ /* 0x000fea0003800200 */
.L_x_167:
[----:B------:R-:W-:Y:S01]  /*08a0*/  FSETP.GEU.AND P0, PT, R8, R13, PT ;  /* 0x0000000d0800720b */ /* 0x000fe20003f0e000 */
[C---:B------:R-:W-:Y:S01]  /*08b0*/  VIADD R10, R12.reuse, 0x100 ;  /* 0x000001000c0a7836 */ /* 0x040fe20000000000 */
[----:B------:R-:W-:Y:S01]  /*08c0*/  SHF.R.S32.HI R16, RZ, 0x1f, R12 ;  /* 0x0000001fff107819 */ /* 0x000fe2000001140c */
[----:B------:R-:W-:Y:S01]  /*08d0*/  BSSY.RECONVERGENT B2, `(.L_x_169) ;  /* 0x0000013000027945 */ /* 0x000fe20003800200 */
[----:B------:R-:W-:Y:S01]  /*08e0*/  IADD3 R20, P1, P2, R12, R2, R7 ;  /* 0x000000020c147210 */ /* 0x000fe20007a3e007 */
[----:B------:R-:W-:Y:S02]  /*08f0*/  IMAD.MOV.U32 R17, RZ, RZ, R11 ;  /* 0x000000ffff117224 */ /* 0x000fe400078e000b */
[----:B------:R-:W-:Y:S01]  /*0900*/  IMAD.MOV.U32 R18, RZ, RZ, R19 ;  /* 0x000000ffff127224 */ /* 0x000fe200078e0013 */
[----:B------:R-:W-:Y:S01]  /*0910*/  IADD3.X R22, PT, PT, R16, R3, RZ, P1, P2 ;  /* 0x0000000310167210 */ /* 0x000fe20000fe44ff */
[----:B------:R-:W-:Y:S01]  /*0920*/  IMAD.MOV.U32 R15, RZ, RZ, R8 ;  /* 0x000000ffff0f7224 */ /* 0x000fe200078e0008 */
[----:B------:R-:W-:-:S03]  /*0930*/  SHF.R.S32.HI R16, RZ, 0x1f, R10 ;  /* 0x0000001fff107819 */ /* 0x000fc6000001140a */
        /* <DEDUP_REMOVED lines=12> */
.L_x_170:
[----:B------:R-:W-:Y:S05]  /*0a00*/  BSYNC.RECONVERGENT B2 ;  /* 0x0000000000027941 */ /* 0x000fea0003800200 */
.L_x_169:
[----:B------:R-:W-:Y:S01]  /*0a10*/  FSETP.GEU.AND P0, PT, R15, R14, PT ;  /* 0x0000000e0f00720b */ /* 0x000fe20003f0e000 */
[----:B------:R-:W-:Y:S01]  /*0a20*/  BSSY.RECONVERGENT B2, `(.L_x_171) ;  /* 0x0000012000027945 */ /* 0x000fe20003800200 */
[----:B------:R-:W-:Y:S01]  /*0a30*/  IADD3 R20, P1, P2, R10, R2, R7 ;  /* 0x000000020a147210 */ /* 0x000fe20007a3e007 */
[----:B------:R-:W-:Y:S02]  /*0a40*/  IMAD.MOV.U32 R10, RZ, RZ, R17 ;  /* 0x000000ffff0a7224 */ /* 0x000fe400078e0011 */
[----:B------:R-:W-:Y:S01]  /*0a50*/  IMAD.MOV.U32 R11, RZ, RZ, R18 ;  /* 0x000000ffff0b7224 */ /* 0x000fe200078e0012 */
[----:B------:R-:W-:Y:S01]  /*0a60*/  IADD3.X R13, PT, PT, R16, R3, RZ, P1, P2 ;  /* 0x00000003100d7210 */ /* 0x000fe20000fe44ff */
[----:B------:R-:W-:-:S06]  /*0a70*/  IMAD.MOV.U32 R8, RZ, RZ, R15 ;  /* 0x000000ffff087224 */ /* 0x000fcc00078e000f */
        /* <DEDUP_REMOVED lines=12> */
.L_x_172:
[----:B------:R-:W-:Y:S05]  /*0b40*/  BSYNC.RECONVERGENT B2 ;  /* 0x0000000000027941 */ /* 0x000fea0003800200 */
.L_x_171:
[C---:B------:R-:W-:Y:S02]  /*0b50*/  VIADD R14, R12.reuse, 0x200 ;  /* 0x000002000c0e7836 */ /* 0x040fe40000000000 */
[----:B------:R-:W-:-:S03]  /*0b60*/  VIADD R12, R12, 0x400 ;  /* 0x000004000c0c7836 */ /* 0x000fc60000000000 */
[----:B------:R-:W-:-:S13]  /*0b70*/  ISETP.GE.AND P0, PT, R14, R9, PT ;  /* 0x000000090e00720c */ /* 0x000fda0003f06270 */
[----:B------:R-:W-:Y:S05]  /*0b80*/  @!P0 BRA `(.L_x_173) ;  /* 0xfffffff800788947 */ /* 0x000fea000383ffff */
.L_x_159:
[----:B------:R-:W-:Y:S05]  /*0b90*/  BSYNC.RECONVERGENT B1 ;  /* 0x0000000000017941 */ /* 0x000fea0003800200 */
.L_x_158:
[----:B------:R-:W-:-:S13]  /*0ba0*/  ISETP.GE.AND P0, PT, R9, 0x100, PT ;  /* 0x000001000900780c */ /* 0x000fda0003f06270 */
[----:B------:R-:W-:Y:S05]  /*0bb0*/  @!P0 BRA `(.L_x_174) ;  /* 0x00000010003c8947 */ /* 0x000fea0003800000 */
[----:B------:R-:W1:Y:S01]  /*0bc0*/  S2R R14, SR_LANEID ;  /* 0x00000000000e7919 */ /* 0x000e620000000000 */
[----:B------:R-:W-:Y:S01]  /*0bd0*/  BSSY.RECONVERGENT B1, `(.L_x_175) ;  /* 0x0000015000017945 */ /* 0x000fe20003800200 */
[----:B------:R-:W-:Y:S01]  /*0be0*/  IMAD.MOV.U32 R4, RZ, RZ, R10 ;  /* 0x000000ffff047224 */ /* 0x000fe200078e000a */
[----:B0----5:R-:W0:Y:S01]  /*0bf0*/  SHFL.DOWN PT, R3, R8, 0x1, 0x1f ;  /* 0x08201f0008037f89 */ /* 0x021e2200000e0000 */
[----:B------:R-:W-:Y:S02]  /*0c00*/  IMAD.MOV.U32 R9, RZ, RZ, R11 ;  /* 0x000000ffff097224 */ /* 0x000fe400078e000b */
[----:B------:R-:W-:Y:S01]  /*0c10*/  IMAD.MOV.U32 R2, RZ, RZ, R8 ;  /* 0x000000ffff027224 */ /* 0x000fe200078e0008 */
[----:B------:R2:W3:Y:S04]  /*0c20*/  SHFL.DOWN PT, R5, R10, 0x1, 0x1f ;  /* 0x08201f000a057f89 */ /* 0x0004e800000e0000 */
[----:B------:R2:W4:Y:S01]  /*0c30*/  SHFL.DOWN PT, R12, R11, 0x1, 0x1f ;  /* 0x08201f000b0c7f89 */ /* 0x00052200000e0000 */
[----:B0-----:R-:W-:-:S04]  /*0c40*/  FSETP.GEU.AND P0, PT, R8, R3, PT ;  /* 0x000000030800720b */ /* 0x001fc80003f0e000 */
[----:B-1----:R-:W-:-:S13]  /*0c50*/  ISETP.GT.OR P0, PT, R14, 0x1e, !P0 ;  /* 0x0000001e0e00780c */ /* 0x002fda0004704670 */
        /* <DEDUP_REMOVED lines=12> */
.L_x_176:
[----:B------:R-:W-:Y:S05]  /*0d20*/  BSYNC.RECONVERGENT B1 ;  /* 0x0000000000017941 */ /* 0x000fea0003800200 */
.L_x_175:
        /* <DEDUP_REMOVED lines=21> */
.L_x_178:
[----:B------:R-:W-:Y:S05]  /*0e80*/  BSYNC.RECONVERGENT B1 ;  /* 0x0000000000017941 */ /* 0x000fea0003800200 */
.L_x_177:
        /* <DEDUP_REMOVED lines=21> */
.L_x_180:
[----:B------:R-:W-:Y:S05]  /*0fe0*/  BSYNC.RECONVERGENT B1 ;  /* 0x0000000000017941 */ /* 0x000fea0003800200 */
.L_x_179:
        /* <DEDUP_REMOVED lines=21> */
.L_x_182:
[----:B------:R-:W-:Y:S05]  /*1140*/  BSYNC.RECONVERGENT B1 ;  /* 0x0000000000017941 */ /* 0x000fea0003800200 */
.L_x_181:
        /* <DEDUP_REMOVED lines=22> */
.L_x_184:
[----:B------:R-:W-:Y:S05]  /*12b0*/  BSYNC.RECONVERGENT B1 ;  /* 0x0000000000017941 */ /* 0x000fea0003800200 */
.L_x_183:
[----:B------:R-:W-:Y:S04]  /*12c0*/  BSSY.RECONVERGENT B1, `(.L_x_185) ;  /* 0x000000c000017945 */ /* 0x000fe80003800200 */
[----:B------:R-:W-:Y:S05]  /*12d0*/  @P3 BRA `(.L_x_186) ;  /* 0x0000000000283947 */ /* 0x000fea0003800000 */
[----:B------:R-:W0:Y:S01]  /*12e0*/  S2R R8, SR_CgaCtaId ;  /* 0x0000000000087919 */ /* 0x000e220000008800 */
[----:B------:R-:W-:Y:S01]  /*12f0*/  MOV R7, 0x400 ;  /* 0x0000040000077802 */ /* 0x000fe20000000f00 */
[----:B------:R-:W-:Y:S01]  /*1300*/  IMAD.MOV.U32 R9, RZ, RZ, R2 ;  /* 0x000000ffff097224 */ /* 0x000fe200078e0002 */
[----:B------:R-:W-:-:S04]  /*1310*/  SHF.R.U32.HI R5, RZ, 0x1, R6 ;  /* 0x00000001ff057819 */ /* 0x000fc80000011606 */
[----:B------:R-:W-:Y:S02]  /*1320*/  LOP3.LUT R5, R5, 0x1f0, RZ, 0xc0, !PT ;  /* 0x000001f005057812 */ /* 0x000fe400078ec0ff */
[----:B0-----:R-:W-:-:S05]  /*1330*/  LEA R8, R8, R7, 0x18 ;  /* 0x0000000708087211 */ /* 0x001fca00078ec0ff */
[----:B------:R-:W-:Y:S02]  /*1340*/  IMAD.IADD R5, R5, 0x1, R8 ;  /* 0x0000000105057824 */ /* 0x000fe400078e0208 */
[----:B------:R-:W-:-:S03]  /*1350*/  IMAD.MOV.U32 R8, RZ, RZ, R3 ;  /* 0x000000ffff087224 */ /* 0x000fc600078e0003 */
[----:B------:R0:W-:Y:S04]  /*1360*/  STS [R5+0x8], R4 ;  /* 0x0000080405007388 */ /* 0x0001e80000000800 */
[----:B------:R0:W-:Y:S02]  /*1370*/  STS.64 [R5+0x10], R8 ;  /* 0x0000100805007388 */ /* 0x0001e40000000a00 */
.L_x_186:
[----:B------:R-:W-:Y:S05]  /*1380*/  BSYNC.RECONVERGENT B1 ;  /* 0x0000000000017941 */ /* 0x000fea0003800200 */
.L_x_185:
[----:B------:R-:W-:Y:S01]  /*1390*/  BAR.SYNC.DEFER_BLOCKING 0x0 ;  /* 0x0000000000007b1d */ /* 0x000fe20000010000 */
[----:B------:R-:W-:-:S13]  /*13a0*/  ISETP.NE.AND P2, PT, R6, RZ, PT ;  /* 0x000000ff0600720c */ /* 0x000fda0003f45270 */
[----:B------:R-:W-:Y:S05]  /*13b0*/  @P2 BRA `(.L_x_187) ;  /* 0x0000004400b42947 */ /* 0x000fea0003800000 */
[----:B------:R-:W1:Y:S01]  /*13c0*/  S2R R6, SR_CgaCtaId ;  /* 0x0000000000067919 */ /* 0x000e620000008800 */
[----:B0-----:R-:W-:Y:S01]  /*13d0*/  MOV R9, 0x400 ;  /* 0x0000040000097802 */ /* 0x001fe20000000f00 */
[----:B------:R-:W-:Y:S01]  /*13e0*/  BSSY.RECONVERGENT B1, `(.L_x_188) ;  /* 0x000001a000017945 */ /* 0x000fe20003800200 */
[----:B------:R-:W-:Y:S02]  /*13f0*/  IMAD.MOV.U32 R12, RZ, RZ, R4 ;  /* 0x000000ffff0c7224 */ /* 0x000fe400078e0004 */
[----:B------:R-:W-:Y:S01]  /*1400*/  IMAD.MOV.U32 R7, RZ, RZ, R2 ;  /* 0x000000ffff077224 */ /* 0x000fe200078e0002 */
[----:B-1----:R-:W-:Y:S01]  /*1410*/  LEA R9, R6, R9, 0x18 ;  /* 0x0000000906097211 */ /* 0x002fe200078ec0ff */
[----:B------:R-:W-:-:S04]  /*1420*/  IMAD.MOV.U32 R6, RZ, RZ, R3 ;  /* 0x000000ffff067224 */ /* 0x000fc800078e0003 */
        /* <DEDUP_REMOVED lines=21> */
.L_x_189:
[----:B------:R-:W-:Y:S05]  /*1580*/  BSYNC.RECONVERGENT B1 ;  /* 0x0000000000017941 */ /* 0x000fea0003800200 */
.L_x_188:
        /* <DEDUP_REMOVED lines=18> */
.L_x_191:
[----:B------:R-:W-:Y:S05]  /*16b0*/  BSYNC.RECONVERGENT B1 ;  /* 0x0000000000017941 */ /* 0x000fea0003800200 */
.L_x_190:
        /* <DEDUP_REMOVED lines=18> */
.L_x_193:
[----:B------:R-:W-:Y:S05]  /*17e0*/  BSYNC.RECONVERGENT B1 ;  /* 0x0000000000017941 */ /* 0x000fea0003800200 */
.L_x_192:
        /* <DEDUP_REMOVED lines=18> */
.L_x_195:
[----:B------:R-:W-:Y:S05]  /*1910*/  BSYNC.RECONVERGENT B1 ;  /* 0x0000000000017941 */ /* 0x000fea0003800200 */
.L_x_194:
        /* <DEDUP_REMOVED lines=18> */
.L_x_197:
[----:B------:R-:W-:Y:S05]  /*1a40*/  BSYNC.RECONVERGENT B1 ;  /* 0x0000000000017941 */ /* 0x000fea0003800200 */
.L_x_196:
        /* <DEDUP_REMOVED lines=18> */
.L_x_199:
[----:B------:R-:W-:Y:S05]  /*1b70*/  BSYNC.RECONVERGENT B1 ;  /* 0x0000000000017941 */ /* 0x000fea0003800200 */
.L_x_198:
        /* <DEDUP_REMOVED lines=12> */
[CC--:B------:R-:W-:Y:S02]  /*1c40*/  ISETP.LT.U32.AND P1, PT, R11.reuse, R8.reuse, PT ;  /* 0x000000080b00720c */ /* 0x0c0fe40003f21070 */
[CC--:B------:R-:W-:Y:S02]  /*1c50*/  ISETP.GE.AND.EX P0, PT, R10.reuse, R9.reuse, PT, P0 ;  /* 0x000000090a00720c */ /* 0x0c0fe40003f06300 */
[----:B------:R-:W-:Y:S02]  /*1c60*/  ISETP.LT.AND.EX P1, PT, R10, R9, PT, P1 ;  /* 0x000000090a00720c */ /* 0x000fe40003f21310 */
[----:B------:R-:W-:Y:S02]  /*1c70*/  FSEL R4, R6, R5, !P0 ;  /* 0x0000000506047208 */ /* 0x000fe40004000000 */
[----:B------:R-:W-:-:S02]  /*1c80*/  SEL R3, R11, R8, P1 ;  /* 0x000000080b037207 */ /* 0x000fc40000800000 */
[----:B------:R-:W-:Y:S01]  /*1c90*/  SEL R2, R10, R9, P1 ;  /* 0x000000090a027207 */ /* 0x000fe20000800000 */
[----:B------:R-:W-:Y:S06]  /*1ca0*/  BRA `(.L_x_187) ;  /* 0x0000003c00787947 */ /* 0x000fec0003800000 */
.L_x_174:
[----:B0-----:R-:W-:Y:S01]  /*1cb0*/  LOP3.LUT R2, R6, 0x3e0, RZ, 0xc0, !PT ;  /* 0x000003e006027812 */ /* 0x001fe200078ec0ff */
[----:B------:R-:W-:Y:S01]  /*1cc0*/  BSSY.RECONVERGENT B1, `(.L_x_200) ;  /* 0x000001b000017945 */ /* 0x000fe20003800200 */
[----:B------:R-:W-:Y:S02]  /*1cd0*/  IMAD.MOV.U32 R14, RZ, RZ, R10 ;  /* 0x000000ffff0e7224 */ /* 0x000fe400078e000a */
[----:B------:R-:W-:Y:S02]  /*1ce0*/  IMAD.MOV.U32 R16, RZ, RZ, R11 ;  /* 0x000000ffff107224 */ /* 0x000fe400078e000b */
[----:B------:R-:W-:Y:S01]  /*1cf0*/  VIADD R4, R2, 0x20 ;  /* 0x0000002002047836 */ /* 0x000fe20000000000 */
[----:B------:R-:W-:-:S04]  /*1d00*/  LOP3.LUT R2, RZ, R2, RZ, 0x33, !PT ;  /* 0x00000002ff027212 */ /* 0x000fc800078e33ff */
[----:B------:R-:W-:Y:S01]  /*1d10*/  ISETP.GT.AND P0, PT, R4, R9, PT ;  /* 0x000000090400720c */ /* 0x000fe20003f04270 */
[----:B------:R-:W-:Y:S02]  /*1d20*/  IMAD.IADD R2, R9, 0x1, R2 ;  /* 0x0000000109027824 */ /* 0x000fe400078e0202 */
[----:B-----5:R-:W-:-:S03]  /*1d30*/  IMAD.MOV.U32 R4, RZ, RZ, R8 ;  /* 0x000000ffff047224 */ /* 0x020fc600078e0008 */
        /* <DEDUP_REMOVED lines=19> */
.L_x_201:
[----:B------:R-:W-:Y:S05]  /*1e70*/  BSYNC.RECONVERGENT B1 ;  /* 0x0000000000017941 */ /* 0x000fea0003800200 */
.L_x_200:
        /* <DEDUP_REMOVED lines=22> */
.L_x_203:
[----:B------:R-:W-:Y:S05]  /*1fe0*/  BSYNC.RECONVERGENT B1 ;  /* 0x0000000000017941 */ /* 0x000fea0003800200 */
.L_x_202:
        /* <DEDUP_REMOVED lines=22> */
.L_x_205:
[----:B------:R-:W-:Y:S05]  /*2150*/  BSYNC.RECONVERGENT B1 ;  /* 0x0000000000017941 */ /* 0x000fea0003800200 */
.L_x_204:
        /* <DEDUP_REMOVED lines=22> */
.L_x_207:
[----:B------:R-:W-:Y:S05]  /*22c0*/  BSYNC.RECONVERGENT B1 ;  /* 0x0000000000017941 */ /* 0x000fea0003800200 */
.L_x_206:
        /* <DEDUP_REMOVED lines=23> */
.L_x_209:
[----:B------:R-:W-:Y:S05]  /*2440*/  BSYNC.RECONVERGENT B1 ;  /* 0x0000000000017941 */ /* 0x000fea0003800200 */
.L_x_208:
[----:B------:R-:W-:Y:S04]  /*2450*/  BSSY.RECONVERGENT B1, `(.L_x_210) ;  /* 0x000000c000017945 */ /* 0x000fe80003800200 */
[----:B------:R-:W-:Y:S05]  /*2460*/  @P3 BRA `(.L_x_211) ;  /* 0x0000000000283947 */ /* 0x000fea0003800000 */
[----:B------:R-:W0:Y:S01]  /*2470*/  S2R R8, SR_CgaCtaId ;  /* 0x0000000000087919 */ /* 0x000e220000008800 */
[----:B------:R-:W-:Y:S01]  /*2480*/  MOV R7, 0x400 ;  /* 0x0000040000077802 */ /* 0x000fe20000000f00 */
[----:B------:R-:W-:Y:S01]  /*2490*/  IMAD.MOV.U32 R10, RZ, RZ, R3 ;  /* 0x000000ffff0a7224 */ /* 0x000fe200078e0003 */
[----:B------:R-:W-:Y:S01]  /*24a0*/  SHF.R.U32.HI R5, RZ, 0x1, R6 ;  /* 0x00000001ff057819 */ /* 0x000fe20000011606 */
[----:B------:R-:W-:-:S03]  /*24b0*/  IMAD.MOV.U32 R11, RZ, RZ, R2 ;  /* 0x000000ffff0b7224 */ /* 0x000fc600078e0002 */
[----:B------:R-:W-:Y:S02]  /*24c0*/  LOP3.LUT R5, R5, 0x1f0, RZ, 0xc0, !PT ;  /* 0x000001f005057812 */ /* 0x000fe400078ec0ff */
[----:B0-----:R-:W-:-:S05]  /*24d0*/  LEA R8, R8, R7, 0x18 ;  /* 0x0000000708087211 */ /* 0x001fca00078ec0ff */
[----:B------:R-:W-:-:S05]  /*24e0*/  IMAD.IADD R5, R5, 0x1, R8 ;  /* 0x0000000105057824 */ /* 0x000fca00078e0208 */
[----:B------:R0:W-:Y:S04]  /*24f0*/  STS.64 [R5+0x10], R10 ;  /* 0x0000100a05007388 */ /* 0x0001e80000000a00 */
[----:B------:R0:W-:Y:S02]  /*2500*/  STS [R5+0x8], R4 ;  /* 0x0000080405007388 */ /* 0x0001e40000000800 */
.L_x_211:
[----:B------:R-:W-:Y:S05]  /*2510*/  BSYNC.RECONVERGENT B1 ;  /* 0x0000000000017941 */ /* 0x000fea0003800200 */
.L_x_210:
[----:B------:R-:W-:Y:S01]  /*2520*/  BAR.SYNC.DEFER_BLOCKING 0x0 ;  /* 0x0000000000007b1d */ /* 0x000fe20000010000 */
[----:B------:R-:W-:-:S13]  /*2530*/  ISETP.NE.AND P2, PT, R6, RZ, PT ;  /* 0x000000ff0600720c */ /* 0x000fda0003f45270 */
[----:B------:R-:W-:Y:S05]  /*2540*/  @P2 BRA `(.L_x_187) ;  /* 0x0000003400502947 */ /* 0x000fea0003800000 */
[C---:B------:R-:W-:Y:S01]  /*2550*/  ISETP.GE.AND P0, PT, R9.reuse, 0x21, PT ;  /* 0x000000210900780c */ /* 0x040fe20003f06270 */
[----:B0-----:R-:W-:Y:S01]  /*2560*/  IMAD.MOV.U32 R5, RZ, RZ, R4 ;  /* 0x000000ffff057224 */ /* 0x001fe200078e0004 */
[C---:B------:R-:W-:Y:S01]  /*2570*/  ISETP.GE.AND P5, PT, R9.reuse, 0x41, PT ;  /* 0x000000410900780c */ /* 0x040fe20003fa6270 */
[----:B------:R-:W-:Y:S01]  /*2580*/  IMAD.MOV.U32 R11, RZ, RZ, R3 ;  /* 0x000000ffff0b7224 */ /* 0x000fe200078e0003 */
[C---:B------:R-:W-:Y:S01]  /*2590*/  ISETP.GE.AND P4, PT, R9.reuse, 0x61, PT ;  /* 0x000000610900780c */ /* 0x040fe20003f86270 */
[----:B------:R-:W-:Y:S01]  /*25a0*/  IMAD.MOV.U32 R8, RZ, RZ, R2 ;  /* 0x000000ffff087224 */ /* 0x000fe200078e0002 */
[----:B------:R-:W-:-:S07]  /*25b0*/  ISETP.GE.AND P3, PT, R9, 0x81, PT ;  /* 0x000000810900780c */ /* 0x000fce0003f66270 */
[----:B------:R-:W-:Y:S06]  /*25c0*/  @!P0 BRA `(.L_x_212) ;  /* 0x00000000005c8947 */ /* 0x000fec0003800000 */
        /* <DEDUP_REMOVED lines=22> */
.L_x_213:
[----:B------:R-:W-:Y:S05]  /*2730*/  BSYNC.RECONVERGENT B1 ;  /* 0x0000000000017941 */ /* 0x000fea0003800200 */
.L_x_212:
[----:B------:R-:W-:Y:S02]  /*2740*/  IMAD.MOV.U32 R2, RZ, RZ, R5 ;  /* 0x000000ffff027224 */ /* 0x000fe400078e0005 */
[----:B------:R-:W-:Y:S02]  /*2750*/  IMAD.MOV.U32 R7, RZ, RZ, R11 ;  /* 0x000000ffff077224 */ /* 0x000fe400078e000b */
[----:B------:R-:W-:Y:S01]  /*2760*/  IMAD.MOV.U32 R6, RZ, RZ, R8 ;  /* 0x000000ffff067224 */ /* 0x000fe200078e0008 */
        /* <DEDUP_REMOVED lines=23> */
.L_x_215:
[----:B------:R-:W-:Y:S05]  /*28e0*/  BSYNC.RECONVERGENT B1 ;  /* 0x0000000000017941 */ /* 0x000fea0003800200 */
.L_x_214:
[C---:B------:R-:W-:Y:S01]  /*28f0*/  ISETP.GE.AND P1, PT, R9.reuse, 0xa1, PT ;  /* 0x000000a10900780c */ /* 0x040fe20003f26270 */
[----:B------:R-:W-:Y:S01]  /*2900*/  IMAD.MOV.U32 R3, RZ, RZ, R2 ;  /* 0x000000ffff037224 */ /* 0x000fe200078e0002 */
[C---:B------:R-:W-:Y:S01]  /*2910*/  ISETP.GE.AND P5, PT, R9.reuse, 0xc1, PT ;  /* 0x000000c10900780c */ /* 0x040fe20003fa6270 */
[----:B------:R-:W-:Y:S01]  /*2920*/  IMAD.MOV.U32 R8, RZ, RZ, R6 ;  /* 0x000000ffff087224 */ /* 0x000fe200078e0006 */
[----:B------:R-:W-:Y:S01]  /*2930*/  ISETP.GE.AND P6, PT, R9, 0xe1, PT ;  /* 0x000000e10900780c */ /* 0x000fe20003fc6270 */
[----:B------:R-:W-:Y:S01]  /*2940*/  IMAD.MOV.U32 R9, RZ, RZ, R7 ;  /* 0x000000ffff097224 */ /* 0x000fe200078e0007 */
[----:B------:R-:W-:Y:S11]  /*2950*/  @!P4 BRA `(.L_x_216) ;  /* 0x00000000005cc947 */ /* 0x000ff60003800000 */
        /* <DEDUP_REMOVED lines=13> */
[----:B0-----:R-:W-:Y:S01]  /*2a30*/  @P4 ISETP.GE.U32.AND P0, PT, R7, R10, PT ;  /* 0x0000000a0700420c */ /* 0x001fe20003f06070 */
[----:B------:R-:W-:Y:S02]  /*2a40*/  IMAD.MOV.U32 R9, RZ, RZ, R10 ;  /* 0x000000ffff097224 */ /* 0x000fe400078e000a */
[----:B------:R-:W-:Y:S01]  /*2a50*/  IMAD.MOV.U32 R8, RZ, RZ, R11 ;  /* 0x000000ffff087224 */ /* 0x000fe200078e000b */
[----:B------:R-:W-:-:S04]  /*2a60*/  @P4 ISETP.GE.AND.EX P0, PT, R6, R11, PT, P0 ;  /* 0x0000000b0600420c */ /* 0x000fc80003f06300 */
[----:B------:R-:W-:Y:S02]  /*2a70*/  @P4 FSEL R3, R2, R5, !P0 ;  /* 0x0000000502034208 */ /* 0x000fe40004000000 */
[----:B------:R-:W-:-:S04]  /*2a80*/  @P4 ISETP.LT.U32.AND P0, PT, R7, R10, PT ;  /* 0x0000000a0700420c */ /* 0x000fc80003f01070 */
[----:B------:R-:W-:-:S04]  /*2a90*/  @P4 ISETP.LT.AND.EX P0, PT, R6, R11, PT, P0 ;  /* 0x0000000b0600420c */ /* 0x000fc80003f01300 */
[----:B------:R-:W-:Y:S02]  /*2aa0*/  @P4 SEL R9, R7, R10, P0 ;  /* 0x0000000a07094207 */ /* 0x000fe40000000000 */
[----:B------:R-:W-:-:S07]  /*2ab0*/  @P4 SEL R8, R6, R11, P0 ;  /* 0x0000000b06084207 */ /* 0x000fce0000000000 */
.L_x_217:
[----:B------:R-:W-:Y:S05]  /*2ac0*/  BSYNC.RECONVERGENT B1 ;  /* 0x0000000000017941 */ /* 0x000fea0003800200 */
.L_x_216:
        /* <DEDUP_REMOVED lines=26> */
.L_x_219:
[----:B------:R-:W-:Y:S05]  /*2c70*/  BSYNC.RECONVERGENT B1 ;  /* 0x0000000000017941 */ /* 0x000fea0003800200 */
.L_x_218:
        /* <DEDUP_REMOVED lines=8> */
[----:B0-----:R-:W-:Y:S01]  /*2d00*/  LEA R8, R4, R3, 0x18 ;  /* 0x0000000304087211 */ /* 0x001fe200078ec0ff */
[----:B------:R-:W-:Y:S02]  /*2d10*/  IMAD.MOV.U32 R3, RZ, RZ, R2 ;  /* 0x000000ffff037224 */ /* 0x000fe400078e0002 */
[----:B------:R-:W-:Y:S02]  /*2d20*/  IMAD.MOV.U32 R4, RZ, RZ, R6 ;  /* 0x000000ffff047224 */ /* 0x000fe400078e0006 */
        /* <DEDUP_REMOVED lines=15> */
.L_x_221:
[----:B------:R-:W-:Y:S05]  /*2e20*/  BSYNC.RECONVERGENT B1 ;  /* 0x0000000000017941 */ /* 0x000fea0003800200 */
.L_x_220:
        /* <DEDUP_REMOVED lines=26> */
.L_x_223:
[----:B------:R-:W-:Y:S05]  /*2fd0*/  BSYNC.RECONVERGENT B1 ;  /* 0x0000000000017941 */ /* 0x000fea0003800200 */
.L_x_222:
[----:B------:R-:W-:Y:S02]  /*2fe0*/  IMAD.MOV.U32 R4, RZ, RZ, R5 ;  /* 0x000000ffff047224 */ /* 0x000fe400078e0005 */
[----:B------:R-:W-:Y:S02]  /*2ff0*/  IMAD.MOV.U32 R3, RZ, RZ, R7 ;  /* 0x000000ffff037224 */ /* 0x000fe400078e0007 */
[----:B------:R-:W-:Y:S01]  /*3000*/  IMAD.MOV.U32 R2, RZ, RZ, R8 ;  /* 0x000000ffff027224 */ /* 0x000fe200078e0008 */
[----:B------:R-:W-:Y:S06]  /*3010*/  @!P6 BRA `(.L_x_187) ;  /* 0x00000028009ce947 */ /* 0x000fec0003800000 */
[----:B------:R-:W0:Y:S01]  /*3020*/  S2R R3, SR_CgaCtaId ;  /* 0x0000000000037919 */ /* 0x000e220000008800 */
[----:B------:R-:W-:Y:S01]  /*3030*/  MOV R2, 0x400 ;  /* 0x0000040000027802 */ /* 0x000fe20000000f00 */
[----:B------:R-:W-:-:S03]  /*3040*/  IMAD.MOV.U32 R4, RZ, RZ, R5 ;  /* 0x000000ffff047224 */ /* 0x000fc600078e0005 */
        /* <DEDUP_REMOVED lines=20> */
.L_x_155:
[----:B------:R-:W0:Y:S01]  /*3190*/  S2R R5, SR_TID.X ;  /* 0x0000000000057919 */ /* 0x000e220000002100 */
[----:B------:R-:W1:Y:S02]  /*31a0*/  LDCU.128 UR12, c[0x0][0x380] ;  /* 0x00007000ff0c77ac */ /* 0x000e640008000c00 */
[----:B-1----:R-:W-:Y:S02]  /*31b0*/  IMAD.U32 R10, RZ, RZ, UR12 ;  /* 0x0000000cff0a7e24 */ /* 0x002fe4000f8e00ff */
[----:B------:R-:W-:Y:S01]  /*31c0*/  IMAD.U32 R11, RZ, RZ, UR13 ;  /* 0x0000000dff0b7e24 */ /* 0x000fe2000f8e00ff */
[----:B0-----:R-:W-:-:S05]  /*31d0*/  IADD3 R2, P0, PT, R7, R5, RZ ;  /* 0x0000000507027210 */ /* 0x001fca0007f1e0ff */
[----:B------:R-:W-:Y:S01]  /*31e0*/  IMAD.X R3, RZ, RZ, RZ, P0 ;  /* 0x000000ffff037224 */ /* 0x000fe200000e06ff */
[----:B------:R-:W-:-:S04]  /*31f0*/  LEA R8, P0, R2, R10, 0x2 ;  /* 0x0000000a02087211 */ /* 0x000fc800078010ff */
[----:B------:R-:W-:-:S05]  /*3200*/  LEA.HI.X R9, R2, R11, R3, 0x2, P0 ;  /* 0x0000000b02097211 */ /* 0x000fca00000f1403 */
[----:B------:R-:W2:Y:S04]  /*3210*/  LDG.E R3, desc[UR10][R8.64] ;  /* 0x0000000a08037981 */ /* 0x000ea8000c1e1900 */
[----:B------:R-:W2:Y:S04]  /*3220*/  LDG.E R4, desc[UR10][R8.64+0x400] ;  /* 0x0004000a08047981 */ /* 0x000ea8000c1e1900 */
[----:B------:R-:W3:Y:S04]  /*3230*/  LDG.E R6, desc[UR10][R8.64+0x800] ;  /* 0x0008000a08067981 */ /* 0x000ee8000c1e1900 */
[----:B------:R-:W4:Y:S04]  /*3240*/  LDG.E R16, desc[UR10][R8.64+0xc00] ;  /* 0x000c000a08107981 */ /* 0x000f28000c1e1900 */
[----:B------:R0:W5:Y:S01]  /*3250*/  LDG.E R2, desc[UR10][R8.64+0x1000] ;  /* 0x0010000a08027981 */ /* 0x000162000c1e1900 */
[----:B------:R-:W-:Y:S01]  /*3260*/  IMAD.U32 R13, RZ, RZ, UR14 ;  /* 0x0000000eff0d7e24 */ /* 0x000fe2000f8e00ff */
[----:B------:R-:W-:Y:S01]  /*3270*/  UMOV UR4, URZ ;  /* 0x000000ff00047c82 */ /* 0x000fe20008000000 */
[----:B------:R-:W-:Y:S01]  /*3280*/  IMAD.U32 R14, RZ, RZ, UR15 ;  /* 0x0000000fff0e7e24 */ /* 0x000fe2000f8e00ff */
[----:B------:R-:W-:Y:S01]  /*3290*/  BSSY.RECONVERGENT B1, `(.L_x_224) ;  /* 0x0000013000017945 */ /* 0x000fe20003800200 */
[----:B------:R-:W-:-:S02]  /*32a0*/  ISETP.LE.U32.AND P0, PT, R15, UR6, PT ;  /* 0x000000060f007c0c */ /* 0x000fc4000bf03070 */
[----:B------:R-:W-:Y:S02]  /*32b0*/  IADD3 R17, P4, PT, R7, R13, RZ ;  /* 0x0000000d07117210 */ /* 0x000fe40007f9e0ff */
[----:B--2---:R-:W-:-:S04]  /*32c0*/  FSETP.GEU.AND P1, PT, R4, R3, PT ;  /* 0x000000030400720b */ /* 0x004fc80003f2e000 */
[----:B------:R-:W-:Y:S01]  /*32d0*/  FSEL R3, R4, R3, !P1 ;  /* 0x0000000304037208 */ /* 0x000fe20004800000 */
[----:B------:R-:W-:-:S03]  /*32e0*/  VIADD R4, R5, 0x200 ;  /* 0x0000020005047836 */ /* 0x000fc60000000000 */
[----:B---3--:R-:W-:-:S04]  /*32f0*/  FSETP.GEU.AND P2, PT, R6, R3, PT ;  /* 0x000000030600720b */ /* 0x008fc80003f4e000 */
[----:B------:R-:W-:Y:S01]  /*3300*/  FSEL R3, R6, R3, !P2 ;  /* 0x0000000306037208 */ /* 0x000fe20005000000 */
[----:B------:R-:W-:-:S03]  /*3310*/  VIADD R6, R5, 0x100 ;  /* 0x0000010005067836 */ /* 0x000fc60000000000 */
[----:B----4-:R-:W-:Y:S01]  /*3320*/  FSETP.GEU.AND P3, PT, R3, R16, PT ;  /* 0x000000100300720b */ /* 0x010fe20003f6e000 */
[----:B------:R-:W-:-:S04]  /*3330*/  IMAD.MOV.U32 R7, RZ, RZ, R3 ;  /* 0x000000ffff077224 */ /* 0x000fc800078e0003 */
[----:B------:R-:W-:-:S05]  /*3340*/  @P2 SEL R4, R6, R5, !P1 ;  /* 0x0000000506042207 */ /* 0x000fca0004800000 */
[----:B------:R-:W-:-:S03]  /*3350*/  IMAD.MOV.U32 R6, RZ, RZ, R4 ;  /* 0x000000ffff067224 */ /* 0x000fc600078e0004 */
[----:B0-----:R-:W-:Y:S05]  /*3360*/  @!P3 BRA `(.L_x_225) ;  /* 0x000000000014b947 */ /* 0x001fea0003800000 */
[----:B------:R-:W-:Y:S01]  /*3370*/  FSETP.GEU.AND P1, PT, R16, R3, PT ;  /* 0x000000031000720b */ /* 0x000fe20003f2e000 */
[----:B------:R-:W-:Y:S02]  /*3380*/  IMAD.MOV.U32 R7, RZ, RZ, R16 ;  /* 0x000000ffff077224 */ /* 0x000fe400078e0010 */
[----:B------:R-:W-:-:S10]  /*3390*/  VIADD R6, R5, 0x300 ;  /* 0x0000030005067836 */ /* 0x000fd40000000000 */
[----:B------:R-:W-:Y:S02]  /*33a0*/  @P1 IMAD.MOV.U32 R7, RZ, RZ, R3 ;  /* 0x000000ffff071224 */ /* 0x000fe400078e0003 */
[----:B------:R-:W-:-:S07]  /*33b0*/  @P1 IMAD.MOV.U32 R6, RZ, RZ, R4 ;  /* 0x000000ffff061224 */ /* 0x000fce00078e0004 */
.L_x_225:
[----:B------:R-:W-:Y:S05]  /*33c0*/  BSYNC.RECONVERGENT B1 ;  /* 0x0000000000017941 */ /* 0x000fea0003800200 */
.L_x_224:
[----:B-----5:R-:W-:Y:S01]  /*33d0*/  FSETP.GEU.AND P1, PT, R7, R2, PT ;  /* 0x000000020700720b */ /* 0x020fe20003f2e000 */
[----:B------:R-:W-:Y:S01]  /*33e0*/  IMAD.X R4, RZ, RZ, R14, P4 ;  /* 0x000000ffff047224 */ /* 0x000fe200020e060e */
[----:B------:R-:W-:Y:S01]  /*33f0*/  LOP3.LUT R3, R5, 0x400, RZ, 0xfc, !PT ;  /* 0x0000040005037812 */ /* 0x000fe200078efcff */
[----:B------:R-:W-:Y:S01]  /*3400*/  BSSY.RECONVERGENT B1, `(.L_x_226) ;  /* 0x0000014000017945 */ /* 0x000fe20003800200 */
[-C--:B------:R-:W-:Y:S01]  /*3410*/  IADD3 R19, P3, PT, R6, R17.reuse, RZ ;  /* 0x0000001106137210 */ /* 0x080fe20007f7e0ff */
[----:B------:R-:W-:Y:S01]  /*3420*/  IMAD.MOV.U32 R9, RZ, RZ, R7 ;  /* 0x000000ffff097224 */ /* 0x000fe200078e0007 */
[----:B------:R-:W-:Y:S02]  /*3430*/  IADD3 R16, P2, PT, R3, R17, RZ ;  /* 0x0000001103107210 */ /* 0x000fe40007f5e0ff */
[----:B------:R-:W-:Y:S01]  /*3440*/  IADD3.X R18, PT, PT, R4, UR4, RZ, P3, !PT ;  /* 0x0000000404127c10 */ /* 0x000fe20009ffe4ff */
[----:B------:R-:W-:Y:S01]  /*3450*/  IMAD.MOV.U32 R8, RZ, RZ, R19 ;  /* 0x000000ffff087224 */ /* 0x000fe200078e0013 */
[----:B------:R-:W-:Y:S01]  /*3460*/  ISETP.GE.U32.AND.EX P0, PT, RZ, R12, PT, P0 ;  /* 0x0000000cff00720c */ /* 0x000fe20003f06100 */
[----:B------:R-:W-:-:S02]  /*3470*/  IMAD.X R17, RZ, RZ, R4, P2 ;  /* 0x000000ffff117224 */ /* 0x000fc400010e0604 */
[----:B------:R-:W-:Y:S01]  /*3480*/  IMAD.MOV.U32 R4, RZ, RZ, R18 ;  /* 0x000000ffff047224 */ /* 0x000fe200078e0012 */
[----:B------:R-:W-:Y:S09]  /*3490*/  @!P1 BRA `(.L_x_227) ;  /* 0x0000000000289947 */ /* 0x000ff20003800000 */
[----:B------:R-:W-:Y:S01]  /*34a0*/  FSETP.GEU.AND P2, PT, R2, R7, PT ;  /* 0x000000070200720b */ /* 0x000fe20003f4e000 */
[----:B------:R-:W-:Y:S02]  /*34b0*/  IMAD.U32 R4, RZ, RZ, UR4 ;  /* 0x00000004ff047e24 */ /* 0x000fe4000f8e00ff */
[----:B------:R-:W-:Y:S02]  /*34c0*/  IMAD.MOV.U32 R9, RZ, RZ, R2 ;  /* 0x000000ffff097224 */ /* 0x000fe400078e0002 */
[----:B------:R-:W-:-:S08]  /*34d0*/  IMAD.MOV.U32 R8, RZ, RZ, R16 ;  /* 0x000000ffff087224 */ /* 0x000fd000078e0010 */
[----:B------:R-:W-:-:S04]  /*34e0*/  @P2 ISETP.GE.U32.AND P1, PT, R6, R3, PT ;  /* 0x000000030600220c */ /* 0x000fc80003f26070 */
[----:B------:R-:W-:Y:S01]  /*34f0*/  @P2 ISETP.GE.AND.EX P1, PT, R4, RZ, PT, P1 ;  /* 0x000000ff0400220c */ /* 0x000fe20003f26310 */
[----:B------:R-:W-:-:S03]  /*3500*/  IMAD.MOV.U32 R4, RZ, RZ, R17 ;  /* 0x000000ffff047224 */ /* 0x000fc600078e0011 */
[----:B------:R-:W-:Y:S02]  /*3510*/  @P2 FSEL R9, R7, R2, !P1 ;  /* 0x0000000207092208 */ /* 0x000fe40004800000 */
[----:B------:R-:W-:Y:S02]  /*3520*/  @P2 SEL R8, R19, R16, !P1 ;  /* 0x0000001013082207 */ /* 0x000fe40004800000 */
[----:B------:R-:W-:-:S07]  /*3530*/  @P2 SEL R4, R18, R17, !P1 ;  /* 0x0000001112042207 */ /* 0x000fce0004800000 */
.L_x_227:
[----:B------:R-:W-:Y:S05]  /*3540*/  BSYNC.RECONVERGENT B1 ;  /* 0x0000000000017941 */ /* 0x000fea0003800200 */
.L_x_226:
[----:B------:R-:W-:Y:S05]  /*3550*/  @P0 BRA `(.L_x_228) ;  /* 0x0000001400200947 */ /* 0x000fea0003800000 */
[----:B------:R-:W0:Y:S01]  /*3560*/  LDCU.64 UR8, c[0x0][0x3e8] ;  /* 0x00007d00ff0877ac */ /* 0x000e220008000a00 */
[----:B------:R-:W-:Y:S01]  /*3570*/  ISETP.NE.AND P0, PT, R5, RZ, PT ;  /* 0x000000ff0500720c */ /* 0x000fe20003f05270 */
[----:B------:R-:W-:Y:S01]  /*3580*/  BSSY.RECONVERGENT B1, `(.L_x_229) ;  /* 0x0000012000017945 */ /* 0x000fe20003800200 */
[----:B------:R-:W-:Y:S01]  /*3590*/  UMOV UR4, 0x8 ;  /* 0x0000000800047882 */ /* 0x000fe20000000000 */
[----:B------:R-:W-:Y:S02]  /*35a0*/  UMOV UR5, 0x0 ;  /* 0x0000000000057882 */ /* 0x000fe40000000000 */
[----:B0-----:R-:W-:-:S04]  /*35b0*/  UIMAD.WIDE.U32 UR4, UR8, 0x1, UR4 ;  /* 0x00000001080478a5 */ /* 0x001fc8000f8e0004 */
[----:B------:R-:W-:Y:S02]  /*35c0*/  UIADD3 UR7, UPT, UPT, UR5, UR9, URZ ;  /* 0x0000000905077290 */ /* 0x000fe4000fffe0ff */
[----:B------:R-:W-:Y:S02]  /*35d0*/  IMAD.U32 R7, RZ, RZ, UR5 ;  /* 0x00000005ff077e24 */ /* 0x000fe4000f8e00ff */
[----:B------:R-:W-:Y:S02]  /*35e0*/  IMAD.U32 R6, RZ, RZ, UR4 ;  /* 0x00000004ff067e24 */ /* 0x000fe4000f8e00ff */
[----:B------:R-:W-:Y:S01]  /*35f0*/  IMAD.U32 R7, RZ, RZ, UR7 ;  /* 0x00000007ff077e24 */ /* 0x000fe2000f8e00ff */
[----:B------:R-:W-:Y:S06]  /*3600*/  @P0 BRA `(.L_x_230) ;  /* 0x0000000000240947 */ /* 0x000fec0003800000 */
[----:B------:R-:W-:Y:S02]  /*3610*/  IMAD.MOV.U32 R16, RZ, RZ, 0x500 ;  /* 0x00000500ff107424 */ /* 0x000fe400078e00ff */
[----:B------:R-:W-:-:S05]  /*3620*/  IMAD.MOV.U32 R17, RZ, RZ, 0x0 ;  /* 0x00000000ff117424 */ /* 0x000fca00078e00ff */
[----:B------:R-:W2:Y:S01]  /*3630*/  ATOMG.E.ADD.64.STRONG.GPU PT, R2, desc[UR10][R6.64], R16 ;  /* 0x80000010060279a8 */ /* 0x000ea200081ef50a */
[----:B------:R-:W0:Y:S01]  /*3640*/  S2UR UR5, SR_CgaCtaId ;  /* 0x00000000000579c3 */ /* 0x000e220000008800 */
[----:B------:R-:W-:Y:S02]  /*3650*/  UMOV UR4, 0x400 ;  /* 0x0000040000047882 */ /* 0x000fe40000000000 */
[----:B0-----:R-:W-:Y:S01]  /*3660*/  ULEA UR4, UR5, UR4, 0x18 ;  /* 0x0000000405047291 */ /* 0x001fe2000f8ec0ff */
[----:B--2---:R-:W-:-:S05]  /*3670*/  IADD3 R2, P0, PT, R2, UR6, RZ ;  /* 0x0000000602027c10 */ /* 0x004fca000ff1e0ff */
[----:B------:R-:W-:-:S05]  /*3680*/  IMAD.X R3, RZ, RZ, R3, P0 ;  /* 0x000000ffff037224 */ /* 0x000fca00000e0603 */
[----:B------:R0:W-:Y:S03]  /*3690*/  STS.64 [UR4+0x98], R2 ;  /* 0x00009802ff007988 */ /* 0x0001e60008000a04 */
.L_x_230:
[----:B------:R-:W-:Y:S05]  /*36a0*/  BSYNC.RECONVERGENT B1 ;  /* 0x0000000000017941 */ /* 0x000fea0003800200 */
.L_x_229:
[----:B------:R-:W1:Y:S08]  /*36b0*/  S2UR UR5, SR_CgaCtaId ;  /* 0x00000000000579c3 */ /* 0x000e700000008800 */
[----:B------:R-:W-:Y:S06]  /*36c0*/  BAR.SYNC.DEFER_BLOCKING 0x0 ;  /* 0x0000000000007b1d */ /* 0x000fec0000010000 */
[----:B------:R-:W-:-:S02]  /*36d0*/  UMOV UR4, 0x400 ;  /* 0x0000040000047882 */ /* 0x000fc40000000000 */
[----:B-1----:R-:W-:-:S06]  /*36e0*/  ULEA UR4, UR5, UR4, 0x18 ;  /* 0x0000000405047291 */ /* 0x002fcc000f8ec0ff */
[----:B------:R-:W-:-:S05]  /*36f0*/  IMAD.U32 R16, RZ, RZ, UR4 ;  /* 0x00000004ff107e24 */ /* 0x000fca000f8e00ff */
[----:B0-----:R-:W0:Y:S02]  /*3700*/  LDS.64 R2, [R16+0x98] ;  /* 0x0000980010027984 */ /* 0x001e240000000a00 */
[----:B0-----:R-:W-:-:S04]  /*3710*/  IADD3 R18, P1, PT, R2, 0x500, RZ ;  /* 0x0000050002127810 */ /* 0x001fc80007f3e0ff */
[----:B------:R-:W-:Y:S01]  /*3720*/  ISETP.GT.U32.AND P0, PT, R18, R15, PT ;  /* 0x0000000f1200720c */ /* 0x000fe20003f04070 */
[----:B------:R-:W-:-:S05]  /*3730*/  IMAD.X R17, RZ, RZ, R3, P1 ;  /* 0x000000ffff117224 */ /* 0x000fca00008e0603 */
[----:B------:R-:W-:-:S13]  /*3740*/  ISETP.GT.AND.EX P0, PT, R17, R12, PT, P0 ;  /* 0x0000000c1100720c */ /* 0x000fda0003f04300 */
[----:B------:R-:W-:Y:S05]  /*3750*/  @P0 BRA `(.L_x_231) ;  /* 0x0000000800340947 */ /* 0x000fea0003800000 */
[----:B------:R-:W-:Y:S01]  /*3760*/  BSSY.RECONVERGENT B1, `(.L_x_231) ;  /* 0x000008c000017945 */ /* 0x000fe20003800200 */
[----:B------:R-:W0:Y:S01]  /*3770*/  LDCU.64 UR8, c[0x0][0x398] ;  /* 0x00007300ff0877ac */ /* 0x000e220008000a00 */
[----:B------:R-:W1:Y:S02]  /*3780*/  LDCU.128 UR12, c[0x0][0x380] ;  /* 0x00007000ff0c77ac */ /* 0x000e640008000c00 */
.L_x_244:
[----:B------:R-:W-:Y:S01]  /*3790*/  IADD3 R22, P0, PT, R5, R2, RZ ;  /* 0x0000000205167210 */ /* 0x000fe20007f1e0ff */
[----:B-1----:R-:W-:Y:S02]  /*37a0*/  IMAD.U32 R10, RZ, RZ, UR12 ;  /* 0x0000000cff0a7e24 */ /* 0x002fe4000f8e00ff */
[----:B------:R-:W-:Y:S02]  /*37b0*/  IMAD.U32 R11, RZ, RZ, UR13 ;  /* 0x0000000dff0b7e24 */ /* 0x000fe4000f8e00ff */
[----:B------:R-:W-:Y:S01]  /*37c0*/  IMAD.X R15, RZ, RZ, R3, P0 ;  /* 0x000000ffff0f7224 */ /* 0x000fe200000e0603 */
[----:B------:R-:W-:-:S04]  /*37d0*/  LEA R18, P0, R22, R10, 0x2 ;  /* 0x0000000a16127211 */ /* 0x000fc800078010ff */
[----:B------:R-:W-:-:S05]  /*37e0*/  LEA.HI.X R19, R22, R11, R15, 0x2, P0 ;  /* 0x0000000b16137211 */ /* 0x000fca00000f140f */
[----:B------:R-:W2:Y:S04]  /*37f0*/  LDG.E R24, desc[UR10][R18.64] ;  /* 0x0000000a12187981 */ /* 0x000ea8000c1e1900 */
[----:B------:R1:W5:Y:S04]  /*3800*/  LDG.E R20, desc[UR10][R18.64+0x400] ;  /* 0x0004000a12147981 */ /* 0x000368000c1e1900 */
[----:B------:R1:W5:Y:S04]  /*3810*/  LDG.E R17, desc[UR10][R18.64+0x800] ;  /* 0x0008000a12117981 */ /* 0x000368000c1e1900 */
[----:B------:R1:W5:Y:S04]  /*3820*/  LDG.E R2, desc[UR10][R18.64+0xc00] ;  /* 0x000c000a12027981 */ /* 0x000368000c1e1900 */
[----:B------:R1:W5:Y:S01]  /*3830*/  LDG.E R12, desc[UR10][R18.64+0x1000] ;  /* 0x0010000a120c7981 */ /* 0x000362000c1e1900 */
[----:B------:R-:W-:Y:S01]  /*3840*/  IMAD.U32 R13, RZ, RZ, UR14 ;  /* 0x0000000eff0d7e24 */ /* 0x000fe2000f8e00ff */
[----:B------:R-:W-:Y:S01]  /*3850*/  BSSY.RECONVERGENT B2, `(.L_x_232) ;  /* 0x0000014000027945 */ /* 0x000fe20003800200 */
[----:B------:R-:W-:-:S02]  /*3860*/  IMAD.U32 R14, RZ, RZ, UR15 ;  /* 0x0000000fff0e7e24 */ /* 0x000fc4000f8e00ff */
[----:B------:R-:W-:Y:S01]  /*3870*/  IMAD.MOV.U32 R21, RZ, RZ, R9 ;  /* 0x000000ffff157224 */ /* 0x000fe200078e0009 */
[----:B------:R-:W-:Y:S01]  /*3880*/  IADD3 R3, P1, PT, R22, R13, RZ ;  /* 0x0000000d16037210 */ /* 0x000fe20007f3e0ff */
[----:B------:R-:W-:Y:S02]  /*3890*/  IMAD.MOV.U32 R22, RZ, RZ, R8 ;  /* 0x000000ffff167224 */ /* 0x000fe400078e0008 */
[----:B------:R-:W-:Y:S02]  /*38a0*/  IMAD.MOV.U32 R23, RZ, RZ, R4 ;  /* 0x000000ffff177224 */ /* 0x000fe400078e0004 */
[----:B------:R-:W-:Y:S01]  /*38b0*/  IMAD.X R15, R15, 0x1, R14, P1 ;  /* 0x000000010f0f7824 */ /* 0x000fe200008e060e */
[----:B--2---:R-:W-:-:S13]  /*38c0*/  FSETP.GEU.AND P0, PT, R9, R24, PT ;  /* 0x000000180900720b */ /* 0x004fda0003f0e000 */
[----:B-1----:R-:W-:Y:S05]  /*38d0*/  @!P0 BRA `(.L_x_233) ;  /* 0x00000000002c8947 */ /* 0x002fea0003800000 */
        /* <DEDUP_REMOVED lines=11> */
.L_x_233:
[----:B0-----:R-:W-:Y:S05]  /*3990*/  BSYNC.RECONVERGENT B2 ;  /* 0x0000000000027941 */ /* 0x001fea0003800200 */
.L_x_232:
[----:B-----5:R-:W-:Y:S01]  /*39a0*/  FSETP.GEU.AND P0, PT, R21, R20, PT ;  /* 0x000000141500720b */ /* 0x020fe20003f0e000 */
[----:B------:R-:W-:Y:S01]  /*39b0*/  BSSY.RECONVERGENT B2, `(.L_x_234) ;  /* 0x0000012000027945 */ /* 0x000fe20003800200 */
[----:B------:R-:W-:Y:S01]  /*39c0*/  IADD3 R9, P1, PT, R3, 0x100, RZ ;  /* 0x0000010003097810 */ /* 0x000fe20007f3e0ff */
[----:B------:R-:W-:Y:S02]  /*39d0*/  IMAD.MOV.U32 R4, RZ, RZ, R21 ;  /* 0x000000ffff047224 */ /* 0x000fe400078e0015 */
[----:B------:R-:W-:Y:S02]  /*39e0*/  IMAD.MOV.U32 R18, RZ, RZ, R22 ;  /* 0x000000ffff127224 */ /* 0x000fe400078e0016 */
[----:B------:R-:W-:Y:S02]  /*39f0*/  IMAD.X R8, RZ, RZ, R15, P1 ;  /* 0x000000ffff087224 */ /* 0x000fe400008e060f */
[----:B------:R-:W-:-:S04]  /*3a00*/  IMAD.MOV.U32 R19, RZ, RZ, R23 ;  /* 0x000000ffff137224 */ /* 0x000fc800078e0017 */
        /* <DEDUP_REMOVED lines=12> */
.L_x_235:
[----:B------:R-:W-:Y:S05]  /*3ad0*/  BSYNC.RECONVERGENT B2 ;  /* 0x0000000000027941 */ /* 0x000fea0003800200 */
.L_x_234:
[----:B------:R-:W-:Y:S01]  /*3ae0*/  FSETP.GEU.AND P0, PT, R4, R17, PT ;  /* 0x000000110400720b */ /* 0x000fe20003f0e000 */
        /* <DEDUP_REMOVED lines=18> */
.L_x_237:
[----:B------:R-:W-:Y:S05]  /*3c10*/  BSYNC.RECONVERGENT B2 ;  /* 0x0000000000027941 */ /* 0x000fea0003800200 */
.L_x_236:
        /* <DEDUP_REMOVED lines=19> */
.L_x_239:
[----:B------:R-:W-:Y:S05]  /*3d50*/  BSYNC.RECONVERGENT B2 ;  /* 0x0000000000027941 */ /* 0x000fea0003800200 */
.L_x_238:
        /* <DEDUP_REMOVED lines=19> */
.L_x_241:
[----:B------:R-:W-:Y:S05]  /*3e90*/  BSYNC.RECONVERGENT B2 ;  /* 0x0000000000027941 */ /* 0x000fea0003800200 */
.L_x_240:
[----:B------:R-:W-:Y:S01]  /*3ea0*/  BAR.SYNC.DEFER_BLOCKING 0x0 ;  /* 0x0000000000007b1d */ /* 0x000fe20000010000 */
[----:B------:R-:W-:-:S05]  /*3eb0*/  ISETP.NE.AND P0, PT, R5, RZ, PT ;  /* 0x000000ff0500720c */ /* 0x000fca0003f05270 */
[----:B------:R-:W-:Y:S08]  /*3ec0*/  BSSY.RECONVERGENT B2, `(.L_x_242) ;  /* 0x000000c000027945 */ /* 0x000ff00003800200 */
[----:B------:R-:W-:Y:S05]  /*3ed0*/  @P0 BRA `(.L_x_243) ;  /* 0x0000000000280947 */ /* 0x000fea0003800000 */
[----:B------:R-:W-:Y:S02]  /*3ee0*/  IMAD.MOV.U32 R18, RZ, RZ, 0x500 ;  /* 0x00000500ff127424 */ /* 0x000fe400078e00ff */
[----:B------:R-:W-:-:S05]  /*3ef0*/  IMAD.MOV.U32 R19, RZ, RZ, 0x0 ;  /* 0x00000000ff137424 */ /* 0x000fca00078e00ff */
[----:B------:R-:W2:Y:S01]  /*3f00*/  ATOMG.E.ADD.64.STRONG.GPU PT, R2, desc[UR10][R6.64], R18 ;  /* 0x80000012060279a8 */ /* 0x000ea200081ef50a */
[----:B------:R-:W0:Y:S01]  /*3f10*/  S2UR UR5, SR_CgaCtaId ;  /* 0x00000000000579c3 */ /* 0x000e220000008800 */
[----:B------:R-:W-:Y:S02]  /*3f20*/  UMOV UR4, 0x400 ;  /* 0x0000040000047882 */ /* 0x000fe40000000000 */
[----:B0-----:R-:W-:-:S06]  /*3f30*/  ULEA UR4, UR5, UR4, 0x18 ;  /* 0x0000000405047291 */ /* 0x001fcc000f8ec0ff */
[----:B------:R-:W-:Y:S01]  /*3f40*/  IMAD.U32 R16, RZ, RZ, UR4 ;  /* 0x00000004ff107e24 */ /* 0x000fe2000f8e00ff */
[----:B--2---:R-:W-:-:S05]  /*3f50*/  IADD3 R2, P0, PT, R2, UR6, RZ ;  /* 0x0000000602027c10 */ /* 0x004fca000ff1e0ff */
[----:B------:R-:W-:-:S05]  /*3f60*/  IMAD.X R3, RZ, RZ, R3, P0 ;  /* 0x000000ffff037224 */ /* 0x000fca00000e0603 */
[----:B------:R0:W-:Y:S03]  /*3f70*/  STS.64 [R16+0x98], R2 ;  /* 0x0000980210007388 */ /* 0x0001e60000000a00 */
.L_x_243:
[----:B------:R-:W-:Y:S05]  /*3f80*/  BSYNC.RECONVERGENT B2 ;  /* 0x0000000000027941 */ /* 0x000fea0003800200 */
.L_x_242:
[----:B------:R-:W-:Y:S01]  /*3f90*/  BAR.SYNC.DEFER_BLOCKING 0x0 ;  /* 0x0000000000007b1d */ /* 0x000fe20000010000 */
[----:B------:R-:W-:Y:S02]  /*3fa0*/  IMAD.U32 R15, RZ, RZ, UR8 ;  /* 0x00000008ff0f7e24 */ /* 0x000fe4000f8e00ff */
[----:B------:R-:W-:-:S03]  /*3fb0*/  IMAD.U32 R12, RZ, RZ, UR9 ;  /* 0x00000009ff0c7e24 */ /* 0x000fc6000f8e00ff */
[----:B0-----:R-:W0:Y:S02]  /*3fc0*/  LDS.64 R2, [R16+0x98] ;  /* 0x0000980010027984 */ /* 0x001e240000000a00 */
[----:B0-----:R-:W-:-:S04]  /*3fd0*/  IADD3 R18, P1, PT, R2, 0x500, RZ ;  /* 0x0000050002127810 */ /* 0x001fc80007f3e0ff */
[----:B------:R-:W-:Y:S01]  /*3fe0*/  ISETP.GT.U32.AND P0, PT, R18, R15, PT ;  /* 0x0000000f1200720c */ /* 0x000fe20003f04070 */
[----:B------:R-:W-:-:S05]  /*3ff0*/  IMAD.X R17, RZ, RZ, R3, P1 ;  /* 0x000000ffff117224 */ /* 0x000fca00008e0603 */
[----:B------:R-:W-:-:S13]  /*4000*/  ISETP.GT.AND.EX P0, PT, R17, R12, PT, P0 ;  /* 0x0000000c1100720c */ /* 0x000fda0003f04300 */
[----:B------:R-:W-:Y:S05]  /*4010*/  @!P0 BRA `(.L_x_244) ;  /* 0xfffffff400dc8947 */ /* 0x000fea000383ffff */
[----:B------:R-:W-:Y:S05]  /*4020*/  BSYNC.RECONVERGENT B1 ;  /* 0x0000000000017941 */ /* 0x000fea0003800200 */
.L_x_231:
[----:B------:R-:W-:Y:S01]  /*4030*/  ISETP.GE.U32.AND P0, PT, R2, R15, PT ;  /* 0x0000000f0200720c */ /* 0x000fe20003f06070 */
[----:B------:R-:W-:Y:S03]  /*4040*/  BSSY.RECONVERGENT B1, `(.L_x_228) ;  /* 0x0000099000017945 */ /* 0x000fe60003800200 */
[----:B------:R-:W-:-:S13]  /*4050*/  ISETP.GE.AND.EX P0, PT, R3, R12, PT, P0 ;  /* 0x0000000c0300720c */ /* 0x000fda0003f06300 */
[----:B------:R-:W-:Y:S05]  /*4060*/  @P0 BRA `(.L_x_245) ;  /* 0x0000000800580947 */ /* 0x000fea0003800000 */
[----:B------:R-:W-:-:S05]  /*4070*/  IMAD.IADD R12, R15, 0x1, -R2 ;  /* 0x000000010f0c7824 */ /* 0x000fca00078e0a02 */
[----:B------:R-:W-:-:S13]  /*4080*/  ISETP.GE.AND P0, PT, R5, R12, PT ;  /* 0x0000000c0500720c */ /* 0x000fda0003f06270 */
[----:B------:R-:W-:Y:S05]  /*4090*/  @P0 BRA `(.L_x_245) ;  /* 0x00000008004c0947 */ /* 0x000fea0003800000 */
[----:B------:R-:W-:Y:S01]  /*40a0*/  LOP3.LUT R16, RZ, R5, RZ, 0x33, !PT ;  /* 0x00000005ff107212 */ /* 0x000fe200078e33ff */
[----:B------:R-:W-:Y:S03]  /*40b0*/  BSSY.RECONVERGENT B2, `(.L_x_246) ;  /* 0x000002d000027945 */ /* 0x000fe60003800200 */
[----:B------:R-:W-:Y:S01]  /*40c0*/  IADD3 R16, PT, PT, -R2, R15, R16 ;  /* 0x0000000f02107210 */ /* 0x000fe20007ffe110 */
[----:B------:R-:W-:-:S03]  /*40d0*/  IMAD.MOV.U32 R15, RZ, RZ, R5 ;  /* 0x000000ffff0f7224 */ /* 0x000fc600078e0005 */
[----:B------:R-:W-:-:S04]  /*40e0*/  LOP3.LUT R6, R16, 0x300, RZ, 0xc0, !PT ;  /* 0x0000030010067812 */ /* 0x000fc800078ec0ff */
[----:B------:R-:W-:-:S13]  /*40f0*/  ISETP.NE.AND P0, PT, R6, 0x300, PT ;  /* 0x000003000600780c */ /* 0x000fda0003f05270 */
[----:B------:R-:W-:Y:S05]  /*4100*/  @!P0 BRA `(.L_x_247) ;  /* 0x00000000009c8947 */ /* 0x000fea0003800000 */
[----:B------:R-:W-:Y:S01]  /*4110*/  IADD3 R18, P0, PT, R5, R2, RZ ;  /* 0x0000000205127210 */ /* 0x000fe20007f1e0ff */
[----:B------:R-:W-:Y:S01]  /*4120*/  IMAD.MOV.U32 R15, RZ, RZ, R5 ;  /* 0x000000ffff0f7224 */ /* 0x000fe200078e0005 */
[----:B------:R-:W-:Y:S02]  /*4130*/  LEA.HI R6, R16, 0x1, RZ, 0x18 ;  /* 0x0000000110067811 */ /* 0x000fe400078fc0ff */
[C---:B------:R-:W-:Y:S01]  /*4140*/  LEA R17, P1, R18.reuse, R10, 0x2 ;  /* 0x0000000a12117211 */ /* 0x040fe200078210ff */
[----:B------:R-:W-:Y:S01]  /*4150*/  IMAD.X R7, RZ, RZ, R3, P0 ;  /* 0x000000ffff077224 */ /* 0x000fe200000e0603 */
[----:B------:R-:W-:Y:S02]  /*4160*/  IADD3 R20, P0, PT, R18, R13, RZ ;  /* 0x0000000d12147210 */ /* 0x000fe40007f1e0ff */
[----:B------:R-:W-:Y:S02]  /*4170*/  LOP3.LUT R6, R6, 0x3, RZ, 0xc0, !PT ;  /* 0x0000000306067812 */ /* 0x000fe400078ec0ff */
[----:B------:R-:W-:Y:S01]  /*4180*/  LEA.HI.X R18, R18, R11, R7, 0x2, P1 ;  /* 0x0000000b12127211 */ /* 0x000fe200008f1407 */
[----:B------:R-:W-:-:S02]  /*4190*/  IMAD.X R14, R7, 0x1, R14, P0 ;  /* 0x00000001070e7824 */ /* 0x000fc400000e060e */
[----:B------:R-:W-:-:S07]  /*41a0*/  IMAD.MOV R10, RZ, RZ, -R6 ;  /* 0x000000ffff0a7224 */ /* 0x000fce00078e0a06 */
.L_x_250:
[----:B------:R-:W-:Y:S02]  /*41b0*/  IMAD.MOV.U32 R6, RZ, RZ, R17 ;  /* 0x000000ffff067224 */ /* 0x000fe400078e0011 */
[----:B------:R-:W-:-:S05]  /*41c0*/  IMAD.MOV.U32 R7, RZ, RZ, R18 ;  /* 0x000000ffff077224 */ /* 0x000fca00078e0012 */
[----:B------:R-:W2:Y:S01]  /*41d0*/  LDG.E R22, desc[UR10][R6.64] ;  /* 0x0000000a06167981 */ /* 0x000ea2000c1e1900 */
[----:B------:R-:W-:Y:S01]  /*41e0*/  VIADD R10, R10, 0x1 ;  /* 0x000000010a0a7836 */ /* 0x000fe20000000000 */
[----:B------:R-:W-:Y:S01]  /*41f0*/  BSSY.RECONVERGENT B3, `(.L_x_248) ;  /* 0x0000013000037945 */ /* 0x000fe20003800200 */
[----:B------:R-:W-:-:S03]  /*4200*/  IADD3 R17, P3, PT, R17, 0x400, RZ ;  /* 0x0000040011117810 */ /* 0x000fc60007f7e0ff */
[----:B------:R-:W-:Y:S02]  /*4210*/  ISETP.NE.AND P2, PT, R10, RZ, PT ;  /* 0x000000ff0a00720c */ /* 0x000fe40003f45270 */
[----:B--2---:R-:W-:-:S13]  /*4220*/  FSETP.GEU.AND P0, PT, R9, R22, PT ;  /* 0x000000160900720b */ /* 0x004fda0003f0e000 */
        /* <DEDUP_REMOVED lines=15> */
.L_x_249:
[----:B------:R-:W-:Y:S05]  /*4320*/  BSYNC.RECONVERGENT B3 ;  /* 0x0000000000037941 */ /* 0x000fea0003800200 */
.L_x_248:
[----:B------:R-:W-:Y:S01]  /*4330*/  IADD3 R20, P0, PT, R20, 0x100, RZ ;  /* 0x0000010014147810 */ /* 0x000fe20007f1e0ff */
[----:B------:R-:W-:Y:S02]  /*4340*/  VIADD R15, R15, 0x100 ;  /* 0x000001000f0f7836 */ /* 0x000fe40000000000 */
[----:B------:R-:W-:Y:S02]  /*4350*/  IMAD.X R18, RZ, RZ, R18, P3 ;  /* 0x000000ffff127224 */ /* 0x000fe400018e0612 */
[----:B------:R-:W-:Y:S01]  /*4360*/  IMAD.X R14, RZ, RZ, R14, P0 ;  /* 0x000000ffff0e7224 */ /* 0x000fe200000e060e */
[----:B------:R-:W-:Y:S07]  /*4370*/  @P2 BRA `(.L_x_250) ;  /* 0xfffffffc008c2947 */ /* 0x000fee000383ffff */
.L_x_247:
[----:B------:R-:W-:Y:S05]  /*4380*/  BSYNC.RECONVERGENT B2 ;  /* 0x0000000000027941 */ /* 0x000fea0003800200 */
.L_x_246:
[----:B------:R-:W-:-:S13]  /*4390*/  ISETP.GE.U32.AND P0, PT, R16, 0x300, PT ;  /* 0x000003001000780c */ /* 0x000fda0003f06070 */
[----:B------:R-:W-:Y:S05]  /*43a0*/  @!P0 BRA `(.L_x_245) ;  /* 0x0000000400888947 */ /* 0x000fea0003800000 */
[----:B------:R-:W0:Y:S01]  /*43b0*/  LDC.64 R10, c[0x0][0x380] ;  /* 0x0000e000ff0a7b82 */ /* 0x000e220000000a00 */
[----:B------:R-:W-:-:S07]  /*43c0*/  VIADD R13, R15, 0x200 ;  /* 0x000002000f0d7836 */ /* 0x000fce0000000000 */
[----:B------:R-:W1:Y:S02]  /*43d0*/  LDC.64 R6, c[0x0][0x388] ;  /* 0x0000e200ff067b82 */ /* 0x000e640000000a00 */
.L_x_259:
[----:B------:R-:W-:-:S05]  /*43e0*/  VIADD R15, R13, 0xfffffe00 ;  /* 0xfffffe000d0f7836 */ /* 0x000fca0000000000 */
[----:B------:R-:W-:-:S05]  /*43f0*/  IADD3 R21, P0, PT, R15, R2, RZ ;  /* 0x000000020f157210 */ /* 0x000fca0007f1e0ff */
[----:B------:R-:W-:Y:S01]  /*4400*/  IMAD.X R22, RZ, RZ, R3, P0 ;  /* 0x000000ffff167224 */ /* 0x000fe200000e0603 */
[----:B0-----:R-:W-:-:S04]  /*4410*/  LEA R16, P0, R21, R10, 0x2 ;  /* 0x0000000a15107211 */ /* 0x001fc800078010ff */
[----:B------:R-:W-:-:S05]  /*4420*/  LEA.HI.X R17, R21, R11, R22, 0x2, P0 ;  /* 0x0000000b15117211 */ /* 0x000fca00000f1416 */
[----:B------:R-:W2:Y:S04]  /*4430*/  LDG.E R24, desc[UR10][R16.64] ;  /* 0x0000000a10187981 */ /* 0x000ea8000c1e1900 */
[----:B------:R0:W5:Y:S04]  /*4440*/  LDG.E R18, desc[UR10][R16.64+0x400] ;  /* 0x0004000a10127981 */ /* 0x000168000c1e1900 */
        /* <DEDUP_REMOVED lines=22> */
.L_x_252:
[----:B------:R-:W-:Y:S05]  /*45b0*/  BSYNC.RECONVERGENT B2 ;  /* 0x0000000000027941 */ /* 0x000fea0003800200 */
.L_x_251:
[----:B-----5:R-:W-:Y:S01]  /*45c0*/  FSETP.GEU.AND P0, PT, R19, R18, PT ;  /* 0x000000121300720b */ /* 0x020fe20003f0e000 */
[----:B------:R-:W-:Y:S01]  /*45d0*/  BSSY.RECONVERGENT B2, `(.L_x_253) ;  /* 0x0000013000027945 */ /* 0x000fe20003800200 */
[----:B------:R-:W-:Y:S01]  /*45e0*/  IADD3 R16, P1, P2, R2, R6, R23 ;  /* 0x0000000602107210 */ /* 0x000fe20007a3e017 */
[----:B------:R-:W-:Y:S02]  /*45f0*/  VIADD R17, R13, 0x100 ;  /* 0x000001000d117836 */ /* 0x000fe40000000000 */
[----:B------:R-:W-:Y:S01]  /*4600*/  IMAD.MOV.U32 R9, RZ, RZ, R19 ;  /* 0x000000ffff097224 */ /* 0x000fe200078e0013 */
[----:B------:R-:W-:Y:S01]  /*4610*/  IADD3.X R23, PT, PT, R3, R7, RZ, P1, P2 ;  /* 0x0000000703177210 */ /* 0x000fe20000fe44ff */
[----:B------:R-:W-:Y:S02]  /*4620*/  IMAD.MOV.U32 R4, RZ, RZ, R21 ;  /* 0x000000ffff047224 */ /* 0x000fe400078e0015 */
        /* <DEDUP_REMOVED lines=13> */
.L_x_254:
[----:B------:R-:W-:Y:S05]  /*4700*/  BSYNC.RECONVERGENT B2 ;  /* 0x0000000000027941 */ /* 0x000fea0003800200 */
.L_x_253:
[----:B------:R-:W-:Y:S01]  /*4710*/  FSETP.GEU.AND P0, PT, R9, R14, PT ;  /* 0x0000000e0900720b */ /* 0x000fe20003f0e000 */
[----:B------:R-:W-:Y:S01]  /*4720*/  BSSY.RECONVERGENT B2, `(.L_x_255) ;  /* 0x0000013000027945 */ /* 0x000fe20003800200 */
[CC--:B------:R-:W-:Y:S01]  /*4730*/  IADD3 R19, P1, P4, R2.reuse, R6.reuse, R13 ;  /* 0x0000000602137210 */ /* 0x0c0fe20007c3e00d */
[----:B------:R-:W-:Y:S01]  /*4740*/  IMAD.MOV.U32 R16, RZ, RZ, R9 ;  /* 0x000000ffff107224 */ /* 0x000fe200078e0009 */
[----:B------:R-:W-:Y:S01]  /*4750*/  IADD3 R20, P2, P3, R2, R6, R17 ;  /* 0x0000000602147210 */ /* 0x000fe20007b5e011 */
        /* <DEDUP_REMOVED lines=15> */
.L_x_256:
[----:B------:R-:W-:Y:S05]  /*4850*/  BSYNC.RECONVERGENT B2 ;  /* 0x0000000000027941 */ /* 0x000fea0003800200 */
.L_x_255:
[----:B------:R-:W-:Y:S01]  /*4860*/  FSETP.GEU.AND P0, PT, R16, R15, PT ;  /* 0x0000000f1000720b */ /* 0x000fe20003f0e000 */
[----:B------:R-:W-:Y:S01]  /*4870*/  BSSY.RECONVERGENT B2, `(.L_x_257) ;  /* 0x0000011000027945 */ /* 0x000fe20003800200 */
[----:B------:R-:W-:Y:S01]  /*4880*/  IADD3.X R19, PT, PT, R3, R7, RZ, P2, P3 ;  /* 0x0000000703137210 */ /* 0x000fe200017e64ff */
        /* <DEDUP_REMOVED lines=15> */
.L_x_258:
[----:B------:R-:W-:Y:S05]  /*4980*/  BSYNC.RECONVERGENT B2 ;  /* 0x0000000000027941 */ /* 0x000fea0003800200 */
.L_x_257:
[C---:B------:R-:W-:Y:S02]  /*4990*/  VIADD R15, R13.reuse, 0x200 ;  /* 0x000002000d0f7836 */ /* 0x040fe40000000000 */
[----:B------:R-:W-:-:S03]  /*49a0*/  VIADD R13, R13, 0x400 ;  /* 0x000004000d0d7836 */ /* 0x000fc60000000000 */
[----:B------:R-:W-:-:S13]  /*49b0*/  ISETP.GE.AND P0, PT, R15, R12, PT ;  /* 0x0000000c0f00720c */ /* 0x000fda0003f06270 */
[----:B------:R-:W-:Y:S05]  /*49c0*/  @!P0 BRA `(.L_x_259) ;  /* 0xfffffff800848947 */ /* 0x000fea000383ffff */
.L_x_245:
[----:B------:R-:W-:Y:S05]  /*49d0*/  BSYNC.RECONVERGENT B1 ;  /* 0x0000000000017941 */ /* 0x000fea0003800200 */
.L_x_228:
        /* <DEDUP_REMOVED lines=22> */
.L_x_261:
[----:B------:R-:W-:Y:S05]  /*4b40*/  BSYNC.RECONVERGENT B1 ;  /* 0x0000000000017941 */ /* 0x000fea0003800200 */
.L_x_260:
        /* <DEDUP_REMOVED lines=21> */
.L_x_263:
[----:B------:R-:W-:Y:S05]  /*4ca0*/  BSYNC.RECONVERGENT B1 ;  /* 0x0000000000017941 */ /* 0x000fea0003800200 */
.L_x_262:
        /* <DEDUP_REMOVED lines=21> */
.L_x_265:
[----:B------:R-:W-:Y:S05]  /*4e00*/  BSYNC.RECONVERGENT B1 ;  /* 0x0000000000017941 */ /* 0x000fea0003800200 */
.L_x_264:
        /* <DEDUP_REMOVED lines=21> */
.L_x_267:
[----:B------:R-:W-:Y:S05]  /*4f60*/  BSYNC.RECONVERGENT B1 ;  /* 0x0000000000017941 */ /* 0x000fea0003800200 */
.L_x_266:
        /* <DEDUP_REMOVED lines=22> */
.L_x_269:
[----:B------:R-:W-:Y:S05]  /*50d0*/  BSYNC.RECONVERGENT B1 ;  /* 0x0000000000017941 */ /* 0x000fea0003800200 */
.L_x_268:
[----:B------:R-:W-:Y:S04]  /*50e0*/  BSSY.RECONVERGENT B1, `(.L_x_270) ;  /* 0x000000c000017945 */ /* 0x000fe80003800200 */
[----:B------:R-:W-:Y:S05]  /*50f0*/  @P3 BRA `(.L_x_271) ;  /* 0x0000000000283947 */ /* 0x000fea0003800000 */
[----:B------:R-:W0:Y:S01]  /*5100*/  S2R R8, SR_CgaCtaId ;  /* 0x0000000000087919 */ /* 0x000e220000008800 */
[----:B------:R-:W-:Y:S02]  /*5110*/  MOV R7, 0x400 ;  /* 0x0000040000077802 */ /* 0x000fe40000000f00 */
[----:B------:R-:W-:-:S04]  /*5120*/  SHF.R.U32.HI R6, RZ, 0x1, R5 ;  /* 0x00000001ff067819 */ /* 0x000fc80000011605 */
[----:B------:R-:W-:Y:S02]  /*5130*/  LOP3.LUT R6, R6, 0x1f0, RZ, 0xc0, !PT ;  /* 0x000001f006067812 */ /* 0x000fe400078ec0ff */
[----:B0-----:R-:W-:-:S05]  /*5140*/  LEA R7, R8, R7, 0x18 ;  /* 0x0000000708077211 */ /* 0x001fca00078ec0ff */
[----:B------:R-:W-:Y:S02]  /*5150*/  IMAD.IADD R9, R6, 0x1, R7 ;  /* 0x0000000106097824 */ /* 0x000fe400078e0207 */
[----:B------:R-:W-:Y:S02]  /*5160*/  IMAD.MOV.U32 R6, RZ, RZ, R3 ;  /* 0x000000ffff067224 */ /* 0x000fe400078e0003 */
[----:B------:R-:W-:Y:S01]  /*5170*/  IMAD.MOV.U32 R7, RZ, RZ, R2 ;  /* 0x000000ffff077224 */ /* 0x000fe200078e0002 */
[----:B------:R0:W-:Y:S04]  /*5180*/  STS [R9+0x8], R4 ;  /* 0x0000080409007388 */ /* 0x0001e80000000800 */
[----:B------:R0:W-:Y:S02]  /*5190*/  STS.64 [R9+0x10], R6 ;  /* 0x0000100609007388 */ /* 0x0001e40000000a00 */
.L_x_271:
[----:B------:R-:W-:Y:S05]  /*51a0*/  BSYNC.RECONVERGENT B1 ;  /* 0x0000000000017941 */ /* 0x000fea0003800200 */
.L_x_270:
        /* <DEDUP_REMOVED lines=24> */
[CC--:B------:R-:W-:Y:S02]  /*5330*/  @P3 ISETP.LT.U32.AND P1, PT, R3.reuse, R10.reuse, PT ;  /* 0x0000000a0300320c */ /* 0x0c0fe40003f21070 */
[CC--:B------:R-:W-:Y:S02]  /*5340*/  @P3 ISETP.GE.AND.EX P0, PT, R2.reuse, R11.reuse, PT, P0 ;  /* 0x0000000b0200320c */ /* 0x0c0fe40003f06300 */
[----:B------:R-:W-:Y:S02]  /*5350*/  @P3 ISETP.LT.AND.EX P1, PT, R2, R11, PT, P1 ;  /* 0x0000000b0200320c */ /* 0x000fe40003f21310 */
[----:B------:R-:W-:Y:S02]  /*5360*/  @P3 FSEL R12, R4, R13, !P0 ;  /* 0x0000000d040c3208 */ /* 0x000fe40004000000 */
[----:B------:R-:W-:-:S02]  /*5370*/  @P3 SEL R10, R3, R10, P1 ;  /* 0x0000000a030a3207 */ /* 0x000fc40000800000 */
[----:B------:R-:W-:-:S07]  /*5380*/  @P3 SEL R14, R2, R11, P1 ;  /* 0x0000000b020e3207 */ /* 0x000fce0000800000 */
.L_x_273:
[----:B------:R-:W-:Y:S05]  /*5390*/  BSYNC.RECONVERGENT B1 ;  /* 0x0000000000017941 */ /* 0x000fea0003800200 */
.L_x_272:
        /* <DEDUP_REMOVED lines=11> */
[-C--:B------:R-:W-:Y:S02]  /*5450*/  @P3 ISETP.LT.U32.AND P1, PT, R10, R2.reuse, PT ;  /* 0x000000020a00320c */ /* 0x080fe40003f21070 */
[CC--:B------:R-:W-:Y:S02]  /*5460*/  @P3 ISETP.GE.AND.EX P0, PT, R14.reuse, R3.reuse, PT, P0 ;  /* 0x000000030e00320c */ /* 0x0c0fe40003f06300 */
[----:B------:R-:W-:Y:S02]  /*5470*/  @P3 ISETP.LT.AND.EX P1, PT, R14, R3, PT, P1 ;  /* 0x000000030e00320c */ /* 0x000fe40003f21310 */
[----:B------:R-:W-:Y:S02]  /*5480*/  @P3 FSEL R4, R12, R15, !P0 ;  /* 0x0000000f0c043208 */ /* 0x000fe40004000000 */
[----:B------:R-:W-:-:S02]  /*5490*/  @P3 SEL R11, R10, R2, P1 ;  /* 0x000000020a0b3207 */ /* 0x000fc40000800000 */
[----:B------:R-:W-:-:S07]  /*54a0*/  @P3 SEL R3, R14, R3, P1 ;  /* 0x000000030e033207 */ /* 0x000fce0000800000 */
.L_x_275:
[----:B------:R-:W-:Y:S05]  /*54b0*/  BSYNC.RECONVERGENT B1 ;  /* 0x0000000000017941 */ /* 0x000fea0003800200 */
.L_x_274:
        /* <DEDUP_REMOVED lines=18> */
.L_x_277:
[----:B------:R-:W-:Y:S05]  /*55e0*/  BSYNC.RECONVERGENT B1 ;  /* 0x0000000000017941 */ /* 0x000fea0003800200 */
.L_x_276:
        /* <DEDUP_REMOVED lines=18> */
.L_x_279:
[----:B------:R-:W-:Y:S05]  /*5710*/  BSYNC.RECONVERGENT B1 ;  /* 0x0000000000017941 */ /* 0x000fea0003800200 */
.L_x_278:
        /* <DEDUP_REMOVED lines=18> */
.L_x_281:
[----:B------:R-:W-:Y:S05]  /*5840*/  BSYNC.RECONVERGENT B1 ;  /* 0x0000000000017941 */ /* 0x000fea0003800200 */
.L_x_280:
        /* <DEDUP_REMOVED lines=18> */
.L_x_283:
[----:B------:R-:W-:Y:S05]  /*5970*/  BSYNC.RECONVERGENT B1 ;  /* 0x0000000000017941 */ /* 0x000fea0003800200 */
.L_x_282:
        /* <DEDUP_REMOVED lines=17> */
.L_x_187:
[----:B------:R-:W-:Y:S05]  /*5a90*/  BSYNC.RECONVERGENT B0 ;  /* 0x0000000000007941 */ /* 0x000fea0003800200 */
.L_x_154:
[----:B------:R-:W-:Y:S05]  /*5aa0*/  @P2 EXIT ;  /* 0x000000000000294d */ /* 0x000fea0003800000 */
[----:B0-----:R-:W0:Y:S01]  /*5ab0*/  LDC.64 R6, c[0x0][0x390] ;  /* 0x0000e400ff067b82 */ /* 0x001e220000000a00 */
[----:B------:R-:W-:-:S04]  /*5ac0*/  LOP3.LUT R3, R3, R2, RZ, 0x3c, !PT ;  /* 0x0000000203037212 */ /* 0x000fc800078e3cff */
[----:B------:R-:W-:-:S04]  /*5ad0*/  LOP3.LUT R2, R3, R2, RZ, 0x3c, !PT ;  /* 0x0000000203027212 */ /* 0x000fc800078e3cff */
[----:B------:R-:W-:Y:S01]  /*5ae0*/  LOP3.LUT R3, R3, R2, RZ, 0x3c, !PT ;  /* 0x0000000203037212 */ /* 0x000fe200078e3cff */
[----:B0-----:R-:W-:-:S05]  /*5af0*/  IMAD.WIDE.U32 R6, R0, 0x10, R6 ;  /* 0x0000001000067825 */ /* 0x001fca00078e0006 */
[----:B------:R-:W-:Y:S04]  /*5b00*/  STG.E.64 desc[UR10][R6.64+0x8], R2 ;  /* 0x0000080206007986 */ /* 0x000fe8000c101b0a */
[----:B------:R-:W-:Y:S01]  /*5b10*/  STG.E desc[UR10][R6.64], R4 ;  /* 0x0000000406007986 */ /* 0x000fe2000c10190a */
[----:B------:R-:W-:Y:S05]  /*5b20*/  EXIT ;  /* 0x000000000000794d */ /* 0x000fea0003800000 */
.L_x_284:
        /* <DEDUP_REMOVED lines=13> */
.L_x_838:


//--------------------- .text._ZN6thrust24THRUST_300001_SM_1000_NS8cuda_cub4core6detail13_kernel_agentINS1_8__reduce11ReduceAgentINS0_12zip_iteratorIN4cuda3std3__45tupleIJPfNS0_17counting_iteratorIlNS0_11use_defaultESE_SE_EEEEEEEPNSB_IJflEEESI_lNS1_9__extrema9arg_min_fIflNSA_4lessIfEEEEEEJSH_SJ_lSO_EEEvDpT0_ --------------------------
	.section	.text._ZN6thrust24THRUST_300001_SM_1000_NS8cuda_cub4core6detail13_kernel_agentINS1_8__reduce11ReduceAgentINS0_12zip_iteratorIN4cuda3std3__45tupleIJPfNS0_17counting_iteratorIlNS0_11use_defaultESE_SE_EEEEEEEPNSB_IJflEEESI_lNS1_9__extrema9arg_min_fIflNSA_4lessIfEEEEEEJSH_SJ_lSO_EEEvDpT0_,"ax",@progbits
	.align	128
        .global         _ZN6thrust24THRUST_300001_SM_1000_NS8cuda_cub4core6detail13_kernel_agentINS1_8__reduce11ReduceAgentINS0_12zip_iteratorIN4cuda3std3__45tupleIJPfNS0_17counting_iteratorIlNS0_11use_defaultESE_SE_EEEEEEEPNSB_IJflEEESI_lNS1_9__extrema9arg_min_fIflNSA_4lessIfEEEEEEJSH_SJ_lSO_EEEvDpT0_
        .type           _ZN6thrust24THRUST_300001_SM_1000_NS8cuda_cub4core6detail13_kernel_agentINS1_8__reduce11ReduceAgentINS0_12zip_iteratorIN4cuda3std3__45tupleIJPfNS0_17counting_iteratorIlNS0_11use_defaultESE_SE_EEEEEEEPNSB_IJflEEESI_lNS1_9__extrema9arg_min_fIflNSA_4lessIfEEEEEEJSH_SJ_lSO_EEEvDpT0_,@function
        .size           _ZN6thrust24THRUST_300001_SM_1000_NS8cuda_cub4core6detail13_kernel_agentINS1_8__reduce11ReduceAgentINS0_12zip_iteratorIN4cuda3std3__45tupleIJPfNS0_17counting_iteratorIlNS0_11use_defaultESE_SE_EEEEEEEPNSB_IJflEEESI_lNS1_9__extrema9arg_min_fIflNSA_4lessIfEEEEEEJSH_SJ_lSO_EEEvDpT0_,(.L_x_839 - _ZN6thrust24THRUST_300001_SM_1000_NS8cuda_cub4core6detail13_kernel_agentINS1_8__reduce11ReduceAgentINS0_12zip_iteratorIN4cuda3std3__45tupleIJPfNS0_17counting_iteratorIlNS0_11use_defaultESE_SE_EEEEEEEPNSB_IJflEEESI_lNS1_9__extrema9arg_min_fIflNSA_4lessIfEEEEEEJSH_SJ_lSO_EEEvDpT0_)
        .other          _ZN6thrust24THRUST_300001_SM_1000_NS8cuda_cub4core6detail13_kernel_agentINS1_8__reduce11ReduceAgentINS0_12zip_iteratorIN4cuda3std3__45tupleIJPfNS0_17counting_iteratorIlNS0_11use_defaultESE_SE_EEEEEEEPNSB_IJflEEESI_lNS1_9__extrema9arg_min_fIflNSA_4lessIfEEEEEEJSH_SJ_lSO_EEEvDpT0_,@"STO_CUDA_ENTRY STV_DEFAULT"
_ZN6thrust24THRUST_300001_SM_1000_NS8cuda_cub4core6detail13_kernel_agentINS1_8__reduce11ReduceAgentINS0_12zip_iteratorIN4cuda3std3__45tupleIJPfNS0_17counting_iteratorIlNS0_11use_defaultESE_SE_EEEEEEEPNSB_IJflEEESI_lNS1_9__extrema9arg_min_fIflNSA_4lessIfEEEEEEJSH_SJ_lSO_EEEvDpT0_:
.text._ZN6thrust24THRUST_300001_SM_1000_NS8cuda_cub4core6detail13_kernel_agentINS1_8__reduce11ReduceAgentINS0_12zip_iteratorIN4cuda3std3__45tupleIJPfNS0_17counting_iteratorIlNS0_11use_defaultESE_SE_EEEEEEEPNSB_IJflEEESI_lNS1_9__extrema9arg_min_fIflNSA_4lessIfEEEEEEJSH_SJ_lSO_EEEvDpT0_:
[----:B------:R-:W-:Y:S01]  /*0000*/  LDC R1, c[0x0][0x37c] ;  /* 0x0000df00ff017b82 */ /* 0x000fe20000000800 */
[----:B------:R-:W0:Y:S02]  /*0010*/  LDCU.64 UR4, c[0x0][0x398] ;  /* 0x00007300ff0477ac */ /* 0x000e240008000a00 */
[----:B0-----:R-:W-:-:S04]  /*0020*/  ISETP.NE.U32.AND P0, PT, RZ, UR4, PT ;  /* 0x00000004ff007c0c */ /* 0x001fc8000bf05070 */
[----:B------:R-:W-:-:S13]  /*0030*/  ISETP.NE.AND.EX P0, PT, RZ, UR5, PT, P0 ;  /* 0x00000005ff007c0c */ /* 0x000fda000bf05300 */
[----:B------:R-:W-:Y:S05]  /*0040*/  @!P0 EXIT ;  /* 0x000000000000894d */ /* 0x000fea0003800000 */
[----:B------:R-:W-:Y:S01]  /*0050*/  UISETP.GT.U32.AND UP0, UPT, UR4, 0x4ff, UPT ;  /* 0x000004ff0400788c */ /* 0x000fe2000bf04070 */
[----:B------:R-:W-:Y:S01]  /*0060*/  BSSY.RECONVERGENT B0, `(.L_x_285) ;  /* 0x0000558000007945 */ /* 0x000fe20003800200 */
[----:B------:R-:W0:Y:S02]  /*0070*/  LDCU.64 UR8, c[0x0][0x358] ;  /* 0x00006b00ff0877ac */ /* 0x000e240008000a00 */
[----:B------:R-:W-:-:S09]  /*0080*/  UISETP.GT.AND.EX UP0, UPT, UR5, URZ, UPT, UP0 ;  /* 0x000000ff0500728c */ /* 0x000fd2000bf04300 */
        /* <DEDUP_REMOVED lines=9> */
[----:B------:R-:W1:Y:S01]  /*0120*/  LDC.64 R4, c[0x0][0x380] ;  /* 0x0000e000ff047b82 */ /* 0x000e620000000a00 */
[----:B------:R-:W2:Y:S01]  /*0130*/  LDCU.64 UR6, c[0x0][0x388] ;  /* 0x00007100ff0677ac */ /* 0x000ea20008000a00 */
[----:B-1----:R-:W-:-:S06]  /*0140*/  IMAD.WIDE.U32 R4, R0, 0x4, R4 ;  /* 0x0000000400047825 */ /* 0x002fcc00078e0004 */
[----:B0-----:R1:W5:Y:S01]  /*0150*/  LDG.E R4, desc[UR8][R4.64] ;  /* 0x0000000804047981 */ /* 0x001362000c1e1900 */
[C---:B--2---:R-:W-:Y:S01]  /*0160*/  IADD3 R3, P0, PT, R0.reuse, UR6, RZ ;  /* 0x0000000600037c10 */ /* 0x044fe2000ff1e0ff */
[----:B------:R-:W-:-:S04]  /*0170*/  VIADD R11, R0, 0x100 ;  /* 0x00000100000b7836 */ /* 0x000fc80000000000 */
[----:B------:R-:W-:-:S08]  /*0180*/  IMAD.X R2, RZ, RZ, UR7, P0 ;  /* 0x00000007ff027e24 */ /* 0x000fd000080e06ff */
.L_x_288:
[----:B0-----:R-:W-:Y:S05]  /*0190*/  BSYNC.RECONVERGENT B1 ;  /* 0x0000000000017941 */ /* 0x001fea0003800200 */
.L_x_287:
        /* <DEDUP_REMOVED lines=10> */
[----:B------:R-:W1:Y:S01]  /*0240*/  LDCU.64 UR6, c[0x0][0x388] ;  /* 0x00007100ff0677ac */ /* 0x000e620008000a00 */
[----:B------:R-:W-:-:S04]  /*0250*/  LEA.HI R5, R14, 0x1, RZ, 0x18 ;  /* 0x000000010e057811 */ /* 0x000fc800078fc0ff */
[----:B------:R-:W-:-:S05]  /*0260*/  LOP3.LUT R5, R5, 0x3, RZ, 0xc0, !PT ;  /* 0x0000000305057812 */ /* 0x000fca00078ec0ff */
[----:B------:R-:W-:Y:S01]  /*0270*/  IMAD.MOV R5, RZ, RZ, -R5 ;  /* 0x000000ffff057224 */ /* 0x000fe200078e0a05 */
[C---:B-1----:R-:W-:Y:S01]  /*0280*/  IADD3 R12, P0, PT, R11.reuse, UR6, RZ ;  /* 0x000000060b0c7c10 */ /* 0x042fe2000ff1e0ff */
[----:B0-----:R-:W-:-:S04]  /*0290*/  IMAD.WIDE.U32 R6, R11, 0x4, R6 ;  /* 0x000000040b067825 */ /* 0x001fc800078e0006 */
[----:B------:R-:W-:Y:S02]  /*02a0*/  IMAD.MOV.U32 R9, RZ, RZ, R6 ;  /* 0x000000ffff097224 */ /* 0x000fe400078e0006 */
[----:B------:R-:W-:Y:S02]  /*02b0*/  IMAD.MOV.U32 R10, RZ, RZ, R7 ;  /* 0x000000ffff0a7224 */ /* 0x000fe400078e0007 */
[----:B------:R-:W-:-:S07]  /*02c0*/  IMAD.X R13, RZ, RZ, UR7, P0 ;  /* 0x00000007ff0d7e24 */ /* 0x000fce00080e06ff */
.L_x_295:
        /* <DEDUP_REMOVED lines=17> */
[CC--:B------:R-:W-:Y:S02]  /*03e0*/  @P4 ISETP.LT.U32.AND P0, PT, R7.reuse, R12.reuse, PT ;  /* 0x0000000c0700420c */ /* 0x0c0fe40003f01070 */
[CC--:B------:R-:W-:Y:S02]  /*03f0*/  @P4 ISETP.GE.AND.EX P1, PT, R8.reuse, R13.reuse, PT, P1 ;  /* 0x0000000d0800420c */ /* 0x0c0fe40003f26310 */
[----:B------:R-:W-:Y:S02]  /*0400*/  @P4 ISETP.LT.AND.EX P0, PT, R8, R13, PT, P0 ;  /* 0x0000000d0800420c */ /* 0x000fe40003f01300 */
[----:B------:R-:W-:Y:S02]  /*0410*/  @P4 FSEL R4, R6, R15, !P1 ;  /* 0x0000000f06044208 */ /* 0x000fe40004800000 */
[----:B------:R-:W-:-:S02]  /*0420*/  @P4 SEL R3, R7, R12, P0 ;  /* 0x0000000c07034207 */ /* 0x000fc40000000000 */
[----:B------:R-:W-:-:S07]  /*0430*/  @P4 SEL R2, R8, R13, P0 ;  /* 0x0000000d08024207 */ /* 0x000fce0000000000 */
.L_x_294:
[----:B------:R-:W-:Y:S05]  /*0440*/  BSYNC.RECONVERGENT B3 ;  /* 0x0000000000037941 */ /* 0x000fea0003800200 */
.L_x_293:
[----:B------:R-:W-:Y:S01]  /*0450*/  IADD3 R12, P0, PT, R12, 0x100, RZ ;  /* 0x000001000c0c7810 */ /* 0x000fe20007f1e0ff */
[----:B------:R-:W-:Y:S02]  /*0460*/  VIADD R11, R11, 0x100 ;  /* 0x000001000b0b7836 */ /* 0x000fe40000000000 */
[----:B------:R-:W-:Y:S02]  /*0470*/  IMAD.X R10, RZ, RZ, R10, P3 ;  /* 0x000000ffff0a7224 */ /* 0x000fe400018e060a */
[----:B------:R-:W-:Y:S01]  /*0480*/  IMAD.X R13, RZ, RZ, R13, P0 ;  /* 0x000000ffff0d7224 */ /* 0x000fe200000e060d */
[----:B------:R-:W-:Y:S07]  /*0490*/  @P2 BRA `(.L_x_295) ;  /* 0xfffffffc008c2947 */ /* 0x000fee000383ffff */
.L_x_292:
[----:B------:R-:W-:Y:S05]  /*04a0*/  BSYNC.RECONVERGENT B2 ;  /* 0x0000000000027941 */ /* 0x000fea0003800200 */
.L_x_291:
[----:B------:R-:W-:-:S13]  /*04b0*/  ISETP.GE.U32.AND P0, PT, R14, 0x300, PT ;  /* 0x000003000e00780c */ /* 0x000fda0003f06070 */
[----:B------:R-:W-:Y:S05]  /*04c0*/  @!P0 BRA `(.L_x_290) ;  /* 0x00000004007c8947 */ /* 0x000fea0003800000 */
[----:B------:R-:W0:Y:S01]  /*04d0*/  LDC.64 R8, c[0x0][0x380] ;  /* 0x0000e000ff087b82 */ /* 0x000e220000000a00 */
[----:B------:R-:W-:-:S07]  /*04e0*/  VIADD R10, R11, 0x200 ;  /* 0x000002000b0a7836 */ /* 0x000fce0000000000 */
[----:B------:R-:W1:Y:S02]  /*04f0*/  LDC.64 R6, c[0x0][0x388] ;  /* 0x0000e200ff067b82 */ /* 0x000e640000000a00 */
.L_x_304:
[----:B------:R-:W-:-:S04]  /*0500*/  VIADD R15, R10, 0xfffffe00 ;  /* 0xfffffe000a0f7836 */ /* 0x000fc80000000000 */
[----:B0-----:R-:W-:-:S05]  /*0510*/  IMAD.WIDE R12, R15, 0x4, R8 ;  /* 0x000000040f0c7825 */ /* 0x001fca00078e0208 */
[----:B------:R-:W2:Y:S04]  /*0520*/  LDG.E R19, desc[UR8][R12.64] ;  /* 0x000000080c137981 */ /* 0x000ea8000c1e1900 */
[----:B-----5:R0:W5:Y:S04]  /*0530*/  LDG.E R21, desc[UR8][R12.64+0x400] ;  /* 0x000400080c157981 */ /* 0x020168000c1e1900 */
[----:B------:R0:W5:Y:S04]  /*0540*/  LDG.E R5, desc[UR8][R12.64+0x800] ;  /* 0x000800080c057981 */ /* 0x000168000c1e1900 */
[----:B------:R0:W5:Y:S01]  /*0550*/  LDG.E R11, desc[UR8][R12.64+0xc00] ;  /* 0x000c00080c0b7981 */ /* 0x000162000c1e1900 */
[----:B-1----:R-:W-:Y:S01]  /*0560*/  IADD3 R20, P1, PT, R15, R6, RZ ;  /* 0x000000060f147210 */ /* 0x002fe20007f3e0ff */
[----:B------:R-:W-:Y:S01]  /*0570*/  BSSY.RECONVERGENT B2, `(.L_x_296) ;  /* 0x0000013000027945 */ /* 0x000fe20003800200 */
[----:B------:R-:W-:-:S02]  /*0580*/  IMAD.MOV.U32 R17, RZ, RZ, R3 ;  /* 0x000000ffff117224 */ /* 0x000fc400078e0003 */
[----:B------:R-:W-:Y:S01]  /*0590*/  IMAD.MOV.U32 R18, RZ, RZ, R2 ;  /* 0x000000ffff127224 */ /* 0x000fe200078e0002 */
[----:B------:R-:W-:Y:S01]  /*05a0*/  LEA.HI.X.SX32 R15, R15, R7, 0x1, P1 ;  /* 0x000000070f0f7211 */ /* 0x000fe200008f0eff */
[----:B------:R-:W-:Y:S02]  /*05b0*/  IMAD.MOV.U32 R14, RZ, RZ, R4 ;  /* 0x000000ffff0e7224 */ /* 0x000fe400078e0004 */
[----:B------:R-:W-:Y:S01]  /*05c0*/  VIADD R16, R10, 0xffffff00 ;  /* 0xffffff000a107836 */ /* 0x000fe20000000000 */
[----:B--2---:R-:W-:-:S13]  /*05d0*/  FSETP.GEU.AND P0, PT, R4, R19, PT ;  /* 0x000000130400720b */ /* 0x004fda0003f0e000 */
[----:B0-----:R-:W-:Y:S05]  /*05e0*/  @!P0 BRA `(.L_x_297) ;  /* 0x00000000002c8947 */ /* 0x001fea0003800000 */
        /* <DEDUP_REMOVED lines=11> */
.L_x_297:
[----:B------:R-:W-:Y:S05]  /*06a0*/  BSYNC.RECONVERGENT B2 ;  /* 0x0000000000027941 */ /* 0x000fea0003800200 */
.L_x_296:
[----:B-----5:R-:W-:Y:S01]  /*06b0*/  FSETP.GEU.AND P0, PT, R14, R21, PT ;  /* 0x000000150e00720b */ /* 0x020fe20003f0e000 */
[----:B------:R-:W-:Y:S01]  /*06c0*/  BSSY.RECONVERGENT B2, `(.L_x_298) ;  /* 0x0000013000027945 */ /* 0x000fe20003800200 */
[----:B------:R-:W-:Y:S01]  /*06d0*/  IADD3 R12, P1, PT, R16, R6, RZ ;  /* 0x00000006100c7210 */ /* 0x000fe20007f3e0ff */
[----:B------:R-:W-:Y:S02]  /*06e0*/  VIADD R3, R10, 0x100 ;  /* 0x000001000a037836 */ /* 0x000fe40000000000 */
[----:B------:R-:W-:Y:S01]  /*06f0*/  IMAD.MOV.U32 R4, RZ, RZ, R17 ;  /* 0x000000ffff047224 */ /* 0x000fe200078e0011 */
[----:B------:R-:W-:Y:S01]  /*0700*/  LEA.HI.X.SX32 R13, R16, R7, 0x1, P1 ;  /* 0x00000007100d7211 */ /* 0x000fe200008f0eff */
        /* <DEDUP_REMOVED lines=14> */
.L_x_299:
[----:B------:R-:W-:Y:S05]  /*07f0*/  BSYNC.RECONVERGENT B2 ;  /* 0x0000000000027941 */ /* 0x000fea0003800200 */
.L_x_298:
[----:B------:R-:W-:Y:S01]  /*0800*/  FSETP.GEU.AND P0, PT, R2, R5, PT ;  /* 0x000000050200720b */ /* 0x000fe20003f0e000 */
[----:B------:R-:W-:Y:S01]  /*0810*/  BSSY.RECONVERGENT B2, `(.L_x_300) ;  /* 0x0000013000027945 */ /* 0x000fe20003800200 */
[CC--:B------:R-:W-:Y:S01]  /*0820*/  IADD3 R17, P1, PT, R10.reuse, R6.reuse, RZ ;  /* 0x000000060a117210 */ /* 0x0c0fe20007f3e0ff */
[----:B------:R-:W-:Y:S01]  /*0830*/  IMAD.MOV.U32 R13, RZ, RZ, R4 ;  /* 0x000000ffff0d7224 */ /* 0x000fe200078e0004 */
[----:B------:R-:W-:Y:S01]  /*0840*/  IADD3 R18, P2, PT, R3, R6, RZ ;  /* 0x0000000603127210 */ /* 0x000fe20007f5e0ff */
[----:B------:R-:W-:Y:S01]  /*0850*/  IMAD.MOV.U32 R14, RZ, RZ, R15 ;  /* 0x000000ffff0e7224 */ /* 0x000fe200078e000f */
[----:B------:R-:W-:Y:S01]  /*0860*/  LEA.HI.X.SX32 R16, R10, R7, 0x1, P1 ;  /* 0x000000070a107211 */ /* 0x000fe200008f0eff */
        /* <DEDUP_REMOVED lines=13> */
.L_x_301:
[----:B------:R-:W-:Y:S05]  /*0940*/  BSYNC.RECONVERGENT B2 ;  /* 0x0000000000027941 */ /* 0x000fea0003800200 */
.L_x_300:
[----:B------:R-:W-:Y:S01]  /*0950*/  FSETP.GEU.AND P0, PT, R12, R11, PT ;  /* 0x0000000b0c00720b */ /* 0x000fe20003f0e000 */
[----:B------:R-:W-:Y:S01]  /*0960*/  BSSY.RECONVERGENT B2, `(.L_x_302) ;  /* 0x0000011000027945 */ /* 0x000fe20003800200 */
[----:B------:R-:W-:Y:S01]  /*0970*/  LEA.HI.X.SX32 R5, R3, R7, 0x1, P2 ;  /* 0x0000000703057211 */ /* 0x000fe200010f0eff */
        /* <DEDUP_REMOVED lines=15> */
.L_x_303:
[----:B------:R-:W-:Y:S05]  /*0a70*/  BSYNC.RECONVERGENT B2 ;  /* 0x0000000000027941 */ /* 0x000fea0003800200 */
.L_x_302:
[C---:B------:R-:W-:Y:S02]  /*0a80*/  VIADD R5, R10.reuse, 0x200 ;  /* 0x000002000a057836 */ /* 0x040fe40000000000 */
[----:B------:R-:W-:-:S03]  /*0a90*/  VIADD R10, R10, 0x400 ;  /* 0x000004000a0a7836 */ /* 0x000fc60000000000 */
[----:B------:R-:W-:-:S13]  /*0aa0*/  ISETP.GE.AND P0, PT, R5, UR5, PT ;  /* 0x0000000505007c0c */ /* 0x000fda000bf06270 */
[----:B------:R-:W-:Y:S05]  /*0ab0*/  @!P0 BRA `(.L_x_304) ;  /* 0xfffffff800908947 */ /* 0x000fea000383ffff */
.L_x_290:
[----:B------:R-:W-:Y:S05]  /*0ac0*/  BSYNC.RECONVERGENT B1 ;  /* 0x0000000000017941 */ /* 0x000fea0003800200 */
.L_x_289:
[----:B------:R-:W0:Y:S02]  /*0ad0*/  LDCU UR4, c[0x0][0x398] ;  /* 0x00007300ff0477ac */ /* 0x000e240008000800 */
[----:B0-----:R-:W-:-:S09]  /*0ae0*/  UISETP.GE.AND UP0, UPT, UR4, 0x100, UPT ;  /* 0x000001000400788c */ /* 0x001fd2000bf06270 */
[----:B------:R-:W-:Y:S05]  /*0af0*/  BRA.U !UP0, `(.L_x_305) ;  /* 0x00000011083c7547 */ /* 0x000fea000b800000 */
[----:B------:R-:W0:Y:S01]  /*0b00*/  S2R R12, SR_LANEID ;  /* 0x00000000000c7919 */ /* 0x000e220000000000 */
[----:B------:R-:W-:Y:S01]  /*0b10*/  BSSY.RECONVERGENT B1, `(.L_x_306) ;  /* 0x0000015000017945 */ /* 0x000fe20003800200 */
[----:B------:R-:W-:Y:S01]  /*0b20*/  IMAD.MOV.U32 R8, RZ, RZ, R3 ;  /* 0x000000ffff087224 */ /* 0x000fe200078e0003 */
[----:B-----5:R-:W2:Y:S01]  /*0b30*/  SHFL.DOWN PT, R7, R4, 0x1, 0x1f ;  /* 0x08201f0004077f89 */ /* 0x020ea200000e0000 */
[----:B------:R-:W-:Y:S02]  /*0b40*/  IMAD.MOV.U32 R9, RZ, RZ, R2 ;  /* 0x000000ffff097224 */ /* 0x000fe400078e0002 */
[----:B-1----:R-:W-:Y:S01]  /*0b50*/  IMAD.MOV.U32 R5, RZ, RZ, R4 ;  /* 0x000000ffff057224 */ /* 0x002fe200078e0004 */
[----:B------:R1:W3:Y:S04]  /*0b60*/  SHFL.DOWN PT, R6, R3, 0x1, 0x1f ;  /* 0x08201f0003067f89 */ /* 0x0002e800000e0000 */
[----:B------:R1:W4:Y:S01]  /*0b70*/  SHFL.DOWN PT, R11, R2, 0x1, 0x1f ;  /* 0x08201f00020b7f89 */ /* 0x00032200000e0000 */
[----:B--2---:R-:W-:-:S04]  /*0b80*/  FSETP.GEU.AND P0, PT, R4, R7, PT ;  /* 0x000000070400720b */ /* 0x004fc80003f0e000 */
[----:B0-----:R-:W-:-:S13]  /*0b90*/  ISETP.GT.OR P0, PT, R12, 0x1e, !P0 ;  /* 0x0000001e0c00780c */ /* 0x001fda0004704670 */
[----:B-1-34-:R-:W-:Y:S05]  /*0ba0*/  @P0 BRA `(.L_x_307) ;  /* 0x00000000002c0947 */ /* 0x01afea0003800000 */
        /* <DEDUP_REMOVED lines=11> */
.L_x_307:
[----:B------:R-:W-:Y:S05]  /*0c60*/  BSYNC.RECONVERGENT B1 ;  /* 0x0000000000017941 */ /* 0x000fea0003800200 */
.L_x_306:
        /* <DEDUP_REMOVED lines=21> */
.L_x_309:
[----:B------:R-:W-:Y:S05]  /*0dc0*/  BSYNC.RECONVERGENT B1 ;  /* 0x0000000000017941 */ /* 0x000fea0003800200 */
.L_x_308:
        /* <DEDUP_REMOVED lines=21> */
.L_x_311:
[----:B------:R-:W-:Y:S05]  /*0f20*/  BSYNC.RECONVERGENT B1 ;  /* 0x0000000000017941 */ /* 0x000fea0003800200 */
.L_x_310:
        /* <DEDUP_REMOVED lines=21> */
.L_x_313:
[----:B------:R-:W-:Y:S05]  /*1080*/  BSYNC.RECONVERGENT B1 ;  /* 0x0000000000017941 */ /* 0x000fea0003800200 */
.L_x_312:
        /* <DEDUP_REMOVED lines=22> */
.L_x_315:
[----:B------:R-:W-:Y:S05]  /*11f0*/  BSYNC.RECONVERGENT B1 ;  /* 0x0000000000017941 */ /* 0x000fea0003800200 */
.L_x_314:
        /* <DEDUP_REMOVED lines=12> */
.L_x_317:
[----:B------:R-:W-:Y:S05]  /*12c0*/  BSYNC.RECONVERGENT B1 ;  /* 0x0000000000017941 */ /* 0x000fea0003800200 */
.L_x_316:
        /* <DEDUP_REMOVED lines=31> */
.L_x_320:
[----:B------:R-:W-:Y:S05]  /*14c0*/  BSYNC.RECONVERGENT B1 ;  /* 0x0000000000017941 */ /* 0x000fea0003800200 */
.L_x_319:
        /* <DEDUP_REMOVED lines=18> */
.L_x_322:
[----:B------:R-:W-:Y:S05]  /*15f0*/  BSYNC.RECONVERGENT B1 ;  /* 0x0000000000017941 */ /* 0x000fea0003800200 */
.L_x_321:
        /* <DEDUP_REMOVED lines=18> */
.L_x_324:
[----:B------:R-:W-:Y:S05]  /*1720*/  BSYNC.RECONVERGENT B1 ;  /* 0x0000000000017941 */ /* 0x000fea0003800200 */
.L_x_323:
        /* <DEDUP_REMOVED lines=18> */
.L_x_326:
[----:B------:R-:W-:Y:S05]  /*1850*/  BSYNC.RECONVERGENT B1 ;  /* 0x0000000000017941 */ /* 0x000fea0003800200 */
.L_x_325:
        /* <DEDUP_REMOVED lines=18> */
.L_x_328:
[----:B------:R-:W-:Y:S05]  /*1980*/  BSYNC.RECONVERGENT B1 ;  /* 0x0000000000017941 */ /* 0x000fea0003800200 */
.L_x_327:
        /* <DEDUP_REMOVED lines=18> */
.L_x_330:
[----:B------:R-:W-:Y:S05]  /*1ab0*/  BSYNC.RECONVERGENT B1 ;  /* 0x0000000000017941 */ /* 0x000fea0003800200 */
.L_x_329:
        /* <DEDUP_REMOVED lines=19> */
.L_x_305:
[----:B-1----:R-:W-:Y:S01]  /*1bf0*/  LOP3.LUT R5, R0, 0x3e0, RZ, 0xc0, !PT ;  /* 0x000003e000057812 */ /* 0x002fe200078ec0ff */
[----:B------:R-:W-:Y:S01]  /*1c00*/  BSSY.RECONVERGENT B1, `(.L_x_331) ;  /* 0x000001b000017945 */ /* 0x000fe20003800200 */
[----:B------:R-:W-:Y:S02]  /*1c10*/  IMAD.MOV.U32 R13, RZ, RZ, R3 ;  /* 0x000000ffff0d7224 */ /* 0x000fe400078e0003 */
[----:B------:R-:W-:Y:S02]  /*1c20*/  IMAD.MOV.U32 R15, RZ, RZ, R2 ;  /* 0x000000ffff0f7224 */ /* 0x000fe400078e0002 */
[----:B------:R-:W-:Y:S01]  /*1c30*/  VIADD R6, R5, 0x20 ;  /* 0x0000002005067836 */ /* 0x000fe20000000000 */
[----:B------:R-:W-:Y:S01]  /*1c40*/  LOP3.LUT R5, RZ, R5, RZ, 0x33, !PT ;  /* 0x00000005ff057212 */ /* 0x000fe200078e33ff */
[----:B-----5:R-:W-:-:S03]  /*1c50*/  IMAD.MOV.U32 R7, RZ, RZ, R4 ;  /* 0x000000ffff077224 */ /* 0x020fc600078e0004 */
[----:B------:R-:W-:Y:S01]  /*1c60*/  ISETP.GT.AND P0, PT, R6, UR4, PT ;  /* 0x0000000406007c0c */ /* 0x000fe2000bf04270 */
[----:B------:R-:W-:-:S05]  /*1c70*/  VIADD R5, R5, UR4 ;  /* 0x0000000405057c36 */ /* 0x000fca0008000000 */
        /* <DEDUP_REMOVED lines=19> */
.L_x_332:
[----:B------:R-:W-:Y:S05]  /*1db0*/  BSYNC.RECONVERGENT B1 ;  /* 0x0000000000017941 */ /* 0x000fea0003800200 */
.L_x_331:
        /* <DEDUP_REMOVED lines=22> */
.L_x_334:
[----:B------:R-:W-:Y:S05]  /*1f20*/  BSYNC.RECONVERGENT B1 ;  /* 0x0000000000017941 */ /* 0x000fea0003800200 */
.L_x_333:
        /* <DEDUP_REMOVED lines=22> */
.L_x_336:
[----:B------:R-:W-:Y:S05]  /*2090*/  BSYNC.RECONVERGENT B1 ;  /* 0x0000000000017941 */ /* 0x000fea0003800200 */
.L_x_335:
        /* <DEDUP_REMOVED lines=22> */
.L_x_338:
[----:B------:R-:W-:Y:S05]  /*2200*/  BSYNC.RECONVERGENT B1 ;  /* 0x0000000000017941 */ /* 0x000fea0003800200 */
.L_x_337:
        /* <DEDUP_REMOVED lines=23> */
.L_x_340:
[----:B------:R-:W-:Y:S05]  /*2380*/  BSYNC.RECONVERGENT B1 ;  /* 0x0000000000017941 */ /* 0x000fea0003800200 */
.L_x_339:
        /* <DEDUP_REMOVED lines=12> */
.L_x_342:
[----:B------:R-:W-:Y:S05]  /*2450*/  BSYNC.RECONVERGENT B1 ;  /* 0x0000000000017941 */ /* 0x000fea0003800200 */
.L_x_341:
        /* <DEDUP_REMOVED lines=30> */
.L_x_344:
[----:B------:R-:W-:Y:S05]  /*2640*/  BSYNC.RECONVERGENT B1 ;  /* 0x0000000000017941 */ /* 0x000fea0003800200 */
.L_x_343:
        /* <DEDUP_REMOVED lines=27> */
.L_x_346:
[----:B------:R-:W-:Y:S05]  /*2800*/  BSYNC.RECONVERGENT B1 ;  /* 0x0000000000017941 */ /* 0x000fea0003800200 */
.L_x_345:
        /* <DEDUP_REMOVED lines=27> */
.L_x_348:
[----:B------:R-:W-:Y:S05]  /*29c0*/  BSYNC.RECONVERGENT B1 ;  /* 0x0000000000017941 */ /* 0x000fea0003800200 */
.L_x_347:
        /* <DEDUP_REMOVED lines=27> */
.L_x_350:
[----:B------:R-:W-:Y:S05]  /*2b80*/  BSYNC.RECONVERGENT B1 ;  /* 0x0000000000017941 */ /* 0x000fea0003800200 */
.L_x_349:
        /* <DEDUP_REMOVED lines=27> */
.L_x_352:
[----:B------:R-:W-:Y:S05]  /*2d40*/  BSYNC.RECONVERGENT B1 ;  /* 0x0000000000017941 */ /* 0x000fea0003800200 */
.L_x_351:
        /* <DEDUP_REMOVED lines=27> */
.L_x_354:
[----:B------:R-:W-:Y:S05]  /*2f00*/  BSYNC.RECONVERGENT B1 ;  /* 0x0000000000017941 */ /* 0x000fea0003800200 */
.L_x_353:
        /* <DEDUP_REMOVED lines=28> */
.L_x_286:
[----:B------:R-:W1:Y:S01]  /*30d0*/  S2R R0, SR_TID.X ;  /* 0x0000000000007919 */ /* 0x000e620000002100 */
[----:B------:R-:W1:Y:S01]  /*30e0*/  LDC.64 R2, c[0x0][0x380] ;  /* 0x0000e000ff027b82 */ /* 0x000e620000000a00 */
[----:B------:R-:W2:Y:S01]  /*30f0*/  LDCU.64 UR6, c[0x0][0x388] ;  /* 0x00007100ff0677ac */ /* 0x000ea20008000a00 */
[----:B-1----:R-:W-:-:S05]  /*3100*/  IMAD.WIDE.U32 R2, R0, 0x4, R2 ;  /* 0x0000000400027825 */ /* 0x002fca00078e0002 */
[----:B0-----:R-:W3:Y:S04]  /*3110*/  LDG.E R4, desc[UR8][R2.64] ;  /* 0x0000000802047981 */ /* 0x001ee8000c1e1900 */
[----:B------:R-:W3:Y:S04]  /*3120*/  LDG.E R5, desc[UR8][R2.64+0x400] ;  /* 0x0004000802057981 */ /* 0x000ee8000c1e1900 */
[----:B------:R-:W4:Y:S04]  /*3130*/  LDG.E R6, desc[UR8][R2.64+0x800] ;  /* 0x0008000802067981 */ /* 0x000f28000c1e1900 */
[----:B------:R-:W2:Y:S04]  /*3140*/  LDG.E R7, desc[UR8][R2.64+0xc00] ;  /* 0x000c000802077981 */ /* 0x000ea8000c1e1900 */
[----:B------:R0:W5:Y:S01]  /*3150*/  LDG.E R9, desc[UR8][R2.64+0x1000] ;  /* 0x0010000802097981 */ /* 0x000162000c1e1900 */
[----:B------:R-:W-:Y:S01]  /*3160*/  BSSY.RECONVERGENT B1, `(.L_x_355) ;  /* 0x0000011000017945 */ /* 0x000fe20003800200 */
[----:B---3--:R-:W-:-:S04]  /*3170*/  FSETP.GEU.AND P0, PT, R5, R4, PT ;  /* 0x000000040500720b */ /* 0x008fc80003f0e000 */
[----:B------:R-:W-:Y:S01]  /*3180*/  FSEL R5, R5, R4, !P0 ;  /* 0x0000000405057208 */ /* 0x000fe20004000000 */
[----:B------:R-:W-:-:S03]  /*3190*/  VIADD R4, R0, 0x200 ;  /* 0x0000020000047836 */ /* 0x000fc60000000000 */
[----:B----4-:R-:W-:-:S04]  /*31a0*/  FSETP.GEU.AND P1, PT, R6, R5, PT ;  /* 0x000000050600720b */ /* 0x010fc80003f2e000 */
[----:B------:R-:W-:Y:S01]  /*31b0*/  FSEL R6, R6, R5, !P1 ;  /* 0x0000000506067208 */ /* 0x000fe20004800000 */
[----:B------:R-:W-:-:S03]  /*31c0*/  VIADD R5, R0, 0x100 ;  /* 0x0000010000057836 */ /* 0x000fc60000000000 */
[----:B--2---:R-:W-:Y:S01]  /*31d0*/  FSETP.GEU.AND P2, PT, R6, R7, PT ;  /* 0x000000070600720b */ /* 0x004fe20003f4e000 */
        /* <DEDUP_REMOVED lines=9> */
.L_x_356:
[----:B------:R-:W-:Y:S05]  /*3270*/  BSYNC.RECONVERGENT B1 ;  /* 0x0000000000017941 */ /* 0x000fea0003800200 */
.L_x_355:
[----:B-----5:R-:W-:Y:S01]  /*3280*/  FSETP.GEU.AND P0, PT, R10, R9, PT ;  /* 0x000000090a00720b */ /* 0x020fe20003f0e000 */
[----:B------:R-:W-:Y:S01]  /*3290*/  IMAD.MOV.U32 R15, RZ, RZ, RZ ;  /* 0x000000ffff0f7224 */ /* 0x000fe200078e00ff */
[----:B------:R-:W-:Y:S01]  /*32a0*/  LOP3.LUT R4, R0, 0x400, RZ, 0xfc, !PT ;  /* 0x0000040000047812 */ /* 0x000fe200078efcff */
[----:B------:R-:W-:Y:S01]  /*32b0*/  BSSY.RECONVERGENT B1, `(.L_x_357) ;  /* 0x0000012000017945 */ /* 0x000fe20003800200 */
[----:B------:R-:W-:Y:S01]  /*32c0*/  IADD3 R14, P2, PT, R5, UR6, RZ ;  /* 0x00000006050e7c10 */ /* 0x000fe2000ff5e0ff */
[----:B------:R-:W-:Y:S01]  /*32d0*/  IMAD.MOV.U32 R6, RZ, RZ, R10 ;  /* 0x000000ffff067224 */ /* 0x000fe200078e000a */
[----:B------:R-:W-:Y:S02]  /*32e0*/  IADD3 R11, P1, PT, R4, UR6, RZ ;  /* 0x00000006040b7c10 */ /* 0x000fe4000ff3e0ff */
[----:B------:R-:W-:Y:S01]  /*32f0*/  IADD3.X R13, PT, PT, R15, UR7, RZ, P2, !PT ;  /* 0x000000070f0d7c10 */ /* 0x000fe200097fe4ff */
[----:B------:R-:W-:Y:S02]  /*3300*/  IMAD.MOV.U32 R7, RZ, RZ, R14 ;  /* 0x000000ffff077224 */ /* 0x000fe400078e000e */
[----:B------:R-:W-:-:S02]  /*3310*/  IMAD.X R12, RZ, RZ, UR7, P1 ;  /* 0x00000007ff0c7e24 */ /* 0x000fc400088e06ff */
[----:B------:R-:W-:Y:S01]  /*3320*/  IMAD.MOV.U32 R8, RZ, RZ, R13 ;  /* 0x000000ffff087224 */ /* 0x000fe200078e000d */
[----:B------:R-:W-:Y:S06]  /*3330*/  @!P0 BRA `(.L_x_358) ;  /* 0x0000000000248947 */ /* 0x000fec0003800000 */
[----:B------:R-:W-:Y:S01]  /*3340*/  FSETP.GEU.AND P1, PT, R9, R10, PT ;  /* 0x0000000a0900720b */ /* 0x000fe20003f2e000 */
[----:B------:R-:W-:Y:S02]  /*3350*/  IMAD.MOV.U32 R6, RZ, RZ, R9 ;  /* 0x000000ffff067224 */ /* 0x000fe400078e0009 */
[----:B------:R-:W-:Y:S02]  /*3360*/  IMAD.MOV.U32 R7, RZ, RZ, R11 ;  /* 0x000000ffff077224 */ /* 0x000fe400078e000b */
[----:B------:R-:W-:-:S08]  /*3370*/  IMAD.MOV.U32 R8, RZ, RZ, R12 ;  /* 0x000000ffff087224 */ /* 0x000fd000078e000c */
[----:B------:R-:W-:-:S04]  /*3380*/  @P1 ISETP.GE.U32.AND P0, PT, R5, R4, PT ;  /* 0x000000040500120c */ /* 0x000fc80003f06070 */
[----:B------:R-:W-:-:S04]  /*3390*/  @P1 ISETP.GE.AND.EX P0, PT, R15, RZ, PT, P0 ;  /* 0x000000ff0f00120c */ /* 0x000fc80003f06300 */
[----:B------:R-:W-:Y:S02]  /*33a0*/  @P1 FSEL R6, R10, R9, !P0 ;  /* 0x000000090a061208 */ /* 0x000fe40004000000 */
[----:B------:R-:W-:Y:S02]  /*33b0*/  @P1 SEL R7, R14, R11, !P0 ;  /* 0x0000000b0e071207 */ /* 0x000fe40004000000 */
[----:B------:R-:W-:-:S07]  /*33c0*/  @P1 SEL R8, R13, R12, !P0 ;  /* 0x0000000c0d081207 */ /* 0x000fce0004000000 */
.L_x_358:
[----:B------:R-:W-:Y:S05]  /*33d0*/  BSYNC.RECONVERGENT B1 ;  /* 0x0000000000017941 */ /* 0x000fea0003800200 */
.L_x_357:
[----:B------:R-:W-:Y:S01]  /*33e0*/  UISETP.GE.U32.AND UP0, UPT, UR4, 0xa00, UPT ;  /* 0x00000a000400788c */ /* 0x000fe2000bf06070 */
[----:B------:R-:W-:Y:S02]  /*33f0*/  IMAD.MOV.U32 R9, RZ, RZ, 0x500 ;  /* 0x00000500ff097424 */ /* 0x000fe400078e00ff */
[----:B------:R-:W-:Y:S01]  /*3400*/  IMAD.MOV.U32 R10, RZ, RZ, RZ ;  /* 0x000000ffff0a7224 */ /* 0x000fe200078e00ff */
[----:B------:R-:W-:-:S09]  /*3410*/  UISETP.GE.U32.AND.EX UP0, UPT, UR5, URZ, UPT, UP0 ;  /* 0x000000ff0500728c */ /* 0x000fd2000bf06100 */
[----:B------:R-:W-:Y:S05]  /*3420*/  BRA.U !UP0, `(.L_x_359) ;  /* 0x0000000508c87547 */ /* 0x000fea000b800000 */
[----:B------:R-:W-:Y:S01]  /*3430*/  IMAD.MOV.U32 R9, RZ, RZ, 0x500 ;  /* 0x00000500ff097424 */ /* 0x000fe200078e00ff */
[----:B------:R-:W0:Y:S01]  /*3440*/  LDCU.64 UR6, c[0x0][0x388] ;  /* 0x00007100ff0677ac */ /* 0x000e220008000a00 */
[----:B------:R-:W-:Y:S01]  /*3450*/  IMAD.MOV.U32 R10, RZ, RZ, RZ ;  /* 0x000000ffff0a7224 */ /* 0x000fe200078e00ff */
[----:B------:R-:W1:Y:S06]  /*3460*/  LDCU.64 UR4, c[0x0][0x398] ;  /* 0x00007300ff0477ac */ /* 0x000e6c0008000a00 */
.L_x_370:
[----:B------:R-:W-:-:S04]  /*3470*/  LEA R14, P0, R9, R2, 0x2 ;  /* 0x00000002090e7211 */ /* 0x000fc800078010ff */
[----:B------:R-:W-:-:S05]  /*3480*/  LEA.HI.X R15, R9, R3, R10, 0x2, P0 ;  /* 0x00000003090f7211 */ /* 0x000fca00000f140a */
[----:B------:R-:W2:Y:S04]  /*3490*/  LDG.E R21, desc[UR8][R14.64] ;  /* 0x000000080e157981 */ /* 0x000ea8000c1e1900 */
[----:B------:R3:W5:Y:S04]  /*34a0*/  LDG.E R18, desc[UR8][R14.64+0x400] ;  /* 0x000400080e127981 */ /* 0x000768000c1e1900 */
[----:B------:R3:W5:Y:S04]  /*34b0*/  LDG.E R23, desc[UR8][R14.64+0x800] ;  /* 0x000800080e177981 */ /* 0x000768000c1e1900 */
[----:B------:R3:W5:Y:S04]  /*34c0*/  LDG.E R4, desc[UR8][R14.64+0xc00] ;  /* 0x000c00080e047981 */ /* 0x000768000c1e1900 */
[----:B------:R3:W5:Y:S01]  /*34d0*/  LDG.E R11, desc[UR8][R14.64+0x1000] ;  /* 0x001000080e0b7981 */ /* 0x000762000c1e1900 */
[----:B0-----:R-:W-:Y:S01]  /*34e0*/  IADD3 R12, P1, P2, R9, UR6, R0 ;  /* 0x00000006090c7c10 */ /* 0x001fe2000fa3e000 */
[----:B------:R-:W-:Y:S01]  /*34f0*/  BSSY.RECONVERGENT B1, `(.L_x_360) ;  /* 0x0000012000017945 */ /* 0x000fe20003800200 */
[----:B------:R-:W-:-:S02]  /*3500*/  IMAD.MOV.U32 R13, RZ, RZ, R6 ;  /* 0x000000ffff0d7224 */ /* 0x000fc400078e0006 */
[----:B------:R-:W-:Y:S01]  /*3510*/  IMAD.MOV.U32 R17, RZ, RZ, R7 ;  /* 0x000000ffff117224 */ /* 0x000fe200078e0007 */
[----:B------:R-:W-:Y:S01]  /*3520*/  IADD3.X R5, PT, PT, R10, UR7, RZ, P1, P2 ;  /* 0x000000070a057c10 */ /* 0x000fe20008fe44ff */
[----:B------:R-:W-:Y:S01]  /*3530*/  IMAD.MOV.U32 R19, RZ, RZ, R8 ;  /* 0x000000ffff137224 */ /* 0x000fe200078e0008 */
[----:B--2---:R-:W-:-:S13]  /*3540*/  FSETP.GEU.AND P0, PT, R6, R21, PT ;  /* 0x000000150600720b */ /* 0x004fda0003f0e000 */
[----:B---3--:R-:W-:Y:S05]  /*3550*/  @!P0 BRA `(.L_x_361) ;  /* 0x00000000002c8947 */ /* 0x008fea0003800000 */
        /* <DEDUP_REMOVED lines=11> */
.L_x_361:
[----:B-1----:R-:W-:Y:S05]  /*3610*/  BSYNC.RECONVERGENT B1 ;  /* 0x0000000000017941 */ /* 0x002fea0003800200 */
.L_x_360:
[----:B-----5:R-:W-:Y:S01]  /*3620*/  FSETP.GEU.AND P0, PT, R13, R18, PT ;  /* 0x000000120d00720b */ /* 0x020fe20003f0e000 */
[----:B------:R-:W-:Y:S01]  /*3630*/  BSSY.RECONVERGENT B1, `(.L_x_362) ;  /* 0x0000010000017945 */ /* 0x000fe20003800200 */
[----:B------:R-:W-:Y:S02]  /*3640*/  IMAD.MOV.U32 R6, RZ, RZ, R13 ;  /* 0x000000ffff067224 */ /* 0x000fe400078e000d */
[----:B------:R-:W-:Y:S02]  /*3650*/  IMAD.MOV.U32 R14, RZ, RZ, R17 ;  /* 0x000000ffff0e7224 */ /* 0x000fe400078e0011 */
[----:B------:R-:W-:-:S07]  /*3660*/  IMAD.MOV.U32 R16, RZ, RZ, R19 ;  /* 0x000000ffff107224 */ /* 0x000fce00078e0013 */
[----:B------:R-:W-:Y:S05]  /*3670*/  @!P0 BRA `(.L_x_363) ;  /* 0x00000000002c8947 */ /* 0x000fea0003800000 */
[----:B------:R-:W-:Y:S01]  /*3680*/  FSETP.GEU.AND P2, PT, R18, R13, PT ;  /* 0x0000000d1200720b */ /* 0x000fe20003f4e000 */
[----:B------:R-:W-:Y:S01]  /*3690*/  IMAD.MOV.U32 R6, RZ, RZ, R18 ;  /* 0x000000ffff067224 */ /* 0x000fe200078e0012 */
[----:B------:R-:W-:-:S05]  /*36a0*/  IADD3 R14, P1, PT, R12, 0x100, RZ ;  /* 0x000001000c0e7810 */ /* 0x000fca0007f3e0ff */
[----:B------:R-:W-:-:S06]  /*36b0*/  IMAD.X R16, RZ, RZ, R5, P1 ;  /* 0x000000ffff107224 */ /* 0x000fcc00008e0605 */
[CC--:B------:R-:W-:Y:S02]  /*36c0*/  @P2 ISETP.GE.U32.AND P0, PT, R17.reuse, R14.reuse, PT ;  /* 0x0000000e1100220c */ /* 0x0c0fe40003f06070 */
[----:B------:R-:W-:Y:S02]  /*36d0*/  @P2 ISETP.LT.U32.AND P1, PT, R17, R14, PT ;  /* 0x0000000e1100220c */ /* 0x000fe40003f21070 */
[CC--:B------:R-:W-:Y:S02]  /*36e0*/  @P2 ISETP.GE.AND.EX P0, PT, R19.reuse, R16.reuse, PT, P0 ;  /* 0x000000101300220c */ /* 0x0c0fe40003f06300 */
[----:B------:R-:W-:Y:S02]  /*36f0*/  @P2 ISETP.LT.AND.EX P1, PT, R19, R16, PT, P1 ;  /* 0x000000101300220c */ /* 0x000fe40003f21310 */
[----:B------:R-:W-:Y:S02]  /*3700*/  @P2 FSEL R6, R13, R18, !P0 ;  /* 0x000000120d062208 */ /* 0x000fe40004000000 */
[----:B------:R-:W-:-:S02]  /*3710*/  @P2 SEL R14, R17, R14, P1 ;  /* 0x0000000e110e2207 */ /* 0x000fc40000800000 */
[----:B------:R-:W-:-:S07]  /*3720*/  @P2 SEL R16, R19, R16, P1 ;  /* 0x0000001013102207 */ /* 0x000fce0000800000 */
.L_x_363:
[----:B------:R-:W-:Y:S05]  /*3730*/  BSYNC.RECONVERGENT B1 ;  /* 0x0000000000017941 */ /* 0x000fea0003800200 */
.L_x_362:
        /* <DEDUP_REMOVED lines=19> */
.L_x_365:
[----:B------:R-:W-:Y:S05]  /*3870*/  BSYNC.RECONVERGENT B1 ;  /* 0x0000000000017941 */ /* 0x000fea0003800200 */
.L_x_364:
        /* <DEDUP_REMOVED lines=19> */
.L_x_367:
[----:B------:R-:W-:Y:S05]  /*39b0*/  BSYNC.RECONVERGENT B1 ;  /* 0x0000000000017941 */ /* 0x000fea0003800200 */
.L_x_366:
[----:B------:R-:W-:Y:S01]  /*39c0*/  FSETP.GEU.AND P0, PT, R14, R11, PT ;  /* 0x0000000b0e00720b */ /* 0x000fe20003f0e000 */
        /* <DEDUP_REMOVED lines=16> */
.L_x_369:
[----:B------:R-:W-:Y:S05]  /*3ad0*/  BSYNC.RECONVERGENT B1 ;  /* 0x0000000000017941 */ /* 0x000fea0003800200 */
.L_x_368:
[----:B------:R-:W-:-:S04]  /*3ae0*/  IADD3 R4, P1, PT, R9, 0xa00, RZ ;  /* 0x00000a0009047810 */ /* 0x000fc80007f3e0ff */
[----:B------:R-:W-:Y:S01]  /*3af0*/  ISETP.GT.U32.AND P0, PT, R4, UR4, PT ;  /* 0x0000000404007c0c */ /* 0x000fe2000bf04070 */
[----:B------:R-:W-:Y:S01]  /*3b00*/  IMAD.X R4, RZ, RZ, R10, P1 ;  /* 0x000000ffff047224 */ /* 0x000fe200008e060a */
[----:B------:R-:W-:-:S04]  /*3b10*/  IADD3 R9, P1, PT, R9, 0x500, RZ ;  /* 0x0000050009097810 */ /* 0x000fc80007f3e0ff */
[----:B------:R-:W-:Y:S01]  /*3b20*/  ISETP.GT.AND.EX P0, PT, R4, UR5, PT, P0 ;  /* 0x0000000504007c0c */ /* 0x000fe2000bf04300 */
[----:B------:R-:W-:-:S12]  /*3b30*/  IMAD.X R10, RZ, RZ, R10, P1 ;  /* 0x000000ffff0a7224 */ /* 0x000fd800008e060a */
[----:B------:R-:W-:Y:S05]  /*3b40*/  @!P0 BRA `(.L_x_370) ;  /* 0xfffffff800488947 */ /* 0x000fea000383ffff */
.L_x_359:
        /* <DEDUP_REMOVED lines=8> */
[----:B------:R-:W-:Y:S01]  /*3bd0*/  BSSY.RECONVERGENT B2, `(.L_x_373) ;  /* 0x000002e000027945 */ /* 0x000fe20003800200 */
[----:B------:R-:W-:Y:S02]  /*3be0*/  IMAD.MOV.U32 R12, RZ, RZ, R0 ;  /* 0x000000ffff0c7224 */ /* 0x000fe400078e0000 */
[----:B------:R-:W-:-:S04]  /*3bf0*/  IADD3 R15, PT, PT, -R9, UR4, R2 ;  /* 0x00000004090f7c10 */ /* 0x000fc8000fffe102 */
[----:B------:R-:W-:-:S04]  /*3c00*/  LOP3.LUT R2, R15, 0x300, RZ, 0xc0, !PT ;  /* 0x000003000f027812 */ /* 0x000fc800078ec0ff */
[----:B------:R-:W-:-:S13]  /*3c10*/  ISETP.NE.AND P0, PT, R2, 0x300, PT ;  /* 0x000003000200780c */ /* 0x000fda0003f05270 */
[----:B------:R-:W-:Y:S05]  /*3c20*/  @!P0 BRA `(.L_x_374) ;  /* 0x0000000000a08947 */ /* 0x000fea0003800000 */
[----:B------:R-:W0:Y:S01]  /*3c30*/  LDCU.64 UR10, c[0x0][0x380] ;  /* 0x00007000ff0a77ac */ /* 0x000e220008000a00 */
[----:B------:R-:W-:Y:S01]  /*3c40*/  IADD3 R14, P0, PT, R0, R9, RZ ;  /* 0x00000009000e7210 */ /* 0x000fe20007f1e0ff */
[----:B------:R-:W-:Y:S01]  /*3c50*/  IMAD.MOV.U32 R12, RZ, RZ, R0 ;  /* 0x000000ffff0c7224 */ /* 0x000fe200078e0000 */
[----:B------:R-:W-:-:S03]  /*3c60*/  LEA.HI R2, R15, 0x1, RZ, 0x18 ;  /* 0x000000010f027811 */ /* 0x000fc600078fc0ff */
[----:B------:R-:W-:Y:S01]  /*3c70*/  IMAD.X R3, RZ, RZ, R10, P0 ;  /* 0x000000ffff037224 */ /* 0x000fe200000e060a */
[----:B------:R-:W-:Y:S02]  /*3c80*/  LOP3.LUT R2, R2, 0x3, RZ, 0xc0, !PT ;  /* 0x0000000302027812 */ /* 0x000fe400078ec0ff */
[----:B------:R-:W-:-:S03]  /*3c90*/  IADD3 R16, P0, PT, R14, UR6, RZ ;  /* 0x000000060e107c10 */ /* 0x000fc6000ff1e0ff */
[----:B------:R-:W-:Y:S01]  /*3ca0*/  IMAD.MOV R4, RZ, RZ, -R2 ;  /* 0x000000ffff047224 */ /* 0x000fe200078e0a02 */
[----:B------:R-:W-:Y:S02]  /*3cb0*/  IADD3.X R18, PT, PT, R3, UR7, RZ, P0, !PT ;  /* 0x0000000703127c10 */ /* 0x000fe400087fe4ff */
[----:B0-----:R-:W-:-:S04]  /*3cc0*/  LEA R13, P1, R14, UR10, 0x2 ;  /* 0x0000000a0e0d7c11 */ /* 0x001fc8000f8210ff */
[----:B------:R-:W-:-:S09]  /*3cd0*/  LEA.HI.X R14, R14, UR11, R3, 0x2, P1 ;  /* 0x0000000b0e0e7c11 */ /* 0x000fd200088f1403 */
.L_x_377:
        /* <DEDUP_REMOVED lines=23> */
.L_x_376:
[----:B------:R-:W-:Y:S05]  /*3e50*/  BSYNC.RECONVERGENT B3 ;  /* 0x0000000000037941 */ /* 0x000fea0003800200 */
.L_x_375:
[----:B------:R-:W-:Y:S01]  /*3e60*/  IADD3 R16, P0, PT, R16, 0x100, RZ ;  /* 0x0000010010107810 */ /* 0x000fe20007f1e0ff */
[----:B------:R-:W-:Y:S02]  /*3e70*/  VIADD R12, R12, 0x100 ;  /* 0x000001000c0c7836 */ /* 0x000fe40000000000 */
[----:B------:R-:W-:Y:S02]  /*3e80*/  IMAD.X R14, RZ, RZ, R14, P3 ;  /* 0x000000ffff0e7224 */ /* 0x000fe400018e060e */
[----:B------:R-:W-:Y:S01]  /*3e90*/  IMAD.X R18, RZ, RZ, R18, P0 ;  /* 0x000000ffff127224 */ /* 0x000fe200000e0612 */
[----:B------:R-:W-:Y:S07]  /*3ea0*/  @P2 BRA `(.L_x_377) ;  /* 0xfffffffc008c2947 */ /* 0x000fee000383ffff */
.L_x_374:
[----:B------:R-:W-:Y:S05]  /*3eb0*/  BSYNC.RECONVERGENT B2 ;  /* 0x0000000000027941 */ /* 0x000fea0003800200 */
.L_x_373:
[----:B------:R-:W-:-:S13]  /*3ec0*/  ISETP.GE.U32.AND P0, PT, R15, 0x300, PT ;  /* 0x000003000f00780c */ /* 0x000fda0003f06070 */
[----:B------:R-:W-:Y:S05]  /*3ed0*/  @!P0 BRA `(.L_x_372) ;  /* 0x0000000400888947 */ /* 0x000fea0003800000 */
[----:B------:R-:W0:Y:S01]  /*3ee0*/  LDC.64 R4, c[0x0][0x380] ;  /* 0x0000e000ff047b82 */ /* 0x000e220000000a00 */
[----:B------:R-:W-:-:S07]  /*3ef0*/  VIADD R12, R12, 0x200 ;  /* 0x000002000c0c7836 */ /* 0x000fce0000000000 */
[----:B------:R-:W1:Y:S02]  /*3f00*/  LDC.64 R2, c[0x0][0x388] ;  /* 0x0000e200ff027b82 */ /* 0x000e640000000a00 */
.L_x_386:
        /* <DEDUP_REMOVED lines=29> */
.L_x_379:
[----:B------:R-:W-:Y:S05]  /*40e0*/  BSYNC.RECONVERGENT B2 ;  /* 0x0000000000027941 */ /* 0x000fea0003800200 */
.L_x_378:
        /* <DEDUP_REMOVED lines=20> */
.L_x_381:
[----:B------:R-:W-:Y:S05]  /*4230*/  BSYNC.RECONVERGENT B2 ;  /* 0x0000000000027941 */ /* 0x000fea0003800200 */
.L_x_380:
        /* <DEDUP_REMOVED lines=20> */
.L_x_383:
[----:B------:R-:W-:Y:S05]  /*4380*/  BSYNC.RECONVERGENT B2 ;  /* 0x0000000000027941 */ /* 0x000fea0003800200 */
.L_x_382:
        /* <DEDUP_REMOVED lines=18> */
.L_x_385:
[----:B------:R-:W-:Y:S05]  /*44b0*/  BSYNC.RECONVERGENT B2 ;  /* 0x0000000000027941 */ /* 0x000fea0003800200 */
.L_x_384:
[C---:B------:R-:W-:Y:S02]  /*44c0*/  VIADD R14, R12.reuse, 0x200 ;  /* 0x000002000c0e7836 */ /* 0x040fe40000000000 */
[----:B------:R-:W-:-:S03]  /*44d0*/  VIADD R12, R12, 0x400 ;  /* 0x000004000c0c7836 */ /* 0x000fc60000000000 */
[----:B------:R-:W-:-:S13]  /*44e0*/  ISETP.GE.AND P0, PT, R14, R11, PT ;  /* 0x0000000b0e00720c */ /* 0x000fda0003f06270 */
[----:B------:R-:W-:Y:S05]  /*44f0*/  @!P0 BRA `(.L_x_386) ;  /* 0xfffffff800848947 */ /* 0x000fea000383ffff */
.L_x_372:
[----:B------:R-:W-:Y:S05]  /*4500*/  BSYNC.RECONVERGENT B1 ;  /* 0x0000000000017941 */ /* 0x000fea0003800200 */
.L_x_371:
        /* <DEDUP_REMOVED lines=22> */
.L_x_388:
[----:B------:R-:W-:Y:S05]  /*4670*/  BSYNC.RECONVERGENT B1 ;  /* 0x0000000000017941 */ /* 0x000fea0003800200 */
.L_x_387:
        /* <DEDUP_REMOVED lines=21> */
.L_x_390:
[----:B------:R-:W-:Y:S05]  /*47d0*/  BSYNC.RECONVERGENT B1 ;  /* 0x0000000000017941 */ /* 0x000fea0003800200 */
.L_x_389:
        /* <DEDUP_REMOVED lines=21> */
.L_x_392:
[----:B------:R-:W-:Y:S05]  /*4930*/  BSYNC.RECONVERGENT B1 ;  /* 0x0000000000017941 */ /* 0x000fea0003800200 */
.L_x_391:
        /* <DEDUP_REMOVED lines=21> */
.L_x_394:
[----:B------:R-:W-:Y:S05]  /*4a90*/  BSYNC.RECONVERGENT B1 ;  /* 0x0000000000017941 */ /* 0x000fea0003800200 */
.L_x_393:
        /* <DEDUP_REMOVED lines=22> */
.L_x_396:
[----:B------:R-:W-:Y:S05]  /*4c00*/  BSYNC.RECONVERGENT B1 ;  /* 0x0000000000017941 */ /* 0x000fea0003800200 */
.L_x_395:
        /* <DEDUP_REMOVED lines=12> */
.L_x_398:
[----:B------:R-:W-:Y:S05]  /*4cd0*/  BSYNC.RECONVERGENT B1 ;  /* 0x0000000000017941 */ /* 0x000fea0003800200 */
.L_x_397:
        /* <DEDUP_REMOVED lines=31> */
.L_x_400:
[----:B------:R-:W-:Y:S05]  /*4ed0*/  BSYNC.RECONVERGENT B1 ;  /* 0x0000000000017941 */ /* 0x000fea0003800200 */
.L_x_399:
        /* <DEDUP_REMOVED lines=18> */
.L_x_402:
[----:B------:R-:W-:Y:S05]  /*5000*/  BSYNC.RECONVERGENT B1 ;  /* 0x0000000000017941 */ /* 0x000fea0003800200 */
.L_x_401:
        /* <DEDUP_REMOVED lines=18> */
.L_x_404:
[----:B------:R-:W-:Y:S05]  /*5130*/  BSYNC.RECONVERGENT B1 ;  /* 0x0000000000017941 */ /* 0x000fea0003800200 */
.L_x_403:
        /* <DEDUP_REMOVED lines=18> */
.L_x_406:
[----:B------:R-:W-:Y:S05]  /*5260*/  BSYNC.RECONVERGENT B1 ;  /* 0x0000000000017941 */ /* 0x000fea0003800200 */
.L_x_405:
        /* <DEDUP_REMOVED lines=18> */
.L_x_408:
[----:B------:R-:W-:Y:S05]  /*5390*/  BSYNC.RECONVERGENT B1 ;  /* 0x0000000000017941 */ /* 0x000fea0003800200 */
.L_x_407:
        /* <DEDUP_REMOVED lines=18> */
.L_x_410:
[----:B------:R-:W-:Y:S05]  /*54c0*/  BSYNC.RECONVERGENT B1 ;  /* 0x0000000000017941 */ /* 0x000fea0003800200 */
.L_x_409:
        /* <DEDUP_REMOVED lines=17> */
.L_x_318:
[----:B------:R-:W-:Y:S05]  /*55e0*/  BSYNC.RECONVERGENT B0 ;  /* 0x0000000000007941 */ /* 0x000fea0003800200 */
.L_x_285:
[----:B------:R-:W-:Y:S05]  /*55f0*/  @P1 EXIT ;  /* 0x000000000000194d */ /* 0x000fea0003800000 */
[----:B0-----:R-:W0:Y:S01]  /*5600*/  LDC.64 R6, c[0x0][0x390] ;  /* 0x0000e400ff067b82 */ /* 0x001e220000000a00 */
[----:B------:R-:W-:Y:S02]  /*5610*/  IMAD.MOV.U32 R5, RZ, RZ, R4 ;  /* 0x000000ffff057224 */ /* 0x000fe400078e0004 */
[----:B------:R-:W-:-:S05]  /*5620*/  IMAD.MOV.U32 R4, RZ, RZ, R3 ;  /* 0x000000ffff047224 */ /* 0x000fca00078e0003 */
[----:B0-----:R-:W-:Y:S04]  /*5630*/  STG.E.64 desc[UR8][R6.64+0x8], R4 ;  /* 0x0000080406007986 */ /* 0x001fe8000c101b08 */
[----:B------:R-:W-:Y:S01]  /*5640*/  STG.E desc[UR8][R6.64], R2 ;  /* 0x0000000206007986 */ /* 0x000fe2000c101908 */
[----:B------:R-:W-:Y:S05]  /*5650*/  EXIT ;  /* 0x000000000000794d */ /* 0x000fea0003800000 */
.L_x_411:
        /* <DEDUP_REMOVED lines=10> */
.L_x_839:


//--------------------- .text._ZN6thrust24THRUST_300001_SM_1000_NS8cuda_cub4core6detail13_kernel_agentINS1_8__reduce11ReduceAgentIPN4cuda3std3__45tupleIJflEEESC_SB_iNS1_9__extrema9arg_min_fIflNS9_4lessIfEEEEEEJSC_SC_iSH_EEEvDpT0_ --------------------------
	.section	.text._ZN6thrust24THRUST_300001_SM_1000_NS8cuda_cub4core6detail13_kernel_agentINS1_8__reduce11ReduceAgentIPN4cuda3std3__45tupleIJflEEESC_SB_iNS1_9__extrema9arg_min_fIflNS9_4lessIfEEEEEEJSC_SC_iSH_EEEvDpT0_,"ax",@progbits
	.align	128
        .global         _ZN6thrust24THRUST_300001_SM_1000_NS8cuda_cub4core6detail13_kernel_agentINS1_8__reduce11ReduceAgentIPN4cuda3std3__45tupleIJflEEESC_SB_iNS1_9__extrema9arg_min_fIflNS9_4lessIfEEEEEEJSC_SC_iSH_EEEvDpT0_
        .type           _ZN6thrust24THRUST_300001_SM_1000_NS8cuda_cub4core6detail13_kernel_agentINS1_8__reduce11ReduceAgentIPN4cuda3std3__45tupleIJflEEESC_SB_iNS1_9__extrema9arg_min_fIflNS9_4lessIfEEEEEEJSC_SC_iSH_EEEvDpT0_,@function
        .size           _ZN6thrust24THRUST_300001_SM_1000_NS8cuda_cub4core6detail13_kernel_agentINS1_8__reduce11ReduceAgentIPN4cuda3std3__45tupleIJflEEESC_SB_iNS1_9__extrema9arg_min_fIflNS9_4lessIfEEEEEEJSC_SC_iSH_EEEvDpT0_,(.L_x_840 - _ZN6thrust24THRUST_300001_SM_1000_NS8cuda_cub4core6detail13_kernel_agentINS1_8__reduce11ReduceAgentIPN4cuda3std3__45tupleIJflEEESC_SB_iNS1_9__extrema9arg_min_fIflNS9_4lessIfEEEEEEJSC_SC_iSH_EEEvDpT0_)
        .other          _ZN6thrust24THRUST_300001_SM_1000_NS8cuda_cub4core6detail13_kernel_agentINS1_8__reduce11ReduceAgentIPN4cuda3std3__45tupleIJflEEESC_SB_iNS1_9__extrema9arg_min_fIflNS9_4lessIfEEEEEEJSC_SC_iSH_EEEvDpT0_,@"STO_CUDA_ENTRY STV_DEFAULT"
_ZN6thrust24THRUST_300001_SM_1000_NS8cuda_cub4core6detail13_kernel_agentINS1_8__reduce11ReduceAgentIPN4cuda3std3__45tupleIJflEEESC_SB_iNS1_9__extrema9arg_min_fIflNS9_4lessIfEEEEEEJSC_SC_iSH_EEEvDpT0_:
.text._ZN6thrust24THRUST_300001_SM_1000_NS8cuda_cub4core6detail13_kernel_agentINS1_8__reduce11ReduceAgentIPN4cuda3std3__45tupleIJflEEESC_SB_iNS1_9__extrema9arg_min_fIflNS9_4lessIfEEEEEEJSC_SC_iSH_EEEvDpT0_:
        /* <DEDUP_REMOVED lines=21> */
.L_x_415:
[----:B0-----:R-:W-:Y:S05]  /*0150*/  BSYNC.RECONVERGENT B1 ;  /* 0x0000000000017941 */ /* 0x001fea0003800200 */
.L_x_414:
        /* <DEDUP_REMOVED lines=15> */
.L_x_422:
        /* <DEDUP_REMOVED lines=24> */
.L_x_421:
[----:B------:R-:W-:Y:S05]  /*03d0*/  BSYNC.RECONVERGENT B3 ;  /* 0x0000000000037941 */ /* 0x000fea0003800200 */
.L_x_420:
[----:B------:R-:W-:Y:S02]  /*03e0*/  IMAD.X R7, RZ, RZ, R7, P3 ;  /* 0x000000ffff077224 */ /* 0x000fe400018e0607 */
[----:B------:R-:W-:Y:S01]  /*03f0*/  VIADD R4, R4, 0x100 ;  /* 0x0000010004047836 */ /* 0x000fe20000000000 */
[----:B------:R-:W-:Y:S06]  /*0400*/  @P2 BRA `(.L_x_422) ;  /* 0xfffffffc00902947 */ /* 0x000fec000383ffff */
.L_x_419:
[----:B------:R-:W-:Y:S05]  /*0410*/  BSYNC.RECONVERGENT B2 ;  /* 0x0000000000027941 */ /* 0x000fea0003800200 */
.L_x_418:
[----:B------:R-:W0:Y:S01]  /*0420*/  LDC.64 R6, c[0x0][0x380] ;  /* 0x0000e000ff067b82 */ /* 0x000e220000000a00 */
[----:B------:R-:W-:-:S13]  /*0430*/  ISETP.GE.U32.AND P0, PT, R14, 0x300, PT ;  /* 0x000003000e00780c */ /* 0x000fda0003f06070 */
[----:B------:R-:W-:Y:S05]  /*0440*/  @!P0 BRA `(.L_x_417) ;  /* 0x0000000400508947 */ /* 0x000fea0003800000 */
.L_x_431:
        /* <DEDUP_REMOVED lines=23> */
.L_x_424:
[----:B------:R-:W-:Y:S05]  /*05c0*/  BSYNC.RECONVERGENT B2 ;  /* 0x0000000000027941 */ /* 0x000fea0003800200 */
.L_x_423:
        /* <DEDUP_REMOVED lines=18> */
.L_x_426:
[----:B------:R-:W-:Y:S05]  /*06f0*/  BSYNC.RECONVERGENT B2 ;  /* 0x0000000000027941 */ /* 0x000fea0003800200 */
.L_x_425:
        /* <DEDUP_REMOVED lines=18> */
.L_x_428:
[----:B------:R-:W-:Y:S05]  /*0820*/  BSYNC.RECONVERGENT B2 ;  /* 0x0000000000027941 */ /* 0x000fea0003800200 */
.L_x_427:
        /* <DEDUP_REMOVED lines=18> */
.L_x_430:
[----:B------:R-:W-:Y:S05]  /*0950*/  BSYNC.RECONVERGENT B2 ;  /* 0x0000000000027941 */ /* 0x000fea0003800200 */
.L_x_429:
[----:B------:R-:W-:-:S05]  /*0960*/  VIADD R4, R4, 0x400 ;  /* 0x0000040004047836 */ /* 0x000fca0000000000 */
[----:B------:R-:W-:-:S13]  /*0970*/  ISETP.GE.AND P0, PT, R4, UR5, PT ;  /* 0x0000000504007c0c */ /* 0x000fda000bf06270 */
[----:B------:R-:W-:Y:S05]  /*0980*/  @!P0 BRA `(.L_x_431) ;  /* 0xfffffff800b08947 */ /* 0x000fea000383ffff */
.L_x_417:
[----:B------:R-:W-:Y:S05]  /*0990*/  BSYNC.RECONVERGENT B1 ;  /* 0x0000000000017941 */ /* 0x000fea0003800200 */
.L_x_416:
        /* <DEDUP_REMOVED lines=25> */
.L_x_434:
[----:B------:R-:W-:Y:S05]  /*0b30*/  BSYNC.RECONVERGENT B1 ;  /* 0x0000000000017941 */ /* 0x000fea0003800200 */
.L_x_433:
        /* <DEDUP_REMOVED lines=21> */
.L_x_436:
[----:B------:R-:W-:Y:S05]  /*0c90*/  BSYNC.RECONVERGENT B1 ;  /* 0x0000000000017941 */ /* 0x000fea0003800200 */
.L_x_435:
        /* <DEDUP_REMOVED lines=21> */
.L_x_438:
[----:B------:R-:W-:Y:S05]  /*0df0*/  BSYNC.RECONVERGENT B1 ;  /* 0x0000000000017941 */ /* 0x000fea0003800200 */
.L_x_437:
        /* <DEDUP_REMOVED lines=21> */
.L_x_440:
[----:B------:R-:W-:Y:S05]  /*0f50*/  BSYNC.RECONVERGENT B1 ;  /* 0x0000000000017941 */ /* 0x000fea0003800200 */
.L_x_439:
        /* <DEDUP_REMOVED lines=22> */
.L_x_442:
[----:B------:R-:W-:Y:S05]  /*10c0*/  BSYNC.RECONVERGENT B1 ;  /* 0x0000000000017941 */ /* 0x000fea0003800200 */
.L_x_441:
        /* <DEDUP_REMOVED lines=12> */
.L_x_444:
[----:B------:R-:W-:Y:S05]  /*1190*/  BSYNC.RECONVERGENT B1 ;  /* 0x0000000000017941 */ /* 0x000fea0003800200 */
.L_x_443:
        /* <DEDUP_REMOVED lines=31> */
.L_x_447:
[----:B------:R-:W-:Y:S05]  /*1390*/  BSYNC.RECONVERGENT B1 ;  /* 0x0000000000017941 */ /* 0x000fea0003800200 */
.L_x_446:
        /* <DEDUP_REMOVED lines=18> */
.L_x_449:
[----:B------:R-:W-:Y:S05]  /*14c0*/  BSYNC.RECONVERGENT B1 ;  /* 0x0000000000017941 */ /* 0x000fea0003800200 */
.L_x_448:
        /* <DEDUP_REMOVED lines=18> */
.L_x_451:
[----:B------:R-:W-:Y:S05]  /*15f0*/  BSYNC.RECONVERGENT B1 ;  /* 0x0000000000017941 */ /* 0x000fea0003800200 */
.L_x_450:
        /* <DEDUP_REMOVED lines=18> */
.L_x_453:
[----:B------:R-:W-:Y:S05]  /*1720*/  BSYNC.RECONVERGENT B1 ;  /* 0x0000000000017941 */ /* 0x000fea0003800200 */
.L_x_452:
        /* <DEDUP_REMOVED lines=18> */
.L_x_455:
[----:B------:R-:W-:Y:S05]  /*1850*/  BSYNC.RECONVERGENT B1 ;  /* 0x0000000000017941 */ /* 0x000fea0003800200 */
.L_x_454:
        /* <DEDUP_REMOVED lines=18> */
.L_x_457:
[----:B------:R-:W-:Y:S05]  /*1980*/  BSYNC.RECONVERGENT B1 ;  /* 0x0000000000017941 */ /* 0x000fea0003800200 */
.L_x_456:
        /* <DEDUP_REMOVED lines=19> */
.L_x_432:
        /* <DEDUP_REMOVED lines=28> */
.L_x_459:
[----:B------:R-:W-:Y:S05]  /*1c80*/  BSYNC.RECONVERGENT B1 ;  /* 0x0000000000017941 */ /* 0x000fea0003800200 */
.L_x_458:
        /* <DEDUP_REMOVED lines=22> */
.L_x_461:
[----:B------:R-:W-:Y:S05]  /*1df0*/  BSYNC.RECONVERGENT B1 ;  /* 0x0000000000017941 */ /* 0x000fea0003800200 */
.L_x_460:
        /* <DEDUP_REMOVED lines=22> */
.L_x_463:
[----:B------:R-:W-:Y:S05]  /*1f60*/  BSYNC.RECONVERGENT B1 ;  /* 0x0000000000017941 */ /* 0x000fea0003800200 */
.L_x_462:
        /* <DEDUP_REMOVED lines=22> */
.L_x_465:
[----:B------:R-:W-:Y:S05]  /*20d0*/  BSYNC.RECONVERGENT B1 ;  /* 0x0000000000017941 */ /* 0x000fea0003800200 */
.L_x_464:
        /* <DEDUP_REMOVED lines=23> */
.L_x_467:
[----:B------:R-:W-:Y:S05]  /*2250*/  BSYNC.RECONVERGENT B1 ;  /* 0x0000000000017941 */ /* 0x000fea0003800200 */
.L_x_466:
        /* <DEDUP_REMOVED lines=12> */
.L_x_469:
[----:B------:R-:W-:Y:S05]  /*2320*/  BSYNC.RECONVERGENT B1 ;  /* 0x0000000000017941 */ /* 0x000fea0003800200 */
.L_x_468:
        /* <DEDUP_REMOVED lines=30> */
.L_x_471:
[----:B------:R-:W-:Y:S05]  /*2510*/  BSYNC.RECONVERGENT B1 ;  /* 0x0000000000017941 */ /* 0x000fea0003800200 */
.L_x_470:
        /* <DEDUP_REMOVED lines=27> */
.L_x_473:
[----:B------:R-:W-:Y:S05]  /*26d0*/  BSYNC.RECONVERGENT B1 ;  /* 0x0000000000017941 */ /* 0x000fea0003800200 */
.L_x_472:
        /* <DEDUP_REMOVED lines=27> */
.L_x_475:
[----:B------:R-:W-:Y:S05]  /*2890*/  BSYNC.RECONVERGENT B1 ;  /* 0x0000000000017941 */ /* 0x000fea0003800200 */
.L_x_474:
        /* <DEDUP_REMOVED lines=27> */
.L_x_477:
[----:B------:R-:W-:Y:S05]  /*2a50*/  BSYNC.RECONVERGENT B1 ;  /* 0x0000000000017941 */ /* 0x000fea0003800200 */
.L_x_476:
        /* <DEDUP_REMOVED lines=27> */
.L_x_479:
[----:B------:R-:W-:Y:S05]  /*2c10*/  BSYNC.RECONVERGENT B1 ;  /* 0x0000000000017941 */ /* 0x000fea0003800200 */
.L_x_478:
        /* <DEDUP_REMOVED lines=27> */
.L_x_481:
[----:B------:R-:W-:Y:S05]  /*2dd0*/  BSYNC.RECONVERGENT B1 ;  /* 0x0000000000017941 */ /* 0x000fea0003800200 */
.L_x_480:
        /* <DEDUP_REMOVED lines=28> */
.L_x_413:
        /* <DEDUP_REMOVED lines=22> */
[-C--:B------:R-:W-:Y:S02]  /*3100*/  @P2 ISETP.LT.U32.AND P1, PT, R14, R8.reuse, PT ;  /* 0x000000080e00220c */ /* 0x080fe40003f21070 */
[CC--:B------:R-:W-:Y:S02]  /*3110*/  @P2 ISETP.GE.AND.EX P0, PT, R15.reuse, R9.reuse, PT, P0 ;  /* 0x000000090f00220c */ /* 0x0c0fe40003f06300 */
[----:B------:R-:W-:Y:S02]  /*3120*/  @P2 ISETP.LT.AND.EX P1, PT, R15, R9, PT, P1 ;  /* 0x000000090f00220c */ /* 0x000fe40003f21310 */
[----:B------:R-:W-:Y:S02]  /*3130*/  @P2 FSEL R19, R18, R11, !P0 ;  /* 0x0000000b12132208 */ /* 0x000fe40004000000 */
[----:B------:R-:W-:-:S02]  /*3140*/  @P2 SEL R11, R14, R8, P1 ;  /* 0x000000080e0b2207 */ /* 0x000fc40000800000 */
[----:B------:R-:W-:-:S03]  /*3150*/  @P2 SEL R14, R15, R9, P1 ;  /* 0x000000090f0e2207 */ /* 0x000fc60000800000 */
[----:B------:R-:W-:Y:S02]  /*3160*/  @P2 IMAD.MOV.U32 R8, RZ, RZ, R11 ;  /* 0x000000ffff082224 */ /* 0x000fe400078e000b */
[----:B------:R-:W-:-:S07]  /*3170*/  @P2 IMAD.MOV.U32 R9, RZ, RZ, R14 ;  /* 0x000000ffff092224 */ /* 0x000fce00078e000e */
.L_x_483:
[----:B------:R-:W-:Y:S05]  /*3180*/  BSYNC.RECONVERGENT B1 ;  /* 0x0000000000017941 */ /* 0x000fea0003800200 */
.L_x_482:
        /* <DEDUP_REMOVED lines=17> */
.L_x_485:
[----:B------:R-:W-:Y:S05]  /*32a0*/  BSYNC.RECONVERGENT B1 ;  /* 0x0000000000017941 */ /* 0x000fea0003800200 */
.L_x_484:
        /* <DEDUP_REMOVED lines=17> */
.L_x_487:
[----:B------:R-:W-:Y:S05]  /*33c0*/  BSYNC.RECONVERGENT B1 ;  /* 0x0000000000017941 */ /* 0x000fea0003800200 */
.L_x_486:
        /* <DEDUP_REMOVED lines=17> */
.L_x_489:
[----:B------:R-:W-:Y:S05]  /*34e0*/  BSYNC.RECONVERGENT B1 ;  /* 0x0000000000017941 */ /* 0x000fea0003800200 */
.L_x_488:
[----:B------:R-:W-:Y:S01]  /*34f0*/  UISETP.GE.U32.AND UP0, UPT, UR4, 0xa00, UPT ;  /* 0x00000a000400788c */ /* 0x000fe2000bf06070 */
[----:B------:R-:W-:-:S08]  /*3500*/  IMAD.MOV.U32 R5, RZ, RZ, 0x500 ;  /* 0x00000500ff057424 */ /* 0x000fd000078e00ff */
[----:B------:R-:W-:Y:S05]  /*3510*/  BRA.U !UP0, `(.L_x_490) ;  /* 0x0000000508b47547 */ /* 0x000fea000b800000 */
[----:B------:R-:W0:Y:S01]  /*3520*/  LDC.64 R6, c[0x0][0x380] ;  /* 0x0000e000ff067b82 */ /* 0x000e220000000a00 */
[----:B------:R-:W-:Y:S01]  /*3530*/  IMAD.MOV.U32 R5, RZ, RZ, 0x500 ;  /* 0x00000500ff057424 */ /* 0x000fe200078e00ff */
[----:B------:R-:W1:Y:S06]  /*3540*/  LDCU UR4, c[0x0][0x390] ;  /* 0x00007200ff0477ac */ /* 0x000e6c0008000800 */
.L_x_501:
[----:B------:R-:W-:-:S04]  /*3550*/  IMAD.IADD R17, R0, 0x1, R5 ;  /* 0x0000000100117824 */ /* 0x000fc800078e0205 */
[----:B0-----:R-:W-:-:S05]  /*3560*/  IMAD.WIDE.U32 R16, R17, 0x10, R6 ;  /* 0x0000001011107825 */ /* 0x001fca00078e0006 */
        /* <DEDUP_REMOVED lines=27> */
.L_x_492:
[----:B-1----:R-:W-:Y:S05]  /*3720*/  BSYNC.RECONVERGENT B1 ;  /* 0x0000000000017941 */ /* 0x002fea0003800200 */
.L_x_491:
        /* <DEDUP_REMOVED lines=17> */
.L_x_494:
[----:B------:R-:W-:Y:S05]  /*3840*/  BSYNC.RECONVERGENT B1 ;  /* 0x0000000000017941 */ /* 0x000fea0003800200 */
.L_x_493:
        /* <DEDUP_REMOVED lines=17> */
.L_x_496:
[----:B------:R-:W-:Y:S05]  /*3960*/  BSYNC.RECONVERGENT B1 ;  /* 0x0000000000017941 */ /* 0x000fea0003800200 */
.L_x_495:
        /* <DEDUP_REMOVED lines=17> */
.L_x_498:
[----:B------:R-:W-:Y:S05]  /*3a80*/  BSYNC.RECONVERGENT B1 ;  /* 0x0000000000017941 */ /* 0x000fea0003800200 */
.L_x_497:
        /* <DEDUP_REMOVED lines=17> */
.L_x_500:
[----:B------:R-:W-:Y:S05]  /*3ba0*/  BSYNC.RECONVERGENT B1 ;  /* 0x0000000000017941 */ /* 0x000fea0003800200 */
.L_x_499:
[C---:B------:R-:W-:Y:S02]  /*3bb0*/  VIADD R8, R5.reuse, 0xa00 ;  /* 0x00000a0005087836 */ /* 0x040fe40000000000 */
[----:B------:R-:W-:-:S03]  /*3bc0*/  VIADD R5, R5, 0x500 ;  /* 0x0000050005057836 */ /* 0x000fc60000000000 */
[----:B------:R-:W-:-:S13]  /*3bd0*/  ISETP.GT.AND P0, PT, R8, UR4, PT ;  /* 0x0000000408007c0c */ /* 0x000fda000bf04270 */
[----:B------:R-:W-:Y:S05]  /*3be0*/  @!P0 BRA `(.L_x_501) ;  /* 0xfffffff800588947 */ /* 0x000fea000383ffff */
.L_x_490:
[----:B------:R-:W-:-:S13]  /*3bf0*/  ISETP.GE.AND P0, PT, R5, UR4, PT ;  /* 0x0000000405007c0c */ /* 0x000fda000bf06270 */
        /* <DEDUP_REMOVED lines=12> */
[----:B------:R-:W0:Y:S01]  /*3cc0*/  LDC.64 R6, c[0x0][0x380] ;  /* 0x0000e000ff067b82 */ /* 0x000e220000000a00 */
[----:B------:R-:W-:Y:S01]  /*3cd0*/  LEA.HI R8, R16, 0x1, RZ, 0x18 ;  /* 0x0000000110087811 */ /* 0x000fe200078fc0ff */
[----:B------:R-:W-:Y:S02]  /*3ce0*/  IMAD.IADD R13, R0, 0x1, R5 ;  /* 0x00000001000d7824 */ /* 0x000fe400078e0205 */
[----:B------:R-:W-:Y:S01]  /*3cf0*/  IMAD.MOV.U32 R10, RZ, RZ, R0 ;  /* 0x000000ffff0a7224 */ /* 0x000fe200078e0000 */
[----:B------:R-:W-:-:S05]  /*3d00*/  LOP3.LUT R8, R8, 0x3, RZ, 0xc0, !PT ;  /* 0x0000000308087812 */ /* 0x000fca00078ec0ff */
[----:B------:R-:W-:-:S07]  /*3d10*/  IMAD.MOV R12, RZ, RZ, -R8 ;  /* 0x000000ffff0c7224 */ /* 0x000fce00078e0a08 */
.L_x_508:
[----:B0-----:R-:W-:-:S05]  /*3d20*/  IMAD.WIDE.U32 R8, R13, 0x10, R6 ;  /* 0x000000100d087825 */ /* 0x001fca00078e0006 */
[----:B------:R-:W2:Y:S01]  /*3d30*/  LDG.E.CONSTANT R19, desc[UR6][R8.64] ;  /* 0x0000000608137981 */ /* 0x000ea2000c1e9900 */
[----:B------:R-:W-:Y:S01]  /*3d40*/  VIADD R12, R12, 0x1 ;  /* 0x000000010c0c7836 */ /* 0x000fe20000000000 */
[----:B------:R-:W-:Y:S04]  /*3d50*/  BSSY.RECONVERGENT B3, `(.L_x_506) ;  /* 0x0000013000037945 */ /* 0x000fe80003800200 */
        /* <DEDUP_REMOVED lines=18> */
.L_x_507:
[----:B------:R-:W-:Y:S05]  /*3e80*/  BSYNC.RECONVERGENT B3 ;  /* 0x0000000000037941 */ /* 0x000fea0003800200 */
.L_x_506:
[----:B------:R-:W-:Y:S02]  /*3e90*/  VIADD R10, R10, 0x100 ;  /* 0x000001000a0a7836 */ /* 0x000fe40000000000 */
[----:B------:R-:W-:Y:S01]  /*3ea0*/  VIADD R13, R13, 0x100 ;  /* 0x000001000d0d7836 */ /* 0x000fe20000000000 */
[----:B------:R-:W-:Y:S06]  /*3eb0*/  @P2 BRA `(.L_x_508) ;  /* 0xfffffffc00982947 */ /* 0x000fec000383ffff */
.L_x_505:
[----:B------:R-:W-:Y:S05]  /*3ec0*/  BSYNC.RECONVERGENT B2 ;  /* 0x0000000000027941 */ /* 0x000fea0003800200 */
.L_x_504:
[----:B------:R-:W-:-:S13]  /*3ed0*/  ISETP.GE.U32.AND P0, PT, R16, 0x300, PT ;  /* 0x000003001000780c */ /* 0x000fda0003f06070 */
[----:B------:R-:W-:Y:S05]  /*3ee0*/  @!P0 BRA `(.L_x_503) ;  /* 0x0000000400808947 */ /* 0x000fea0003800000 */
[----:B------:R-:W0:Y:S01]  /*3ef0*/  LDCU.64 UR8, c[0x0][0x380] ;  /* 0x00007000ff0877ac */ /* 0x000e220008000a00 */
[----:B------:R-:W1:Y:S01]  /*3f00*/  LDC.64 R6, c[0x0][0x380] ;  /* 0x0000e000ff067b82 */ /* 0x000e620000000a00 */
[C---:B------:R-:W-:Y:S01]  /*3f10*/  IADD3 R9, P0, PT, R10.reuse, R5, RZ ;  /* 0x000000050a097210 */ /* 0x040fe20007f1e0ff */
[----:B------:R-:W-:-:S04]  /*3f20*/  IMAD.IADD R13, R10, 0x1, R5 ;  /* 0x000000010a0d7824 */ /* 0x000fc800078e0205 */
[----:B------:R-:W-:Y:S01]  /*3f30*/  IMAD.X R12, RZ, RZ, RZ, P0 ;  /* 0x000000ffff0c7224 */ /* 0x000fe200000e06ff */
[----:B0-----:R-:W-:-:S04]  /*3f40*/  LEA R8, P1, R9, UR8, 0x4 ;  /* 0x0000000809087c11 */ /* 0x001fc8000f8220ff */
[----:B------:R-:W-:Y:S02]  /*3f50*/  IADD3 R8, P0, PT, R8, 0x3008, RZ ;  /* 0x0000300808087810 */ /* 0x000fe40007f1e0ff */
[----:B------:R-:W-:-:S05]  /*3f60*/  LEA.HI.X R9, R9, UR9, R12, 0x4, P1 ;  /* 0x0000000909097c11 */ /* 0x000fca00088f240c */
[----:B------:R-:W-:-:S07]  /*3f70*/  IMAD.X R9, RZ, RZ, R9, P0 ;  /* 0x000000ffff097224 */ /* 0x000fce00000e0609 */
.L_x_517:
[----:B-1----:R-:W-:Y:S01]  /*3f80*/  IMAD.WIDE.U32 R14, R13, 0x10, R6 ;  /* 0x000000100d0e7825 */ /* 0x002fe200078e0006 */
[----:B------:R0:W5:Y:S04]  /*3f90*/  LDG.E.CONSTANT R25, desc[UR6][R8.64+-0x2008] ;  /* 0xffdff80608197981 */ /* 0x000168000c1e9900 */
[----:B------:R-:W2:Y:S04]  /*3fa0*/  LDG.E.CONSTANT R21, desc[UR6][R14.64] ;  /* 0x000000060e157981 */ /* 0x000ea8000c1e9900 */
        /* <DEDUP_REMOVED lines=20> */
.L_x_510:
[----:B------:R-:W-:Y:S05]  /*40f0*/  BSYNC.RECONVERGENT B2 ;  /* 0x0000000000027941 */ /* 0x000fea0003800200 */
.L_x_509:
        /* <DEDUP_REMOVED lines=18> */
.L_x_512:
[----:B------:R-:W-:Y:S05]  /*4220*/  BSYNC.RECONVERGENT B2 ;  /* 0x0000000000027941 */ /* 0x000fea0003800200 */
.L_x_511:
        /* <DEDUP_REMOVED lines=18> */
.L_x_514:
[----:B------:R-:W-:Y:S05]  /*4350*/  BSYNC.RECONVERGENT B2 ;  /* 0x0000000000027941 */ /* 0x000fea0003800200 */
.L_x_513:
        /* <DEDUP_REMOVED lines=18> */
.L_x_516:
[----:B------:R-:W-:Y:S05]  /*4480*/  BSYNC.RECONVERGENT B2 ;  /* 0x0000000000027941 */ /* 0x000fea0003800200 */
.L_x_515:
[----:B------:R-:W-:Y:S01]  /*4490*/  VIADD R10, R10, 0x400 ;  /* 0x000004000a0a7836 */ /* 0x000fe20000000000 */
[----:B------:R-:W-:Y:S01]  /*44a0*/  IADD3 R8, P1, PT, R8, 0x4000, RZ ;  /* 0x0000400008087810 */ /* 0x000fe20007f3e0ff */
[----:B------:R-:W-:-:S03]  /*44b0*/  VIADD R13, R13, 0x400 ;  /* 0x000004000d0d7836 */ /* 0x000fc60000000000 */
[----:B------:R-:W-:Y:S01]  /*44c0*/  ISETP.GE.AND P0, PT, R10, R11, PT ;  /* 0x0000000b0a00720c */ /* 0x000fe20003f06270 */
[----:B------:R-:W-:-:S12]  /*44d0*/  IMAD.X R9, RZ, RZ, R9, P1 ;  /* 0x000000ffff097224 */ /* 0x000fd800008e0609 */
[----:B------:R-:W-:Y:S05]  /*44e0*/  @!P0 BRA `(.L_x_517) ;  /* 0xfffffff800a48947 */ /* 0x000fea000383ffff */
.L_x_503:
[----:B------:R-:W-:Y:S05]  /*44f0*/  BSYNC.RECONVERGENT B1 ;  /* 0x0000000000017941 */ /* 0x000fea0003800200 */
.L_x_502:
        /* <DEDUP_REMOVED lines=22> */
.L_x_519:
[----:B------:R-:W-:Y:S05]  /*4660*/  BSYNC.RECONVERGENT B1 ;  /* 0x0000000000017941 */ /* 0x000fea0003800200 */
.L_x_518:
        /* <DEDUP_REMOVED lines=21> */
.L_x_521:
[----:B------:R-:W-:Y:S05]  /*47c0*/  BSYNC.RECONVERGENT B1 ;  /* 0x0000000000017941 */ /* 0x000fea0003800200 */
.L_x_520:
        /* <DEDUP_REMOVED lines=21> */
.L_x_523:
[----:B------:R-:W-:Y:S05]  /*4920*/  BSYNC.RECONVERGENT B1 ;  /* 0x0000000000017941 */ /* 0x000fea0003800200 */
.L_x_522:
        /* <DEDUP_REMOVED lines=21> */
.L_x_525:
[----:B------:R-:W-:Y:S05]  /*4a80*/  BSYNC.RECONVERGENT B1 ;  /* 0x0000000000017941 */ /* 0x000fea0003800200 */
.L_x_524:
        /* <DEDUP_REMOVED lines=22> */
.L_x_527:
[----:B------:R-:W-:Y:S05]  /*4bf0*/  BSYNC.RECONVERGENT B1 ;  /* 0x0000000000017941 */ /* 0x000fea0003800200 */
.L_x_526:
        /* <DEDUP_REMOVED lines=12> */
.L_x_529:
[----:B------:R-:W-:Y:S05]  /*4cc0*/  BSYNC.RECONVERGENT B1 ;  /* 0x0000000000017941 */ /* 0x000fea0003800200 */
.L_x_528:
        /* <DEDUP_REMOVED lines=31> */
.L_x_531:
[----:B------:R-:W-:Y:S05]  /*4ec0*/  BSYNC.RECONVERGENT B1 ;  /* 0x0000000000017941 */ /* 0x000fea0003800200 */
.L_x_530:
        /* <DEDUP_REMOVED lines=18> */
.L_x_533:
[----:B------:R-:W-:Y:S05]  /*4ff0*/  BSYNC.RECONVERGENT B1 ;  /* 0x0000000000017941 */ /* 0x000fea0003800200 */
.L_x_532:
        /* <DEDUP_REMOVED lines=18> */
.L_x_535:
[----:B------:R-:W-:Y:S05]  /*5120*/  BSYNC.RECONVERGENT B1 ;  /* 0x0000000000017941 */ /* 0x000fea0003800200 */
.L_x_534:
        /* <DEDUP_REMOVED lines=18> */
.L_x_537:
[----:B------:R-:W-:Y:S05]  /*5250*/  BSYNC.RECONVERGENT B1 ;  /* 0x0000000000017941 */ /* 0x000fea0003800200 */
.L_x_536:
        /* <DEDUP_REMOVED lines=18> */
.L_x_539:
[----:B------:R-:W-:Y:S05]  /*5380*/  BSYNC.RECONVERGENT B1 ;  /* 0x0000000000017941 */ /* 0x000fea0003800200 */
.L_x_538:
        /* <DEDUP_REMOVED lines=18> */
.L_x_541:
[----:B------:R-:W-:Y:S05]  /*54b0*/  BSYNC.RECONVERGENT B1 ;  /* 0x0000000000017941 */ /* 0x000fea0003800200 */
.L_x_540:
        /* <DEDUP_REMOVED lines=17> */
.L_x_445:
[----:B------:R-:W-:Y:S05]  /*55d0*/  BSYNC.RECONVERGENT B0 ;  /* 0x0000000000007941 */ /* 0x000fea0003800200 */
.L_x_412:
[----:B------:R-:W-:Y:S05]  /*55e0*/  @P1 EXIT ;  /* 0x000000000000194d */ /* 0x000fea0003800000 */
[----:B0-----:R-:W0:Y:S01]  /*55f0*/  LDC.64 R6, c[0x0][0x388] ;  /* 0x0000e200ff067b82 */ /* 0x001e220000000a00 */
[----:B------:R-:W-:Y:S02]  /*5600*/  IMAD.MOV.U32 R5, RZ, RZ, R4 ;  /* 0x000000ffff057224 */ /* 0x000fe400078e0004 */
[----:B------:R-:W-:-:S05]  /*5610*/  IMAD.MOV.U32 R4, RZ, RZ, R3 ;  /* 0x000000ffff047224 */ /* 0x000fca00078e0003 */
[----:B0-----:R-:W-:Y:S04]  /*5620*/  STG.E.64 desc[UR6][R6.64+0x8], R4 ;  /* 0x0000080406007986 */ /* 0x001fe8000c101b06 */
[----:B------:R-:W-:Y:S01]  /*5630*/  STG.E desc[UR6][R6.64], R2 ;  /* 0x0000000206007986 */ /* 0x000fe2000c101906 */
[----:B------:R-:W-:Y:S05]  /*5640*/  EXIT ;  /* 0x000000000000794d */ /* 0x000fea0003800000 */
.L_x_542:
        /* <DEDUP_REMOVED lines=11> */
.L_x_840:


//--------------------- .text._ZN6thrust24THRUST_300001_SM_1000_NS8cuda_cub4core6detail13_kernel_agentINS1_8__reduce10DrainAgentIiEEJN3cub18CUB_300001_SM_10009GridQueueIjEEiEEEvDpT0_ --------------------------
	.section	.text._ZN6thrust24THRUST_300001_SM_1000_NS8cuda_cub4core6detail13_kernel_agentINS1_8__reduce10DrainAgentIiEEJN3cub18CUB_300001_SM_10009GridQueueIjEEiEEEvDpT0_,"ax",@progbits
	.align	128
        .global         _ZN6thrust24THRUST_300001_SM_1000_NS8cuda_cub4core6detail13_kernel_agentINS1_8__reduce10DrainAgentIiEEJN3cub18CUB_300001_SM_10009GridQueueIjEEiEEEvDpT0_
        .type           _ZN6thrust24THRUST_300001_SM_1000_NS8cuda_cub4core6detail13_kernel_agentINS1_8__reduce10DrainAgentIiEEJN3cub18CUB_300001_SM_10009GridQueueIjEEiEEEvDpT0_,@function
        .size           _ZN6thrust24THRUST_300001_SM_1000_NS8cuda_cub4core6detail13_kernel_agentINS1_8__reduce10DrainAgentIiEEJN3cub18CUB_300001_SM_10009GridQueueIjEEiEEEvDpT0_,(.L_x_841 - _ZN6thrust24THRUST_300001_SM_1000_NS8cuda_cub4core6detail13_kernel_agentINS1_8__reduce10DrainAgentIiEEJN3cub18CUB_300001_SM_10009GridQueueIjEEiEEEvDpT0_)
        .other          _ZN6thrust24THRUST_300001_SM_1000_NS8cuda_cub4core6detail13_kernel_agentINS1_8__reduce10DrainAgentIiEEJN3cub18CUB_300001_SM_10009GridQueueIjEEiEEEvDpT0_,@"STO_CUDA_ENTRY STV_DEFAULT"
_ZN6thrust24THRUST_300001_SM_1000_NS8cuda_cub4core6detail13_kernel_agentINS1_8__reduce10DrainAgentIiEEJN3cub18CUB_300001_SM_10009GridQueueIjEEiEEEvDpT0_:
.text._ZN6thrust24THRUST_300001_SM_1000_NS8cuda_cub4core6detail13_kernel_agentINS1_8__reduce10DrainAgentIiEEJN3cub18CUB_300001_SM_10009GridQueueIjEEiEEEvDpT0_:
[----:B------:R-:W-:Y:S08]  /*0000*/  LDC R1, c[0x0][0x37c] ;  /* 0x0000df00ff017b82 */ /* 0x000ff00000000800 */
[----:B------:R-:W0:Y:S01]  /*0010*/  LDC.64 R2, c[0x0][0x380] ;  /* 0x0000e000ff027b82 */ /* 0x000e220000000a00 */
[----:B------:R-:W0:Y:S07]  /*0020*/  LDCU.64 UR4, c[0x0][0x358] ;  /* 0x00006b00ff0477ac */ /* 0x000e2e0008000a00 */
[----:B------:R-:W1:Y:S01]  /*0030*/  LDC R5, c[0x0][0x388] ;  /* 0x0000e200ff057b82 */ /* 0x000e620000000800 */
[----:B0-----:R-:W-:Y:S04]  /*0040*/  STG.E desc[UR4][R2.64+0x4], RZ ;  /* 0x000004ff02007986 */ /* 0x001fe8000c101904 */
[----:B-1----:R-:W-:Y:S01]  /*0050*/  STG.E desc[UR4][R2.64], R5 ;  /* 0x0000000502007986 */ /* 0x002fe2000c101904 */
[----:B------:R-:W-:Y:S05]  /*0060*/  EXIT ;  /* 0x000000000000794d */ /* 0x000fea0003800000 */
.L_x_543:
        /* <DEDUP_REMOVED lines=9> */
.L_x_841:


//--------------------- .text._ZN6thrust24THRUST_300001_SM_1000_NS8cuda_cub4core6detail13_kernel_agentINS1_8__reduce11ReduceAgentINS0_12zip_iteratorIN4cuda3std3__45tupleIJPfNS0_17counting_iteratorIlNS0_11use_defaultESE_SE_EEEEEEEPNSB_IJflEEESI_iNS1_9__extrema9arg_min_fIflNSA_4lessIfEEEEEEJSH_SJ_iN3cub18CUB_300001_SM_100013GridEvenShareIiEENSR_9GridQueueIjEESO_EEEvDpT0_ --------------------------
	.section	.text._ZN6thrust24THRUST_300001_SM_1000_NS8cuda_cub4core6detail13_kernel_agentINS1_8__reduce11ReduceAgentINS0_12zip_iteratorIN4cuda3std3__45tupleIJPfNS0_17counting_iteratorIlNS0_11use_defaultESE_SE_EEEEEEEPNSB_IJflEEESI_iNS1_9__extrema9arg_min_fIflNSA_4lessIfEEEEEEJSH_SJ_iN3cub18CUB_300001_SM_100013GridEvenShareIiEENSR_9GridQueueIjEESO_EEEvDpT0_,"ax",@progbits
	.align	128
        .global         _ZN6thrust24THRUST_300001_SM_1000_NS8cuda_cub4core6detail13_kernel_agentINS1_8__reduce11ReduceAgentINS0_12zip_iteratorIN4cuda3std3__45tupleIJPfNS0_17counting_iteratorIlNS0_11use_defaultESE_SE_EEEEEEEPNSB_IJflEEESI_iNS1_9__extrema9arg_min_fIflNSA_4lessIfEEEEEEJSH_SJ_iN3cub18CUB_300001_SM_100013GridEvenShareIiEENSR_9GridQueueIjEESO_EEEvDpT0_
        .type           _ZN6thrust24THRUST_300001_SM_1000_NS8cuda_cub4core6detail13_kernel_agentINS1_8__reduce11ReduceAgentINS0_12zip_iteratorIN4cuda3std3__45tupleIJPfNS0_17counting_iteratorIlNS0_11use_defaultESE_SE_EEEEEEEPNSB_IJflEEESI_iNS1_9__extrema9arg_min_fIflNSA_4lessIfEEEEEEJSH_SJ_iN3cub18CUB_300001_SM_100013GridEvenShareIiEENSR_9GridQueueIjEESO_EEEvDpT0_,@function
        .size           _ZN6thrust24THRUST_300001_SM_1000_NS8cuda_cub4core6detail13_kernel_agentINS1_8__reduce11ReduceAgentINS0_12zip_iteratorIN4cuda3std3__45tupleIJPfNS0_17counting_iteratorIlNS0_11use_defaultESE_SE_EEEEEEEPNSB_IJflEEESI_iNS1_9__extrema9arg_min_fIflNSA_4lessIfEEEEEEJSH_SJ_iN3cub18CUB_300001_SM_100013GridEvenShareIiEENSR_9GridQueueIjEESO_EEEvDpT0_,(.L_x_842 - _ZN6thrust24THRUST_300001_SM_1000_NS8cuda_cub4core6detail13_kernel_agentINS1_8__reduce11ReduceAgentINS0_12zip_iteratorIN4cuda3std3__45tupleIJPfNS0_17counting_iteratorIlNS0_11use_defaultESE_SE_EEEEEEEPNSB_IJflEEESI_iNS1_9__extrema9arg_min_fIflNSA_4lessIfEEEEEEJSH_SJ_iN3cub18CUB_300001_SM_100013GridEvenShareIiEENSR_9GridQueueIjEESO_EEEvDpT0_)
        .other          _ZN6thrust24THRUST_300001_SM_1000_NS8cuda_cub4core6detail13_kernel_agentINS1_8__reduce11ReduceAgentINS0_12zip_iteratorIN4cuda3std3__45tupleIJPfNS0_17counting_iteratorIlNS0_11use_defaultESE_SE_EEEEEEEPNSB_IJflEEESI_iNS1_9__extrema9arg_min_fIflNSA_4lessIfEEEEEEJSH_SJ_iN3cub18CUB_300001_SM_100013GridEvenShareIiEENSR_9GridQueueIjEESO_EEEvDpT0_,@"STO_CUDA_ENTRY STV_DEFAULT"
_ZN6thrust24THRUST_300001_SM_1000_NS8cuda_cub4core6detail13_kernel_agentINS1_8__reduce11ReduceAgentINS0_12zip_iteratorIN4cuda3std3__45tupleIJPfNS0_17counting_iteratorIlNS0_11use_defaultESE_SE_EEEEEEEPNSB_IJflEEESI_iNS1_9__extrema9arg_min_fIflNSA_4lessIfEEEEEEJSH_SJ_iN3cub18CUB_300001_SM_100013GridEvenShareIiEENSR_9GridQueueIjEESO_EEEvDpT0_:
.text._ZN6thrust24THRUST_300001_SM_1000_NS8cuda_cub4core6detail13_kernel_agentINS1_8__reduce11ReduceAgentINS0_12zip_iteratorIN4cuda3std3__45tupleIJPfNS0_17counting_iteratorIlNS0_11use_defaultESE_SE_EEEEEEEPNSB_IJflEEESI_iNS1_9__extrema9arg_min_fIflNSA_4lessIfEEEEEEJSH_SJ_iN3cub18CUB_300001_SM_100013GridEvenShareIiEENSR_9GridQueueIjEESO_EEEvDpT0_:
[----:B------:R-:W-:Y:S01]  /*0000*/  LDC R1, c[0x0][0x37c] ;  /* 0x0000df00ff017b82 */ /* 0x000fe20000000800 */
[----:B------:R-:W0:Y:S01]  /*0010*/  S2R R0, SR_CTAID.X ;  /* 0x0000000000007919 */ /* 0x000e220000002500 */
[----:B------:R-:W1:Y:S01]  /*0020*/  LDCU UR4, c[0x0][0x398] ;  /* 0x00007300ff0477ac */ /* 0x000e620008000800 */
[----:B------:R-:W-:Y:S01]  /*0030*/  BSSY.RECONVERGENT B0, `(.L_x_544) ;  /* 0x0000586000007945 */ /* 0x000fe20003800200 */
[----:B------:R-:W2:Y:S01]  /*0040*/  LDCU UR6, c[0x0][0x370] ;  /* 0x00006e00ff0677ac */ /* 0x000ea20008000800 */
[----:B------:R-:W3:Y:S01]  /*0050*/  LDCU.64 UR10, c[0x0][0x358] ;  /* 0x00006b00ff0a77ac */ /* 0x000ee20008000a00 */
[----:B-1----:R-:W-:Y:S01]  /*0060*/  IMAD.U32 R10, RZ, RZ, UR4 ;  /* 0x00000004ff0a7e24 */ /* 0x002fe2000f8e00ff */
[----:B--2---:R-:W-:Y:S01]  /*0070*/  UIMAD UR6, UR6, 0x500, URZ ;  /* 0x00000500060678a4 */ /* 0x004fe2000f8e02ff */
[----:B0-----:R-:W-:-:S04]  /*0080*/  IMAD R11, R0, 0x500, RZ ;  /* 0x00000500000b7824 */ /* 0x001fc800078e02ff */
[----:B------:R-:W-:-:S05]  /*0090*/  VIADD R3, R11, 0x500 ;  /* 0x000005000b037836 */ /* 0x000fca0000000000 */
[----:B------:R-:W-:-:S13]  /*00a0*/  ISETP.GT.AND P0, PT, R3, R10, PT ;  /* 0x0000000a0300720c */ /* 0x000fda0003f04270 */
[----:B---3--:R-:W-:Y:S05]  /*00b0*/  @!P0 BRA `(.L_x_545) ;  /* 0x0000003000088947 */ /* 0x008fea0003800000 */
[----:B------:R-:W0:Y:S01]  /*00c0*/  S2R R2, SR_TID.X ;  /* 0x0000000000027919 */ /* 0x000e220000002100 */
[----:B------:R-:W-:Y:S01]  /*00d0*/  IMAD.IADD R3, R10, 0x1, -R11 ;  /* 0x000000010a037824 */ /* 0x000fe200078e0a0b */
[----:B------:R-:W1:Y:S01]  /*00e0*/  LDCU.64 UR6, c[0x0][0x388] ;  /* 0x00007100ff0677ac */ /* 0x000e620008000a00 */
[----:B------:R-:W-:Y:S01]  /*00f0*/  BSSY.RECONVERGENT B1, `(.L_x_546) ;  /* 0x000000f000017945 */ /* 0x000fe20003800200 */
[----:B------:R-:W-:Y:S01]  /*0100*/  CS2R R6, SRZ ;  /* 0x0000000000067805 */ /* 0x000fe2000001ff00 */
[----:B------:R-:W-:Y:S01]  /*0110*/  IMAD.MOV.U32 R9, RZ, RZ, RZ ;  /* 0x000000ffff097224 */ /* 0x000fe200078e00ff */
[----:B------:R-:W2:Y:S01]  /*0120*/  LDCU.64 UR8, c[0x0][0x388] ;  /* 0x00007100ff0877ac */ /* 0x000ea20008000a00 */
[----:B0-----:R-:W-:Y:S01]  /*0130*/  ISETP.GE.AND P0, PT, R2, R3, PT ;  /* 0x000000030200720c */ /* 0x001fe20003f06270 */
[----:B------:R-:W-:-:S12]  /*0140*/  IMAD.MOV.U32 R8, RZ, RZ, R2 ;  /* 0x000000ffff087224 */ /* 0x000fd800078e0002 */
[----:B-12---:R-:W-:Y:S05]  /*0150*/  @P0 BRA `(.L_x_547) ;  /* 0x0000000000200947 */ /* 0x006fea0003800000 */
[----:B------:R-:W0:Y:S01]  /*0160*/  LDC.64 R4, c[0x0][0x380] ;  /* 0x0000e000ff047b82 */ /* 0x000e220000000a00 */
[----:B------:R-:W-:Y:S01]  /*0170*/  IMAD.IADD R9, R11, 0x1, R2 ;  /* 0x000000010b097824 */ /* 0x000fe200078e0202 */
[----:B------:R-:W1:Y:S03]  /*0180*/  LDCU.64 UR4, c[0x0][0x388] ;  /* 0x00007100ff0477ac */ /* 0x000e660008000a00 */
[----:B0-----:R-:W-:-:S05]  /*0190*/  IMAD.WIDE R4, R9, 0x4, R4 ;  /* 0x0000000409047825 */ /* 0x001fca00078e0204 */
[----:B------:R0:W5:Y:S01]  /*01a0*/  LDG.E R7, desc[UR10][R4.64] ;  /* 0x0000000a04077981 */ /* 0x000162000c1e1900 */
[----:B-1----:R-:W-:Y:S01]  /*01b0*/  IADD3 R6, P0, PT, R9, UR4, RZ ;  /* 0x0000000409067c10 */ /* 0x002fe2000ff1e0ff */
[----:B------:R-:W-:-:S03]  /*01c0*/  VIADD R8, R2, 0x100 ;  /* 0x0000010002087836 */ /* 0x000fc60000000000 */
[----:B------:R-:W-:-:S09]  /*01d0*/  LEA.HI.X.SX32 R9, R9, UR5, 0x1, P0 ;  /* 0x0000000509097c11 */ /* 0x000fd200080f0eff */
.L_x_547:
[----:B------:R-:W-:Y:S05]  /*01e0*/  BSYNC.RECONVERGENT B1 ;  /* 0x0000000000017941 */ /* 0x000fea0003800200 */
.L_x_546:
        /* <DEDUP_REMOVED lines=9> */
[----:B------:R-:W0:Y:S01]  /*0280*/  LDC.64 R4, c[0x0][0x380] ;  /* 0x0000e000ff047b82 */ /* 0x000e220000000a00 */
[----:B------:R-:W-:Y:S01]  /*0290*/  LEA.HI R10, R16, 0x1, RZ, 0x18 ;  /* 0x00000001100a7811 */ /* 0x000fe200078fc0ff */
[----:B------:R-:W-:-:S03]  /*02a0*/  IMAD.IADD R15, R11, 0x1, R8 ;  /* 0x000000010b0f7824 */ /* 0x000fc600078e0208 */
[----:B------:R-:W-:-:S05]  /*02b0*/  LOP3.LUT R10, R10, 0x3, RZ, 0xc0, !PT ;  /* 0x000000030a0a7812 */ /* 0x000fca00078ec0ff */
[----:B------:R-:W-:-:S07]  /*02c0*/  IMAD.MOV R10, RZ, RZ, -R10 ;  /* 0x000000ffff0a7224 */ /* 0x000fce00078e0a0a */
.L_x_554:
[----:B0-----:R-:W-:-:S05]  /*02d0*/  IMAD.WIDE R12, R15, 0x4, R4 ;  /* 0x000000040f0c7825 */ /* 0x001fca00078e0204 */
[----:B------:R-:W2:Y:S01]  /*02e0*/  LDG.E R20, desc[UR10][R12.64] ;  /* 0x0000000a0c147981 */ /* 0x000ea2000c1e1900 */
[----:B------:R-:W-:Y:S01]  /*02f0*/  VIADD R10, R10, 0x1 ;  /* 0x000000010a0a7836 */ /* 0x000fe20000000000 */
[C---:B------:R-:W-:Y:S01]  /*0300*/  IADD3 R18, P1, PT, R15.reuse, UR6, RZ ;  /* 0x000000060f127c10 */ /* 0x040fe2000ff3e0ff */
[----:B------:R-:W-:Y:S03]  /*0310*/  BSSY.RECONVERGENT B3, `(.L_x_552) ;  /* 0x0000013000037945 */ /* 0x000fe60003800200 */
[----:B------:R-:W-:Y:S02]  /*0320*/  ISETP.NE.AND P2, PT, R10, RZ, PT ;  /* 0x000000ff0a00720c */ /* 0x000fe40003f45270 */
[----:B------:R-:W-:Y:S02]  /*0330*/  LEA.HI.X.SX32 R17, R15, UR7, 0x1, P1 ;  /* 0x000000070f117c11 */ /* 0x000fe400088f0eff */
        /* <DEDUP_REMOVED lines=10> */
[C---:B------:R-:W-:Y:S02]  /*03e0*/  @P3 ISETP.LT.U32.AND P1, PT, R13.reuse, R18, PT ;  /* 0x000000120d00320c */ /* 0x040fe40003f21070 */
[CC--:B------:R-:W-:Y:S02]  /*03f0*/  @P3 ISETP.GE.AND.EX P0, PT, R14.reuse, R17.reuse, PT, P0 ;  /* 0x000000110e00320c */ /* 0x0c0fe40003f06300 */
[----:B------:R-:W-:Y:S02]  /*0400*/  @P3 ISETP.LT.AND.EX P1, PT, R14, R17, PT, P1 ;  /* 0x000000110e00320c */ /* 0x000fe40003f21310 */
[----:B------:R-:W-:Y:S02]  /*0410*/  @P3 FSEL R7, R12, R20, !P0 ;  /* 0x000000140c073208 */ /* 0x000fe40004000000 */
[----:B------:R-:W-:-:S02]  /*0420*/  @P3 SEL R6, R13, R18, P1 ;  /* 0x000000120d063207 */ /* 0x000fc40000800000 */
[----:B------:R-:W-:-:S07]  /*0430*/  @P3 SEL R9, R14, R17, P1 ;  /* 0x000000110e093207 */ /* 0x000fce0000800000 */
.L_x_553:
[----:B------:R-:W-:Y:S05]  /*0440*/  BSYNC.RECONVERGENT B3 ;  /* 0x0000000000037941 */ /* 0x000fea0003800200 */
.L_x_552:
[----:B------:R-:W-:Y:S02]  /*0450*/  VIADD R8, R8, 0x100 ;  /* 0x0000010008087836 */ /* 0x000fe40000000000 */
[----:B------:R-:W-:Y:S01]  /*0460*/  VIADD R15, R15, 0x100 ;  /* 0x000001000f0f7836 */ /* 0x000fe20000000000 */
[----:B------:R-:W-:Y:S06]  /*0470*/  @P2 BRA `(.L_x_554) ;  /* 0xfffffffc00942947 */ /* 0x000fec000383ffff */
.L_x_551:
[----:B------:R-:W-:Y:S05]  /*0480*/  BSYNC.RECONVERGENT B2 ;  /* 0x0000000000027941 */ /* 0x000fea0003800200 */
.L_x_550:
[----:B------:R-:W-:-:S13]  /*0490*/  ISETP.GE.U32.AND P0, PT, R16, 0x300, PT ;  /* 0x000003001000780c */ /* 0x000fda0003f06070 */
[----:B------:R-:W-:Y:S05]  /*04a0*/  @!P0 BRA `(.L_x_549) ;  /* 0x00000004008c8947 */ /* 0x000fea0003800000 */
[----:B------:R-:W0:Y:S01]  /*04b0*/  LDC.64 R4, c[0x0][0x380] ;  /* 0x0000e000ff047b82 */ /* 0x000e220000000a00 */
[----:B------:R-:W-:-:S04]  /*04c0*/  IMAD.IADD R11, R11, 0x1, R8 ;  /* 0x000000010b0b7824 */ /* 0x000fc800078e0208 */
[C---:B------:R-:W-:Y:S02]  /*04d0*/  VIADD R19, R11.reuse, 0x100 ;  /* 0x000001000b137836 */ /* 0x040fe40000000000 */
[C---:B------:R-:W-:Y:S02]  /*04e0*/  VIADD R18, R11.reuse, 0x200 ;  /* 0x000002000b127836 */ /* 0x040fe40000000000 */
[----:B------:R-:W-:Y:S01]  /*04f0*/  VIADD R20, R11, 0x300 ;  /* 0x000003000b147836 */ /* 0x000fe20000000000 */
[----:B0-----:R-:W-:-:S05]  /*0500*/  IADD3 R4, P0, PT, R4, 0x800, RZ ;  /* 0x0000080004047810 */ /* 0x001fca0007f1e0ff */
[----:B------:R-:W-:-:S08]  /*0510*/  IMAD.X R5, RZ, RZ, R5, P0 ;  /* 0x000000ffff057224 */ /* 0x000fd000000e0605 */
.L_x_563:
[----:B------:R-:W-:-:S05]  /*0520*/  IMAD.WIDE R14, R11, 0x4, R4 ;  /* 0x000000040b0e7825 */ /* 0x000fca00078e0204 */
[----:B------:R-:W2:Y:S04]  /*0530*/  LDG.E R24, desc[UR10][R14.64+-0x800] ;  /* 0xfff8000a0e187981 */ /* 0x000ea8000c1e1900 */
[----:B-----5:R0:W5:Y:S04]  /*0540*/  LDG.E R26, desc[UR10][R14.64+-0x400] ;  /* 0xfffc000a0e1a7981 */ /* 0x020168000c1e1900 */
[----:B------:R0:W5:Y:S04]  /*0550*/  LDG.E R10, desc[UR10][R14.64] ;  /* 0x0000000a0e0a7981 */ /* 0x000168000c1e1900 */
[----:B------:R0:W5:Y:S01]  /*0560*/  LDG.E R12, desc[UR10][R14.64+0x400] ;  /* 0x0004000a0e0c7981 */ /* 0x000162000c1e1900 */
[----:B------:R-:W-:Y:S01]  /*0570*/  IADD3 R21, P1, PT, R11, UR8, RZ ;  /* 0x000000080b157c10 */ /* 0x000fe2000ff3e0ff */
[----:B------:R-:W-:Y:S01]  /*0580*/  BSSY.RECONVERGENT B2, `(.L_x_555) ;  /* 0x0000012000027945 */ /* 0x000fe20003800200 */
[----:B------:R-:W-:-:S02]  /*0590*/  IMAD.MOV.U32 R16, RZ, RZ, R6 ;  /* 0x000000ffff107224 */ /* 0x000fc400078e0006 */
[----:B------:R-:W-:Y:S01]  /*05a0*/  IMAD.MOV.U32 R17, RZ, RZ, R9 ;  /* 0x000000ffff117224 */ /* 0x000fe200078e0009 */
[----:B------:R-:W-:Y:S01]  /*05b0*/  LEA.HI.X.SX32 R22, R11, UR9, 0x1, P1 ;  /* 0x000000090b167c11 */ /* 0x000fe200088f0eff */
[----:B------:R-:W-:Y:S01]  /*05c0*/  IMAD.MOV.U32 R13, RZ, RZ, R7 ;  /* 0x000000ffff0d7224 */ /* 0x000fe200078e0007 */
        /* <DEDUP_REMOVED lines=13> */
.L_x_556:
[----:B------:R-:W-:Y:S05]  /*06a0*/  BSYNC.RECONVERGENT B2 ;  /* 0x0000000000027941 */ /* 0x000fea0003800200 */
.L_x_555:
[----:B-----5:R-:W-:Y:S01]  /*06b0*/  FSETP.GEU.AND P0, PT, R13, R26, PT ;  /* 0x0000001a0d00720b */ /* 0x020fe20003f0e000 */
[----:B------:R-:W-:Y:S01]  /*06c0*/  BSSY.RECONVERGENT B2, `(.L_x_557) ;  /* 0x0000012000027945 */ /* 0x000fe20003800200 */
[C---:B------:R-:W-:Y:S01]  /*06d0*/  IADD3 R15, P1, PT, R19.reuse, UR8, RZ ;  /* 0x00000008130f7c10 */ /* 0x040fe2000ff3e0ff */
[----:B------:R-:W-:Y:S02]  /*06e0*/  IMAD.MOV.U32 R6, RZ, RZ, R16 ;  /* 0x000000ffff067224 */ /* 0x000fe400078e0010 */
[----:B------:R-:W-:Y:S01]  /*06f0*/  IMAD.MOV.U32 R9, RZ, RZ, R17 ;  /* 0x000000ffff097224 */ /* 0x000fe200078e0011 */
[----:B------:R-:W-:Y:S01]  /*0700*/  LEA.HI.X.SX32 R14, R19, UR9, 0x1, P1 ;  /* 0x00000009130e7c11 */ /* 0x000fe200088f0eff */
        /* <DEDUP_REMOVED lines=13> */
.L_x_558:
[----:B------:R-:W-:Y:S05]  /*07e0*/  BSYNC.RECONVERGENT B2 ;  /* 0x0000000000027941 */ /* 0x000fea0003800200 */
.L_x_557:
[----:B------:R-:W-:Y:S01]  /*07f0*/  FSETP.GEU.AND P0, PT, R7, R10, PT ;  /* 0x0000000a0700720b */ /* 0x000fe20003f0e000 */
[----:B------:R-:W-:Y:S01]  /*0800*/  BSSY.RECONVERGENT B2, `(.L_x_559) ;  /* 0x0000013000027945 */ /* 0x000fe20003800200 */
[----:B------:R-:W-:Y:S01]  /*0810*/  IADD3 R17, P1, PT, R18, UR8, RZ ;  /* 0x0000000812117c10 */ /* 0x000fe2000ff3e0ff */
[----:B------:R-:W-:Y:S01]  /*0820*/  IMAD.MOV.U32 R14, RZ, RZ, R6 ;  /* 0x000000ffff0e7224 */ /* 0x000fe200078e0006 */
[----:B------:R-:W-:Y:S01]  /*0830*/  IADD3 R21, P2, PT, R20, UR8, RZ ;  /* 0x0000000814157c10 */ /* 0x000fe2000ff5e0ff */
        /* <DEDUP_REMOVED lines=15> */
.L_x_560:
[----:B------:R-:W-:Y:S05]  /*0930*/  BSYNC.RECONVERGENT B2 ;  /* 0x0000000000027941 */ /* 0x000fea0003800200 */
.L_x_559:
[----:B------:R-:W-:Y:S01]  /*0940*/  FSETP.GEU.AND P0, PT, R13, R12, PT ;  /* 0x0000000c0d00720b */ /* 0x000fe20003f0e000 */
[----:B------:R-:W-:Y:S01]  /*0950*/  BSSY.RECONVERGENT B2, `(.L_x_561) ;  /* 0x0000011000027945 */ /* 0x000fe20003800200 */
[----:B------:R-:W-:Y:S01]  /*0960*/  LEA.HI.X.SX32 R10, R20, UR9, 0x1, P2 ;  /* 0x00000009140a7c11 */ /* 0x000fe200090f0eff */
        /* <DEDUP_REMOVED lines=15> */
.L_x_562:
[----:B------:R-:W-:Y:S05]  /*0a60*/  BSYNC.RECONVERGENT B2 ;  /* 0x0000000000027941 */ /* 0x000fea0003800200 */
.L_x_561:
[----:B------:R-:W-:Y:S02]  /*0a70*/  VIADD R8, R8, 0x400 ;  /* 0x0000040008087836 */ /* 0x000fe40000000000 */
[----:B------:R-:W-:Y:S02]  /*0a80*/  VIADD R19, R19, 0x400 ;  /* 0x0000040013137836 */ /* 0x000fe40000000000 */
[----:B------:R-:W-:Y:S01]  /*0a90*/  VIADD R18, R18, 0x400 ;  /* 0x0000040012127836 */ /* 0x000fe20000000000 */
[----:B------:R-:W-:Y:S01]  /*0aa0*/  ISETP.GE.AND P0, PT, R8, R3, PT ;  /* 0x000000030800720c */ /* 0x000fe20003f06270 */
[----:B------:R-:W-:Y:S02]  /*0ab0*/  VIADD R20, R20, 0x400 ;  /* 0x0000040014147836 */ /* 0x000fe40000000000 */
[----:B------:R-:W-:-:S10]  /*0ac0*/  VIADD R11, R11, 0x400 ;  /* 0x000004000b0b7836 */ /* 0x000fd40000000000 */
[----:B------:R-:W-:Y:S05]  /*0ad0*/  @!P0 BRA `(.L_x_563) ;  /* 0xfffffff800908947 */ /* 0x000fea000383ffff */
.L_x_549:
[----:B------:R-:W-:Y:S05]  /*0ae0*/  BSYNC.RECONVERGENT B1 ;  /* 0x0000000000017941 */ /* 0x000fea0003800200 */
.L_x_548:
[----:B------:R-:W-:-:S13]  /*0af0*/  ISETP.GE.AND P0, PT, R3, 0x100, PT ;  /* 0x000001000300780c */ /* 0x000fda0003f06270 */
[----:B------:R-:W-:Y:S05]  /*0b00*/  @!P0 BRA `(.L_x_564) ;  /* 0x00000010003c8947 */ /* 0x000fea0003800000 */
[----:B------:R-:W1:Y:S01]  /*0b10*/  S2R R13, SR_LANEID ;  /* 0x00000000000d7919 */ /* 0x000e620000000000 */
[----:B------:R-:W-:Y:S01]  /*0b20*/  BSSY.RECONVERGENT B1, `(.L_x_565) ;  /* 0x0000015000017945 */ /* 0x000fe20003800200 */
[----:B0-----:R-:W-:Y:S01]  /*0b30*/  IMAD.MOV.U32 R5, RZ, RZ, R6 ;  /* 0x000000ffff057224 */ /* 0x001fe200078e0006 */
[----:B-----5:R-:W0:Y:S01]  /*0b40*/  SHFL.DOWN PT, R4, R7, 0x1, 0x1f ;  /* 0x08201f0007047f89 */ /* 0x020e2200000e0000 */
        /* <DEDUP_REMOVED lines=18> */
.L_x_566:
[----:B------:R-:W-:Y:S05]  /*0c70*/  BSYNC.RECONVERGENT B1 ;  /* 0x0000000000017941 */ /* 0x000fea0003800200 */
.L_x_565:
        /* <DEDUP_REMOVED lines=21> */
.L_x_568:
[----:B------:R-:W-:Y:S05]  /*0dd0*/  BSYNC.RECONVERGENT B1 ;  /* 0x0000000000017941 */ /* 0x000fea0003800200 */
.L_x_567:
        /* <DEDUP_REMOVED lines=21> */
.L_x_570:
[----:B------:R-:W-:Y:S05]  /*0f30*/  BSYNC.RECONVERGENT B1 ;  /* 0x0000000000017941 */ /* 0x000fea0003800200 */
.L_x_569:
        /* <DEDUP_REMOVED lines=21> */
.L_x_572:
[----:B------:R-:W-:Y:S05]  /*1090*/  BSYNC.RECONVERGENT B1 ;  /* 0x0000000000017941 */ /* 0x000fea0003800200 */
.L_x_571:
        /* <DEDUP_REMOVED lines=22> */
.L_x_574:
[----:B------:R-:W-:Y:S05]  /*1200*/  BSYNC.RECONVERGENT B1 ;  /* 0x0000000000017941 */ /* 0x000fea0003800200 */
.L_x_573:
        /* <DEDUP_REMOVED lines=12> */
.L_x_576:
[----:B------:R-:W-:Y:S05]  /*12d0*/  BSYNC.RECONVERGENT B1 ;  /* 0x0000000000017941 */ /* 0x000fea0003800200 */
.L_x_575:
        /* <DEDUP_REMOVED lines=31> */
.L_x_579:
[----:B------:R-:W-:Y:S05]  /*14d0*/  BSYNC.RECONVERGENT B1 ;  /* 0x0000000000017941 */ /* 0x000fea0003800200 */
.L_x_578:
        /* <DEDUP_REMOVED lines=18> */
.L_x_581:
[----:B------:R-:W-:Y:S05]  /*1600*/  BSYNC.RECONVERGENT B1 ;  /* 0x0000000000017941 */ /* 0x000fea0003800200 */
.L_x_580:
        /* <DEDUP_REMOVED lines=18> */
.L_x_583:
[----:B------:R-:W-:Y:S05]  /*1730*/  BSYNC.RECONVERGENT B1 ;  /* 0x0000000000017941 */ /* 0x000fea0003800200 */
.L_x_582:
        /* <DEDUP_REMOVED lines=18> */
.L_x_585:
[----:B------:R-:W-:Y:S05]  /*1860*/  BSYNC.RECONVERGENT B1 ;  /* 0x0000000000017941 */ /* 0x000fea0003800200 */
.L_x_584:
        /* <DEDUP_REMOVED lines=18> */
.L_x_587:
[----:B------:R-:W-:Y:S05]  /*1990*/  BSYNC.RECONVERGENT B1 ;  /* 0x0000000000017941 */ /* 0x000fea0003800200 */
.L_x_586:
        /* <DEDUP_REMOVED lines=18> */
.L_x_589:
[----:B------:R-:W-:Y:S05]  /*1ac0*/  BSYNC.RECONVERGENT B1 ;  /* 0x0000000000017941 */ /* 0x000fea0003800200 */
.L_x_588:
        /* <DEDUP_REMOVED lines=19> */
.L_x_564:
[----:B0-----:R-:W-:Y:S01]  /*1c00*/  LOP3.LUT R4, R2, 0x3e0, RZ, 0xc0, !PT ;  /* 0x000003e002047812 */ /* 0x001fe200078ec0ff */
[----:B------:R-:W-:Y:S01]  /*1c10*/  BSSY.RECONVERGENT B1, `(.L_x_590) ;  /* 0x000001b000017945 */ /* 0x000fe20003800200 */
[----:B-----5:R-:W-:Y:S02]  /*1c20*/  IMAD.MOV.U32 R5, RZ, RZ, R7 ;  /* 0x000000ffff057224 */ /* 0x020fe400078e0007 */
[----:B------:R-:W-:Y:S02]  /*1c30*/  IMAD.MOV.U32 R13, RZ, RZ, R6 ;  /* 0x000000ffff0d7224 */ /* 0x000fe400078e0006 */
[----:B------:R-:W-:Y:S01]  /*1c40*/  VIADD R8, R4, 0x20 ;  /* 0x0000002004087836 */ /* 0x000fe20000000000 */
[----:B------:R-:W-:Y:S01]  /*1c50*/  LOP3.LUT R4, RZ, R4, RZ, 0x33, !PT ;  /* 0x00000004ff047212 */ /* 0x000fe200078e33ff */
[----:B------:R-:W-:-:S03]  /*1c60*/  IMAD.MOV.U32 R15, RZ, RZ, R9 ;  /* 0x000000ffff0f7224 */ /* 0x000fc600078e0009 */
[----:B------:R-:W-:Y:S01]  /*1c70*/  ISETP.GT.AND P0, PT, R8, R3, PT ;  /* 0x000000030800720c */ /* 0x000fe20003f04270 */
[----:B------:R-:W-:-:S05]  /*1c80*/  IMAD.IADD R4, R3, 0x1, R4 ;  /* 0x0000000103047824 */ /* 0x000fca00078e0204 */
        /* <DEDUP_REMOVED lines=19> */
.L_x_591:
[----:B------:R-:W-:Y:S05]  /*1dc0*/  BSYNC.RECONVERGENT B1 ;  /* 0x0000000000017941 */ /* 0x000fea0003800200 */
.L_x_590:
        /* <DEDUP_REMOVED lines=22> */
.L_x_593:
[----:B------:R-:W-:Y:S05]  /*1f30*/  BSYNC.RECONVERGENT B1 ;  /* 0x0000000000017941 */ /* 0x000fea0003800200 */
.L_x_592:
        /* <DEDUP_REMOVED lines=22> */
.L_x_595:
[----:B------:R-:W-:Y:S05]  /*20a0*/  BSYNC.RECONVERGENT B1 ;  /* 0x0000000000017941 */ /* 0x000fea0003800200 */
.L_x_594:
        /* <DEDUP_REMOVED lines=22> */
.L_x_597:
[----:B------:R-:W-:Y:S05]  /*2210*/  BSYNC.RECONVERGENT B1 ;  /* 0x0000000000017941 */ /* 0x000fea0003800200 */
.L_x_596:
        /* <DEDUP_REMOVED lines=23> */
.L_x_599:
[----:B------:R-:W-:Y:S05]  /*2390*/  BSYNC.RECONVERGENT B1 ;  /* 0x0000000000017941 */ /* 0x000fea0003800200 */
.L_x_598:
        /* <DEDUP_REMOVED lines=12> */
.L_x_601:
[----:B------:R-:W-:Y:S05]  /*2460*/  BSYNC.RECONVERGENT B1 ;  /* 0x0000000000017941 */ /* 0x000fea0003800200 */
.L_x_600:
[----:B------:R-:W-:Y:S01]  /*2470*/  BAR.SYNC.DEFER_BLOCKING 0x0 ;  /* 0x0000000000007b1d */ /* 0x000fe20000010000 */
[----:B------:R-:W-:-:S13]  /*2480*/  ISETP.NE.AND P2, PT, R2, RZ, PT ;  /* 0x000000ff0200720c */ /* 0x000fda0003f45270 */
[----:B------:R-:W-:Y:S05]  /*2490*/  @P2 BRA `(.L_x_577) ;  /* 0x0000003000fc2947 */ /* 0x000fea0003800000 */
[C---:B------:R-:W-:Y:S01]  /*24a0*/  ISETP.GE.AND P0, PT, R3.reuse, 0x21, PT ;  /* 0x000000210300780c */ /* 0x040fe20003f06270 */
[----:B------:R-:W-:Y:S01]  /*24b0*/  IMAD.MOV.U32 R2, RZ, RZ, R6 ;  /* 0x000000ffff027224 */ /* 0x000fe200078e0006 */
[C---:B------:R-:W-:Y:S01]  /*24c0*/  ISETP.GE.AND P5, PT, R3.reuse, 0x41, PT ;  /* 0x000000410300780c */ /* 0x040fe20003fa6270 */
[----:B0-----:R-:W-:Y:S01]  /*24d0*/  IMAD.MOV.U32 R9, RZ, RZ, R5 ;  /* 0x000000ffff097224 */ /* 0x001fe200078e0005 */
        /* <DEDUP_REMOVED lines=26> */
.L_x_603:
[----:B------:R-:W-:Y:S05]  /*2680*/  BSYNC.RECONVERGENT B1 ;  /* 0x0000000000017941 */ /* 0x000fea0003800200 */
.L_x_602:
        /* <DEDUP_REMOVED lines=26> */
.L_x_605:
[----:B------:R-:W-:Y:S05]  /*2830*/  BSYNC.RECONVERGENT B1 ;  /* 0x0000000000017941 */ /* 0x000fea0003800200 */
.L_x_604:
        /* <DEDUP_REMOVED lines=29> */
.L_x_607:
[----:B------:R-:W-:Y:S05]  /*2a10*/  BSYNC.RECONVERGENT B1 ;  /* 0x0000000000017941 */ /* 0x000fea0003800200 */
.L_x_606:
        /* <DEDUP_REMOVED lines=26> */
.L_x_609:
[----:B------:R-:W-:Y:S05]  /*2bc0*/  BSYNC.RECONVERGENT B1 ;  /* 0x0000000000017941 */ /* 0x000fea0003800200 */
.L_x_608:
        /* <DEDUP_REMOVED lines=26> */
.L_x_611:
[----:B------:R-:W-:Y:S05]  /*2d70*/  BSYNC.RECONVERGENT B1 ;  /* 0x0000000000017941 */ /* 0x000fea0003800200 */
.L_x_610:
        /* <DEDUP_REMOVED lines=26> */
.L_x_613:
[----:B------:R-:W-:Y:S05]  /*2f20*/  BSYNC.RECONVERGENT B1 ;  /* 0x0000000000017941 */ /* 0x000fea0003800200 */
.L_x_612:
[----:B------:R-:W-:Y:S02]  /*2f30*/  IMAD.MOV.U32 R6, RZ, RZ, R3 ;  /* 0x000000ffff067224 */ /* 0x000fe400078e0003 */
[----:B------:R-:W-:Y:S02]  /*2f40*/  IMAD.MOV.U32 R5, RZ, RZ, R7 ;  /* 0x000000ffff057224 */ /* 0x000fe400078e0007 */
[----:B------:R-:W-:Y:S01]  /*2f50*/  IMAD.MOV.U32 R4, RZ, RZ, R8 ;  /* 0x000000ffff047224 */ /* 0x000fe200078e0008 */
[----:B------:R-:W-:Y:S06]  /*2f60*/  @!P6 BRA `(.L_x_577) ;  /* 0x000000280048e947 */ /* 0x000fec0003800000 */
        /* <DEDUP_REMOVED lines=23> */
.L_x_545:
[----:B------:R-:W0:Y:S01]  /*30e0*/  S2R R2, SR_TID.X ;  /* 0x0000000000027919 */ /* 0x000e220000002100 */
[----:B------:R-:W1:Y:S01]  /*30f0*/  LDCU.128 UR12, c[0x0][0x380] ;  /* 0x00007000ff0c77ac */ /* 0x000e620008000c00 */
[----:B------:R-:W-:Y:S02]  /*3100*/  SHF.R.S32.HI R12, RZ, 0x1f, R11 ;  /* 0x0000001fff0c7819 */ /* 0x000fe4000001140b */
[----:B0-----:R-:W-:-:S04]  /*3110*/  IADD3 R3, P0, PT, R11, R2, RZ ;  /* 0x000000020b037210 */ /* 0x001fc80007f1e0ff */
[----:B-1----:R-:W-:Y:S01]  /*3120*/  LEA R4, P1, R3, UR12, 0x2 ;  /* 0x0000000c03047c11 */ /* 0x002fe2000f8210ff */
[----:B------:R-:W-:-:S05]  /*3130*/  IMAD.X R6, RZ, RZ, R12, P0 ;  /* 0x000000ffff067224 */ /* 0x000fca00000e060c */
[----:B------:R-:W-:-:S05]  /*3140*/  LEA.HI.X R5, R3, UR13, R6, 0x2, P1 ;  /* 0x0000000d03057c11 */ /* 0x000fca00088f1406 */
[----:B------:R-:W2:Y:S04]  /*3150*/  LDG.E R3, desc[UR10][R4.64] ;  /* 0x0000000a04037981 */ /* 0x000ea8000c1e1900 */
[----:B------:R-:W2:Y:S04]  /*3160*/  LDG.E R6, desc[UR10][R4.64+0x400] ;  /* 0x0004000a04067981 */ /* 0x000ea8000c1e1900 */
[----:B------:R-:W3:Y:S04]  /*3170*/  LDG.E R7, desc[UR10][R4.64+0x800] ;  /* 0x0008000a04077981 */ /* 0x000ee8000c1e1900 */
[----:B------:R-:W4:Y:S01]  /*3180*/  LDG.E R8, desc[UR10][R4.64+0xc00] ;  /* 0x000c000a04087981 */ /* 0x000f22000c1e1900 */
[C---:B------:R-:W-:Y:S01]  /*3190*/  VIADD R13, R2.reuse, 0x100 ;  /* 0x00000100020d7836 */ /* 0x040fe20000000000 */
[----:B------:R-:W-:Y:S01]  /*31a0*/  IADD3 R11, P3, PT, R11, UR14, RZ ;  /* 0x0000000e0b0b7c10 */ /* 0x000fe2000ff7e0ff */
[----:B------:R-:W-:Y:S01]  /*31b0*/  UMOV UR4, URZ ;  /* 0x000000ff00047c82 */ /* 0x000fe20008000000 */
[----:B------:R-:W-:Y:S01]  /*31c0*/  BSSY.RECONVERGENT B1, `(.L_x_614) ;  /* 0x0000013000017945 */ /* 0x000fe20003800200 */
[----:B------:R0:W5:Y:S02]  /*31d0*/  LDG.E R9, desc[UR10][R4.64+0x1000] ;  /* 0x0010000a04097981 */ /* 0x000164000c1e1900 */
[----:B0-----:R-:W-:-:S02]  /*31e0*/  LOP3.LUT R4, R2, 0x400, RZ, 0xfc, !PT ;  /* 0x0000040002047812 */ /* 0x001fc400078efcff */
[----:B--2---:R-:W-:-:S04]  /*31f0*/  FSETP.GEU.AND P0, PT, R6, R3, PT ;  /* 0x000000030600720b */ /* 0x004fc80003f0e000 */
[----:B------:R-:W-:Y:S01]  /*3200*/  FSEL R6, R6, R3, !P0 ;  /* 0x0000000306067208 */ /* 0x000fe20004000000 */
[----:B------:R-:W-:-:S03]  /*3210*/  VIADD R3, R2, 0x200 ;  /* 0x0000020002037836 */ /* 0x000fc60000000000 */
[----:B---3--:R-:W-:-:S04]  /*3220*/  FSETP.GEU.AND P1, PT, R7, R6, PT ;  /* 0x000000060700720b */ /* 0x008fc80003f2e000 */
[----:B------:R-:W-:Y:S02]  /*3230*/  FSEL R7, R7, R6, !P1 ;  /* 0x0000000607077208 */ /* 0x000fe40004800000 */
[----:B------:R-:W-:Y:S02]  /*3240*/  IADD3.X R6, PT, PT, R12, UR15, RZ, P3, !PT ;  /* 0x0000000f0c067c10 */ /* 0x000fe40009ffe4ff */
[----:B----4-:R-:W-:Y:S01]  /*3250*/  FSETP.GEU.AND P2, PT, R7, R8, PT ;  /* 0x000000080700720b */ /* 0x010fe20003f4e000 */
[----:B------:R-:W-:-:S04]  /*3260*/  IMAD.MOV.U32 R12, RZ, RZ, R7 ;  /* 0x000000ffff0c7224 */ /* 0x000fc800078e0007 */
[----:B------:R-:W-:-:S05]  /*3270*/  @P1 SEL R3, R13, R2, !P0 ;  /* 0x000000020d031207 */ /* 0x000fca0004000000 */
[----:B------:R-:W-:-:S03]  /*3280*/  IMAD.MOV.U32 R5, RZ, RZ, R3 ;  /* 0x000000ffff057224 */ /* 0x000fc600078e0003 */
[----:B------:R-:W-:Y:S05]  /*3290*/  @!P2 BRA `(.L_x_615) ;  /* 0x000000000014a947 */ /* 0x000fea0003800000 */
[----:B------:R-:W-:Y:S01]  /*32a0*/  FSETP.GEU.AND P0, PT, R8, R7, PT ;  /* 0x000000070800720b */ /* 0x000fe20003f0e000 */
[----:B------:R-:W-:Y:S02]  /*32b0*/  IMAD.MOV.U32 R12, RZ, RZ, R8 ;  /* 0x000000ffff0c7224 */ /* 0x000fe400078e0008 */
[----:B------:R-:W-:-:S10]  /*32c0*/  VIADD R5, R2, 0x300 ;  /* 0x0000030002057836 */ /* 0x000fd40000000000 */
[----:B------:R-:W-:Y:S02]  /*32d0*/  @P0 IMAD.MOV.U32 R12, RZ, RZ, R7 ;  /* 0x000000ffff0c0224 */ /* 0x000fe400078e0007 */
[----:B------:R-:W-:-:S07]  /*32e0*/  @P0 IMAD.MOV.U32 R5, RZ, RZ, R3 ;  /* 0x000000ffff050224 */ /* 0x000fce00078e0003 */
.L_x_615:
[----:B------:R-:W-:Y:S05]  /*32f0*/  BSYNC.RECONVERGENT B1 ;  /* 0x0000000000017941 */ /* 0x000fea0003800200 */
.L_x_614:
[----:B-----5:R-:W-:Y:S01]  /*3300*/  FSETP.GEU.AND P0, PT, R12, R9, PT ;  /* 0x000000090c00720b */ /* 0x020fe20003f0e000 */
[----:B------:R-:W-:Y:S01]  /*3310*/  BSSY.RECONVERGENT B1, `(.L_x_616) ;  /* 0x0000014000017945 */ /* 0x000fe20003800200 */
[-C--:B------:R-:W-:Y:S01]  /*3320*/  IADD3 R13, P3, PT, R5, R11.reuse, RZ ;  /* 0x0000000b050d7210 */ /* 0x080fe20007f7e0ff */
[----:B------:R-:W-:Y:S01]  /*3330*/  IMAD.MOV.U32 R3, RZ, RZ, R12 ;  /* 0x000000ffff037224 */ /* 0x000fe200078e000c */
[----:B------:R-:W-:Y:S02]  /*3340*/  IADD3 R8, P1, PT, R4, R11, RZ ;  /* 0x0000000b04087210 */ /* 0x000fe40007f3e0ff */
[----:B------:R-:W-:Y:S02]  /*3350*/  IADD3.X R14, PT, PT, R6, UR4, RZ, P3, !PT ;  /* 0x00000004060e7c10 */ /* 0x000fe40009ffe4ff */
[----:B------:R-:W-:Y:S01]  /*3360*/  ISETP.LE.AND P2, PT, R10, UR6, PT ;  /* 0x000000060a007c0c */ /* 0x000fe2000bf43270 */
[----:B------:R-:W-:Y:S02]  /*3370*/  IMAD.X R11, RZ, RZ, R6, P1 ;  /* 0x000000ffff0b7224 */ /* 0x000fe400008e0606 */
[----:B------:R-:W-:-:S02]  /*3380*/  IMAD.MOV.U32 R6, RZ, RZ, R13 ;  /* 0x000000ffff067224 */ /* 0x000fc400078e000d */
[----:B------:R-:W-:Y:S01]  /*3390*/  IMAD.MOV.U32 R7, RZ, RZ, R14 ;  /* 0x000000ffff077224 */ /* 0x000fe200078e000e */
[----:B------:R-:W-:Y:S07]  /*33a0*/  @!P0 BRA `(.L_x_617) ;  /* 0x0000000000288947 */ /* 0x000fee0003800000 */
        /* <DEDUP_REMOVED lines=10> */
.L_x_617:
[----:B------:R-:W-:Y:S05]  /*3450*/  BSYNC.RECONVERGENT B1 ;  /* 0x0000000000017941 */ /* 0x000fea0003800200 */
.L_x_616:
        /* <DEDUP_REMOVED lines=12> */
[----:B------:R-:W-:-:S05]  /*3520*/  IMAD.MOV.U32 R9, RZ, RZ, 0x500 ;  /* 0x00000500ff097424 */ /* 0x000fca00078e00ff */
[----:B------:R-:W2:Y:S01]  /*3530*/  ATOMG.E.ADD.STRONG.GPU PT, R8, desc[UR10][R4.64], R9 ;  /* 0x80000009040879a8 */ /* 0x000ea200081ef10a */
[----:B------:R-:W0:Y:S01]  /*3540*/  S2UR UR5, SR_CgaCtaId ;  /* 0x00000000000579c3 */ /* 0x000e220000008800 */
[----:B------:R-:W-:Y:S02]  /*3550*/  UMOV UR4, 0x400 ;  /* 0x0000040000047882 */ /* 0x000fe40000000000 */
[----:B0-----:R-:W-:Y:S01]  /*3560*/  ULEA UR4, UR5, UR4, 0x18 ;  /* 0x0000000405047291 */ /* 0x001fe2000f8ec0ff */
[----:B--2---:R-:W-:-:S08]  /*3570*/  VIADD R8, R8, UR6 ;  /* 0x0000000608087c36 */ /* 0x004fd00008000000 */
[----:B------:R0:W-:Y:S03]  /*3580*/  STS [UR4+0x98], R8 ;  /* 0x00009808ff007988 */ /* 0x0001e60008000804 */
.L_x_620:
[----:B------:R-:W-:Y:S05]  /*3590*/  BSYNC.RECONVERGENT B1 ;  /* 0x0000000000017941 */ /* 0x000fea0003800200 */
.L_x_619:
[----:B------:R-:W1:Y:S08]  /*35a0*/  S2UR UR5, SR_CgaCtaId ;  /* 0x00000000000579c3 */ /* 0x000e700000008800 */
[----:B------:R-:W-:Y:S06]  /*35b0*/  BAR.SYNC.DEFER_BLOCKING 0x0 ;  /* 0x0000000000007b1d */ /* 0x000fec0000010000 */
[----:B------:R-:W-:Y:S01]  /*35c0*/  UMOV UR4, 0x400 ;  /* 0x0000040000047882 */ /* 0x000fe20000000000 */
[----:B------:R-:W2:Y:S01]  /*35d0*/  LDCU UR7, c[0x0][0x398] ;  /* 0x00007300ff0777ac */ /* 0x000ea20008000800 */
[----:B------:R-:W3:Y:S01]  /*35e0*/  LDCU.128 UR12, c[0x0][0x380] ;  /* 0x00007000ff0c77ac */ /* 0x000ee20008000c00 */
[----:B-1----:R-:W-:-:S06]  /*35f0*/  ULEA UR4, UR5, UR4, 0x18 ;  /* 0x0000000405047291 */ /* 0x002fcc000f8ec0ff */
[----:B0-----:R-:W-:-:S05]  /*3600*/  IMAD.U32 R8, RZ, RZ, UR4 ;  /* 0x00000004ff087e24 */ /* 0x001fca000f8e00ff */
[----:B------:R-:W0:Y:S02]  /*3610*/  LDS R11, [R8+0x98] ;  /* 0x00009800080b7984 */ /* 0x000e240000000800 */
[----:B0-----:R-:W-:-:S05]  /*3620*/  VIADD R9, R11, 0x500 ;  /* 0x000005000b097836 */ /* 0x001fca0000000000 */
[----:B------:R-:W-:-:S13]  /*3630*/  ISETP.GT.AND P0, PT, R9, R10, PT ;  /* 0x0000000a0900720c */ /* 0x000fda0003f04270 */
[----:B--23--:R-:W-:Y:S05]  /*3640*/  @P0 BRA `(.L_x_621) ;  /* 0x0000000800080947 */ /* 0x00cfea0003800000 */
[----:B------:R-:W-:Y:S01]  /*3650*/  BSSY.RECONVERGENT B1, `(.L_x_621) ;  /* 0x0000081000017945 */ /* 0x000fe20003800200 */
.L_x_634:
[----:B------:R-:W-:-:S04]  /*3660*/  IADD3 R13, P0, PT, R2, R11, RZ ;  /* 0x0000000b020d7210 */ /* 0x000fc80007f1e0ff */
[----:B------:R-:W-:Y:S02]  /*3670*/  LEA.HI.X.SX32 R12, R11, RZ, 0x1, P0 ;  /* 0x000000ff0b0c7211 */ /* 0x000fe400000f0eff */
[----:B------:R-:W-:-:S04]  /*3680*/  LEA R14, P0, R13, UR12, 0x2 ;  /* 0x0000000c0d0e7c11 */ /* 0x000fc8000f8010ff */
[----:B------:R-:W-:-:S05]  /*3690*/  LEA.HI.X R15, R13, UR13, R12, 0x2, P0 ;  /* 0x0000000d0d0f7c11 */ /* 0x000fca00080f140c */
[----:B------:R-:W2:Y:S04]  /*36a0*/  LDG.E R20, desc[UR10][R14.64] ;  /* 0x0000000a0e147981 */ /* 0x000ea8000c1e1900 */
[----:B------:R0:W5:Y:S04]  /*36b0*/  LDG.E R21, desc[UR10][R14.64+0x400] ;  /* 0x0004000a0e157981 */ /* 0x000168000c1e1900 */
[----:B------:R0:W5:Y:S04]  /*36c0*/  LDG.E R11, desc[UR10][R14.64+0x800] ;  /* 0x0008000a0e0b7981 */ /* 0x000168000c1e1900 */
[----:B------:R0:W5:Y:S04]  /*36d0*/  LDG.E R9, desc[UR10][R14.64+0xc00] ;  /* 0x000c000a0e097981 */ /* 0x000168000c1e1900 */
[----:B------:R0:W5:Y:S01]  /*36e0*/  LDG.E R10, desc[UR10][R14.64+0x1000] ;  /* 0x0010000a0e0a7981 */ /* 0x000162000c1e1900 */
[----:B------:R-:W-:Y:S01]  /*36f0*/  IADD3 R13, P1, PT, R13, UR14, RZ ;  /* 0x0000000e0d0d7c10 */ /* 0x000fe2000ff3e0ff */
[----:B------:R-:W-:Y:S01]  /*3700*/  BSSY.RECONVERGENT B2, `(.L_x_622) ;  /* 0x0000012000027945 */ /* 0x000fe20003800200 */
[----:B------:R-:W-:-:S02]  /*3710*/  IMAD.MOV.U32 R16, RZ, RZ, R3 ;  /* 0x000000ffff107224 */ /* 0x000fc400078e0003 */
[----:B------:R-:W-:Y:S01]  /*3720*/  IMAD.MOV.U32 R18, RZ, RZ, R6 ;  /* 0x000000ffff127224 */ /* 0x000fe200078e0006 */
[----:B------:R-:W-:Y:S01]  /*3730*/  IADD3.X R12, PT, PT, R12, UR15, RZ, P1, !PT ;  /* 0x0000000f0c0c7c10 */ /* 0x000fe20008ffe4ff */
        /* <DEDUP_REMOVED lines=14> */
.L_x_623:
[----:B------:R-:W-:Y:S05]  /*3820*/  BSYNC.RECONVERGENT B2 ;  /* 0x0000000000027941 */ /* 0x000fea0003800200 */
.L_x_622:
        /* <DEDUP_REMOVED lines=19> */
.L_x_625:
[----:B------:R-:W-:Y:S05]  /*3960*/  BSYNC.RECONVERGENT B2 ;  /* 0x0000000000027941 */ /* 0x000fea0003800200 */
.L_x_624:
        /* <DEDUP_REMOVED lines=19> */
.L_x_627:
[----:B------:R-:W-:Y:S05]  /*3aa0*/  BSYNC.RECONVERGENT B2 ;  /* 0x0000000000027941 */ /* 0x000fea0003800200 */
.L_x_626:
        /* <DEDUP_REMOVED lines=19> */
.L_x_629:
[----:B------:R-:W-:Y:S05]  /*3be0*/  BSYNC.RECONVERGENT B2 ;  /* 0x0000000000027941 */ /* 0x000fea0003800200 */
.L_x_628:
        /* <DEDUP_REMOVED lines=19> */
.L_x_631:
[----:B------:R-:W-:Y:S05]  /*3d20*/  BSYNC.RECONVERGENT B2 ;  /* 0x0000000000027941 */ /* 0x000fea0003800200 */
.L_x_630:
[----:B------:R-:W-:Y:S01]  /*3d30*/  BAR.SYNC.DEFER_BLOCKING 0x0 ;  /* 0x0000000000007b1d */ /* 0x000fe20000010000 */
[----:B------:R-:W-:-:S05]  /*3d40*/  ISETP.NE.AND P0, PT, R2, RZ, PT ;  /* 0x000000ff0200720c */ /* 0x000fca0003f05270 */
[----:B------:R-:W-:Y:S08]  /*3d50*/  BSSY.RECONVERGENT B2, `(.L_x_632) ;  /* 0x000000a000027945 */ /* 0x000ff00003800200 */
[----:B------:R-:W-:Y:S05]  /*3d60*/  @P0 BRA `(.L_x_633) ;  /* 0x0000000000200947 */ /* 0x000fea0003800000 */
[----:B------:R-:W-:-:S05]  /*3d70*/  IMAD.MOV.U32 R11, RZ, RZ, 0x500 ;  /* 0x00000500ff0b7424 */ /* 0x000fca00078e00ff */
[----:B------:R-:W2:Y:S01]  /*3d80*/  ATOMG.E.ADD.STRONG.GPU PT, R8, desc[UR10][R4.64], R11 ;  /* 0x8000000b040879a8 */ /* 0x000ea200081ef10a */
[----:B------:R-:W0:Y:S01]  /*3d90*/  S2UR UR5, SR_CgaCtaId ;  /* 0x00000000000579c3 */ /* 0x000e220000008800 */
[----:B------:R-:W-:Y:S02]  /*3da0*/  UMOV UR4, 0x400 ;  /* 0x0000040000047882 */ /* 0x000fe40000000000 */
[----:B0-----:R-:W-:Y:S01]  /*3db0*/  ULEA UR4, UR5, UR4, 0x18 ;  /* 0x0000000405047291 */ /* 0x001fe2000f8ec0ff */
[----:B--2---:R-:W-:-:S05]  /*3dc0*/  VIADD R9, R8, UR6 ;  /* 0x0000000608097c36 */ /* 0x004fca0008000000 */
[----:B------:R-:W-:-:S05]  /*3dd0*/  IMAD.U32 R8, RZ, RZ, UR4 ;  /* 0x00000004ff087e24 */ /* 0x000fca000f8e00ff */
[----:B------:R0:W-:Y:S02]  /*3de0*/  STS [R8+0x98], R9 ;  /* 0x0000980908007388 */ /* 0x0001e40000000800 */
.L_x_633:
[----:B------:R-:W-:Y:S05]  /*3df0*/  BSYNC.RECONVERGENT B2 ;  /* 0x0000000000027941 */ /* 0x000fea0003800200 */
.L_x_632:
[----:B------:R-:W-:Y:S01]  /*3e00*/  BAR.SYNC.DEFER_BLOCKING 0x0 ;  /* 0x0000000000007b1d */ /* 0x000fe20000010000 */
[----:B------:R-:W-:-:S05]  /*3e10*/  IMAD.U32 R10, RZ, RZ, UR7 ;  /* 0x00000007ff0a7e24 */ /* 0x000fca000f8e00ff */
[----:B------:R-:W0:Y:S02]  /*3e20*/  LDS R11, [R8+0x98] ;  /* 0x00009800080b7984 */ /* 0x000e240000000800 */
[----:B0-----:R-:W-:-:S05]  /*3e30*/  VIADD R9, R11, 0x500 ;  /* 0x000005000b097836 */ /* 0x001fca0000000000 */
[----:B------:R-:W-:-:S13]  /*3e40*/  ISETP.GT.AND P0, PT, R9, R10, PT ;  /* 0x0000000a0900720c */ /* 0x000fda0003f04270 */
[----:B------:R-:W-:Y:S05]  /*3e50*/  @!P0 BRA `(.L_x_634) ;  /* 0xfffffff800008947 */ /* 0x000fea000383ffff */
[----:B------:R-:W-:Y:S05]  /*3e60*/  BSYNC.RECONVERGENT B1 ;  /* 0x0000000000017941 */ /* 0x000fea0003800200 */
.L_x_621:
[----:B------:R-:W-:Y:S01]  /*3e70*/  ISETP.GE.AND P0, PT, R11, R10, PT ;  /* 0x0000000a0b00720c */ /* 0x000fe20003f06270 */
[----:B------:R-:W0:Y:S01]  /*3e80*/  LDCU.64 UR6, c[0x0][0x388] ;  /* 0x00007100ff0677ac */ /* 0x000e220008000a00 */
[----:B------:R-:W-:Y:S01]  /*3e90*/  BSSY.RECONVERGENT B1, `(.L_x_618) ;  /* 0x0000094000017945 */ /* 0x000fe20003800200 */
[----:B------:R-:W1:Y:S10]  /*3ea0*/  LDCU.64 UR4, c[0x0][0x388] ;  /* 0x00007100ff0477ac */ /* 0x000e740008000a00 */
[----:B------:R-:W-:Y:S05]  /*3eb0*/  @P0 BRA `(.L_x_635) ;  /* 0x0000000800440947 */ /* 0x000fea0003800000 */
[----:B------:R-:W-:-:S05]  /*3ec0*/  IMAD.IADD R9, R10, 0x1, -R11 ;  /* 0x000000010a097824 */ /* 0x000fca00078e0a0b */
[----:B------:R-:W-:-:S13]  /*3ed0*/  ISETP.GE.AND P0, PT, R2, R9, PT ;  /* 0x000000090200720c */ /* 0x000fda0003f06270 */
[----:B------:R-:W-:Y:S05]  /*3ee0*/  @P0 BRA `(.L_x_635) ;  /* 0x0000000800380947 */ /* 0x000fea0003800000 */
[----:B------:R-:W-:Y:S01]  /*3ef0*/  LOP3.LUT R4, RZ, R2, RZ, 0x33, !PT ;  /* 0x00000002ff047212 */ /* 0x000fe200078e33ff */
[----:B------:R-:W-:Y:S01]  /*3f00*/  BSSY.RECONVERGENT B2, `(.L_x_636) ;  /* 0x0000027000027945 */ /* 0x000fe20003800200 */
[----:B------:R-:W-:Y:S02]  /*3f10*/  IMAD.MOV.U32 R8, RZ, RZ, R2 ;  /* 0x000000ffff087224 */ /* 0x000fe400078e0002 */
[----:B------:R-:W-:-:S04]  /*3f20*/  IADD3 R16, PT, PT, -R11, R10, R4 ;  /* 0x0000000a0b107210 */ /* 0x000fc80007ffe104 */
[----:B------:R-:W-:-:S04]  /*3f30*/  LOP3.LUT R4, R16, 0x300, RZ, 0xc0, !PT ;  /* 0x0000030010047812 */ /* 0x000fc800078ec0ff */
[----:B------:R-:W-:-:S13]  /*3f40*/  ISETP.NE.AND P0, PT, R4, 0x300, PT ;  /* 0x000003000400780c */ /* 0x000fda0003f05270 */
[----:B------:R-:W-:Y:S05]  /*3f50*/  @!P0 BRA `(.L_x_637) ;  /* 0x0000000000848947 */ /* 0x000fea0003800000 */
[----:B------:R-:W2:Y:S01]  /*3f60*/  LDC.64 R4, c[0x0][0x380] ;  /* 0x0000e000ff047b82 */ /* 0x000ea20000000a00 */
[----:B------:R-:W-:Y:S01]  /*3f70*/  LEA.HI R8, R16, 0x1, RZ, 0x18 ;  /* 0x0000000110087811 */ /* 0x000fe200078fc0ff */
[----:B------:R-:W-:-:S03]  /*3f80*/  IMAD.IADD R15, R2, 0x1, R11 ;  /* 0x00000001020f7824 */ /* 0x000fc600078e020b */
[----:B------:R-:W-:Y:S01]  /*3f90*/  LOP3.LUT R10, R8, 0x3, RZ, 0xc0, !PT ;  /* 0x00000003080a7812 */ /* 0x000fe200078ec0ff */
[----:B------:R-:W-:-:S04]  /*3fa0*/  IMAD.MOV.U32 R8, RZ, RZ, R2 ;  /* 0x000000ffff087224 */ /* 0x000fc800078e0002 */
[----:B------:R-:W-:-:S07]  /*3fb0*/  IMAD.MOV R10, RZ, RZ, -R10 ;  /* 0x000000ffff0a7224 */ /* 0x000fce00078e0a0a */
.L_x_640:
[----:B--2---:R-:W-:-:S05]  /*3fc0*/  IMAD.WIDE R12, R15, 0x4, R4 ;  /* 0x000000040f0c7825 */ /* 0x004fca00078e0204 */
[----:B------:R-:W2:Y:S01]  /*3fd0*/  LDG.E R20, desc[UR10][R12.64] ;  /* 0x0000000a0c147981 */ /* 0x000ea2000c1e1900 */
[----:B------:R-:W-:Y:S01]  /*3fe0*/  VIADD R10, R10, 0x1 ;  /* 0x000000010a0a7836 */ /* 0x000fe20000000000 */
[C---:B-1----:R-:W-:Y:S01]  /*3ff0*/  IADD3 R18, P1, PT, R15.reuse, UR4, RZ ;  /* 0x000000040f127c10 */ /* 0x042fe2000ff3e0ff */
[----:B------:R-:W-:Y:S03]  /*4000*/  BSSY.RECONVERGENT B3, `(.L_x_638) ;  /* 0x0000013000037945 */ /* 0x000fe60003800200 */
[----:B------:R-:W-:Y:S02]  /*4010*/  ISETP.NE.AND P2, PT, R10, RZ, PT ;  /* 0x000000ff0a00720c */ /* 0x000fe40003f45270 */
[----:B------:R-:W-:Y:S02]  /*4020*/  LEA.HI.X.SX32 R17, R15, UR5, 0x1, P1 ;  /* 0x000000050f117c11 */ /* 0x000fe400088f0eff */
        /* <DEDUP_REMOVED lines=16> */
.L_x_639:
[----:B0-----:R-:W-:Y:S05]  /*4130*/  BSYNC.RECONVERGENT B3 ;  /* 0x0000000000037941 */ /* 0x001fea0003800200 */
.L_x_638:
[----:B------:R-:W-:Y:S02]  /*4140*/  VIADD R8, R8, 0x100 ;  /* 0x0000010008087836 */ /* 0x000fe40000000000 */
[----:B------:R-:W-:Y:S01]  /*4150*/  VIADD R15, R15, 0x100 ;  /* 0x000001000f0f7836 */ /* 0x000fe20000000000 */
[----:B------:R-:W-:Y:S06]  /*4160*/  @P2 BRA `(.L_x_640) ;  /* 0xfffffffc00942947 */ /* 0x000fec000383ffff */
.L_x_637:
[----:B01----:R-:W-:Y:S05]  /*4170*/  BSYNC.RECONVERGENT B2 ;  /* 0x0000000000027941 */ /* 0x003fea0003800200 */
.L_x_636:
        /* <DEDUP_REMOVED lines=9> */
.L_x_649:
[----:B------:R-:W-:-:S05]  /*4210*/  IMAD.WIDE R14, R11, 0x4, R4 ;  /* 0x000000040b0e7825 */ /* 0x000fca00078e0204 */
[----:B------:R-:W2:Y:S04]  /*4220*/  LDG.E R24, desc[UR10][R14.64+-0x800] ;  /* 0xfff8000a0e187981 */ /* 0x000ea8000c1e1900 */
[----:B------:R0:W5:Y:S04]  /*4230*/  LDG.E R26, desc[UR10][R14.64+-0x400] ;  /* 0xfffc000a0e1a7981 */ /* 0x000168000c1e1900 */
        /* <DEDUP_REMOVED lines=21> */
.L_x_642:
[----:B------:R-:W-:Y:S05]  /*4390*/  BSYNC.RECONVERGENT B2 ;  /* 0x0000000000027941 */ /* 0x000fea0003800200 */
.L_x_641:
        /* <DEDUP_REMOVED lines=19> */
.L_x_644:
[----:B------:R-:W-:Y:S05]  /*44d0*/  BSYNC.RECONVERGENT B2 ;  /* 0x0000000000027941 */ /* 0x000fea0003800200 */
.L_x_643:
[----:B------:R-:W-:Y:S01]  /*44e0*/  FSETP.GEU.AND P0, PT, R3, R10, PT ;  /* 0x0000000a0300720b */ /* 0x000fe20003f0e000 */
[----:B------:R-:W-:Y:S01]  /*44f0*/  BSSY.RECONVERGENT B2, `(.L_x_645) ;  /* 0x0000013000027945 */ /* 0x000fe20003800200 */
[C---:B------:R-:W-:Y:S01]  /*4500*/  IADD3 R17, P1, PT, R19.reuse, UR6, RZ ;  /* 0x0000000613117c10 */ /* 0x040fe2000ff3e0ff */
        /* <DEDUP_REMOVED lines=17> */
.L_x_646:
[----:B------:R-:W-:Y:S05]  /*4620*/  BSYNC.RECONVERGENT B2 ;  /* 0x0000000000027941 */ /* 0x000fea0003800200 */
.L_x_645:
        /* <DEDUP_REMOVED lines=18> */
.L_x_648:
[----:B------:R-:W-:Y:S05]  /*4750*/  BSYNC.RECONVERGENT B2 ;  /* 0x0000000000027941 */ /* 0x000fea0003800200 */
.L_x_647:
[----:B------:R-:W-:Y:S02]  /*4760*/  VIADD R8, R8, 0x400 ;  /* 0x0000040008087836 */ /* 0x000fe40000000000 */
[----:B------:R-:W-:Y:S02]  /*4770*/  VIADD R20, R20, 0x400 ;  /* 0x0000040014147836 */ /* 0x000fe40000000000 */
[----:B------:R-:W-:Y:S01]  /*4780*/  VIADD R19, R19, 0x400 ;  /* 0x0000040013137836 */ /* 0x000fe20000000000 */
[----:B------:R-:W-:Y:S01]  /*4790*/  ISETP.GE.AND P0, PT, R8, R9, PT ;  /* 0x000000090800720c */ /* 0x000fe20003f06270 */
[----:B------:R-:W-:Y:S02]  /*47a0*/  VIADD R18, R18, 0x400 ;  /* 0x0000040012127836 */ /* 0x000fe40000000000 */
[----:B------:R-:W-:-:S10]  /*47b0*/  VIADD R11, R11, 0x400 ;  /* 0x000004000b0b7836 */ /* 0x000fd40000000000 */
[----:B------:R-:W-:Y:S05]  /*47c0*/  @!P0 BRA `(.L_x_649) ;  /* 0xfffffff800908947 */ /* 0x000fea000383ffff */
.L_x_635:
[----:B01----:R-:W-:Y:S05]  /*47d0*/  BSYNC.RECONVERGENT B1 ;  /* 0x0000000000017941 */ /* 0x003fea0003800200 */
.L_x_618:
        /* <DEDUP_REMOVED lines=22> */
.L_x_651:
[----:B------:R-:W-:Y:S05]  /*4940*/  BSYNC.RECONVERGENT B1 ;  /* 0x0000000000017941 */ /* 0x000fea0003800200 */
.L_x_650:
        /* <DEDUP_REMOVED lines=21> */
.L_x_653:
[----:B------:R-:W-:Y:S05]  /*4aa0*/  BSYNC.RECONVERGENT B1 ;  /* 0x0000000000017941 */ /* 0x000fea0003800200 */
.L_x_652:
        /* <DEDUP_REMOVED lines=21> */
.L_x_655:
[----:B------:R-:W-:Y:S05]  /*4c00*/  BSYNC.RECONVERGENT B1 ;  /* 0x0000000000017941 */ /* 0x000fea0003800200 */
.L_x_654:
        /* <DEDUP_REMOVED lines=21> */
.L_x_657:
[----:B------:R-:W-:Y:S05]  /*4d60*/  BSYNC.RECONVERGENT B1 ;  /* 0x0000000000017941 */ /* 0x000fea0003800200 */
.L_x_656:
        /* <DEDUP_REMOVED lines=22> */
.L_x_659:
[----:B------:R-:W-:Y:S05]  /*4ed0*/  BSYNC.RECONVERGENT B1 ;  /* 0x0000000000017941 */ /* 0x000fea0003800200 */
.L_x_658:
        /* <DEDUP_REMOVED lines=12> */
.L_x_661:
[----:B------:R-:W-:Y:S05]  /*4fa0*/  BSYNC.RECONVERGENT B1 ;  /* 0x0000000000017941 */ /* 0x000fea0003800200 */
.L_x_660:
[----:B------:R-:W-:Y:S01]  /*4fb0*/  BAR.SYNC.DEFER_BLOCKING 0x0 ;  /* 0x0000000000007b1d */ /* 0x000fe20000010000 */
[----:B------:R-:W-:-:S13]  /*4fc0*/  ISETP.NE.AND P2, PT, R2, RZ, PT ;  /* 0x000000ff0200720c */ /* 0x000fda0003f45270 */
[----:B------:R-:W-:Y:S05]  /*4fd0*/  @P2 BRA `(.L_x_577) ;  /* 0x00000008002c2947 */ /* 0x000fea0003800000 */
[----:B------:R-:W1:Y:S01]  /*4fe0*/  S2R R2, SR_CgaCtaId ;  /* 0x0000000000027919 */ /* 0x000e620000008800 */
[----:B------:R-:W-:Y:S01]  /*4ff0*/  MOV R7, 0x400 ;  /* 0x0000040000077802 */ /* 0x000fe20000000f00 */
[----:B------:R-:W-:Y:S01]  /*5000*/  BSSY.RECONVERGENT B1, `(.L_x_662) ;  /* 0x0000019000017945 */ /* 0x000fe20003800200 */
[----:B------:R-:W-:Y:S02]  /*5010*/  IMAD.MOV.U32 R12, RZ, RZ, R6 ;  /* 0x000000ffff0c7224 */ /* 0x000fe400078e0006 */
[----:B------:R-:W-:Y:S02]  /*5020*/  IMAD.MOV.U32 R10, RZ, RZ, R5 ;  /* 0x000000ffff0a7224 */ /* 0x000fe400078e0005 */
[----:B------:R-:W-:Y:S01]  /*5030*/  IMAD.MOV.U32 R14, RZ, RZ, R4 ;  /* 0x000000ffff0e7224 */ /* 0x000fe200078e0004 */
[----:B-1----:R-:W-:-:S05]  /*5040*/  LEA R7, R2, R7, 0x18 ;  /* 0x0000000702077211 */ /* 0x002fca00078ec0ff */
[----:B------:R-:W1:Y:S04]  /*5050*/  LDS R13, [R7+0x18] ;  /* 0x00001800070d7984 */ /* 0x000e680000000800 */
[----:B------:R2:W3:Y:S04]  /*5060*/  LDS R15, [R7+0x28] ;  /* 0x00002800070f7984 */ /* 0x0004e80000000800 */
[----:B------:R2:W4:Y:S04]  /*5070*/  LDS R17, [R7+0x38] ;  /* 0x0000380007117984 */ /* 0x0005280000000800 */
[----:B0-----:R2:W0:Y:S04]  /*5080*/  LDS R9, [R7+0x48] ;  /* 0x0000480007097984 */ /* 0x0014280000000800 */
[----:B------:R2:W0:Y:S04]  /*5090*/  LDS R8, [R7+0x58] ;  /* 0x0000580007087984 */ /* 0x0004280000000800 */
[----:B------:R2:W0:Y:S04]  /*50a0*/  LDS R3, [R7+0x68] ;  /* 0x0000680007037984 */ /* 0x0004280000000800 */
[----:B------:R2:W0:Y:S01]  /*50b0*/  LDS R2, [R7+0x78] ;  /* 0x0000780007027984 */ /* 0x0004220000000800 */
[----:B-1----:R-:W-:-:S13]  /*50c0*/  FSETP.GEU.AND P0, PT, R6, R13, PT ;  /* 0x0000000d0600720b */ /* 0x002fda0003f0e000 */
[----:B--234-:R-:W-:Y:S05]  /*50d0*/  @!P0 BRA `(.L_x_663) ;  /* 0x00000000002c8947 */ /* 0x01cfea0003800000 */
[----:B------:R-:W1:Y:S01]  /*50e0*/  LDS.64 R10, [R7+0x20] ;  /* 0x00002000070a7984 */ /* 0x000e620000000a00 */
[----:B------:R-:W-:Y:S01]  /*50f0*/  FSETP.GEU.AND P3, PT, R13, R6, PT ;  /* 0x000000060d00720b */ /* 0x000fe20003f6e000 */
[----:B------:R-:W-:-:S12]  /*5100*/  IMAD.MOV.U32 R12, RZ, RZ, R13 ;  /* 0x000000ffff0c7224 */ /* 0x000fd800078e000d */
[CC--:B-1----:R-:W-:Y:S01]  /*5110*/  @P3 ISETP.GE.U32.AND P0, PT, R5.reuse, R10.reuse, PT ;  /* 0x0000000a0500320c */ /* 0x0c2fe20003f06070 */
[----:B------:R-:W-:Y:S01]  /*5120*/  IMAD.MOV.U32 R14, RZ, RZ, R11 ;  /* 0x000000ffff0e7224 */ /* 0x000fe200078e000b */
[CC--:B------:R-:W-:Y:S02]  /*5130*/  @P3 ISETP.LT.U32.AND P1, PT, R5.reuse, R10.reuse, PT ;  /* 0x0000000a0500320c */ /* 0x0c0fe40003f21070 */
[CC--:B------:R-:W-:Y:S02]  /*5140*/  @P3 ISETP.GE.AND.EX P0, PT, R4.reuse, R11.reuse, PT, P0 ;  /* 0x0000000b0400320c */ /* 0x0c0fe40003f06300 */
[----:B------:R-:W-:Y:S02]  /*5150*/  @P3 ISETP.LT.AND.EX P1, PT, R4, R11, PT, P1 ;  /* 0x0000000b0400320c */ /* 0x000fe40003f21310 */
[----:B------:R-:W-:Y:S02]  /*5160*/  @P3 FSEL R12, R6, R13, !P0 ;  /* 0x0000000d060c3208 */ /* 0x000fe40004000000 */
[----:B------:R-:W-:-:S02]  /*5170*/  @P3 SEL R10, R5, R10, P1 ;  /* 0x0000000a050a3207 */ /* 0x000fc40000800000 */
[----:B------:R-:W-:-:S07]  /*5180*/  @P3 SEL R14, R4, R11, P1 ;  /* 0x0000000b040e3207 */ /* 0x000fce0000800000 */
.L_x_663:
[----:B------:R-:W-:Y:S05]  /*5190*/  BSYNC.RECONVERGENT B1 ;  /* 0x0000000000017941 */ /* 0x000fea0003800200 */
.L_x_662:
[----:B------:R-:W-:Y:S01]  /*51a0*/  FSETP.GEU.AND P0, PT, R12, R15, PT ;  /* 0x0000000f0c00720b */ /* 0x000fe20003f0e000 */
[----:B------:R-:W-:Y:S01]  /*51b0*/  BSSY.RECONVERGENT B1, `(.L_x_664) ;  /* 0x0000010000017945 */ /* 0x000fe20003800200 */
[----:B------:R-:W-:Y:S02]  /*51c0*/  IMAD.MOV.U32 R6, RZ, RZ, R12 ;  /* 0x000000ffff067224 */ /* 0x000fe400078e000c */
[----:B------:R-:W-:Y:S02]  /*51d0*/  IMAD.MOV.U32 R11, RZ, RZ, R10 ;  /* 0x000000ffff0b7224 */ /* 0x000fe400078e000a */
[----:B------:R-:W-:-:S07]  /*51e0*/  IMAD.MOV.U32 R5, RZ, RZ, R14 ;  /* 0x000000ffff057224 */ /* 0x000fce00078e000e */
[----:B------:R-:W-:Y:S05]  /*51f0*/  @!P0 BRA `(.L_x_665) ;  /* 0x00000000002c8947 */ /* 0x000fea0003800000 */
[----:B------:R-:W1:Y:S01]  /*5200*/  LDS.64 R4, [R7+0x30] ;  /* 0x0000300007047984 */ /* 0x000e620000000a00 */
[----:B------:R-:W-:Y:S01]  /*5210*/  FSETP.GEU.AND P3, PT, R15, R12, PT ;  /* 0x0000000c0f00720b */ /* 0x000fe20003f6e000 */
[----:B------:R-:W-:-:S12]  /*5220*/  IMAD.MOV.U32 R6, RZ, RZ, R15 ;  /* 0x000000ffff067224 */ /* 0x000fd800078e000f */
[CC--:B-1----:R-:W-:Y:S01]  /*5230*/  @P3 ISETP.GE.U32.AND P0, PT, R10.reuse, R4.reuse, PT ;  /* 0x000000040a00320c */ /* 0x0c2fe20003f06070 */
[----:B------:R-:W-:Y:S01]  /*5240*/  IMAD.MOV.U32 R11, RZ, RZ, R4 ;  /* 0x000000ffff0b7224 */ /* 0x000fe200078e0004 */
[-C--:B------:R-:W-:Y:S02]  /*5250*/  @P3 ISETP.LT.U32.AND P1, PT, R10, R4.reuse, PT ;  /* 0x000000040a00320c */ /* 0x080fe40003f21070 */
[CC--:B------:R-:W-:Y:S02]  /*5260*/  @P3 ISETP.GE.AND.EX P0, PT, R14.reuse, R5.reuse, PT, P0 ;  /* 0x000000050e00320c */ /* 0x0c0fe40003f06300 */
[----:B------:R-:W-:Y:S02]  /*5270*/  @P3 ISETP.LT.AND.EX P1, PT, R14, R5, PT, P1 ;  /* 0x000000050e00320c */ /* 0x000fe40003f21310 */
[----:B------:R-:W-:Y:S02]  /*5280*/  @P3 FSEL R6, R12, R15, !P0 ;  /* 0x0000000f0c063208 */ /* 0x000fe40004000000 */
[----:B------:R-:W-:-:S02]  /*5290*/  @P3 SEL R11, R10, R4, P1 ;  /* 0x000000040a0b3207 */ /* 0x000fc40000800000 */
[----:B------:R-:W-:-:S07]  /*52a0*/  @P3 SEL R5, R14, R5, P1 ;  /* 0x000000050e053207 */ /* 0x000fce0000800000 */
.L_x_665:
[----:B------:R-:W-:Y:S05]  /*52b0*/  BSYNC.RECONVERGENT B1 ;  /* 0x0000000000017941 */ /* 0x000fea0003800200 */
.L_x_664:
        /* <DEDUP_REMOVED lines=18> */
.L_x_667:
[----:B------:R-:W-:Y:S05]  /*53e0*/  BSYNC.RECONVERGENT B1 ;  /* 0x0000000000017941 */ /* 0x000fea0003800200 */
.L_x_666:
[----:B0-----:R-:W-:Y:S01]  /*53f0*/  FSETP.GEU.AND P0, PT, R4, R9, PT ;  /* 0x000000090400720b */ /* 0x001fe20003f0e000 */
        /* <DEDUP_REMOVED lines=17> */
.L_x_669:
[----:B------:R-:W-:Y:S05]  /*5510*/  BSYNC.RECONVERGENT B1 ;  /* 0x0000000000017941 */ /* 0x000fea0003800200 */
.L_x_668:
        /* <DEDUP_REMOVED lines=18> */
.L_x_671:
[----:B------:R-:W-:Y:S05]  /*5640*/  BSYNC.RECONVERGENT B1 ;  /* 0x0000000000017941 */ /* 0x000fea0003800200 */
.L_x_670:
        /* <DEDUP_REMOVED lines=18> */
.L_x_673:
[----:B------:R-:W-:Y:S05]  /*5770*/  BSYNC.RECONVERGENT B1 ;  /* 0x0000000000017941 */ /* 0x000fea0003800200 */
.L_x_672:
        /* <DEDUP_REMOVED lines=17> */
.L_x_577:
[----:B------:R-:W-:Y:S05]  /*5890*/  BSYNC.RECONVERGENT B0 ;  /* 0x0000000000007941 */ /* 0x000fea0003800200 */
.L_x_544:
        /* <DEDUP_REMOVED lines=9> */
.L_x_674:
        /* <DEDUP_REMOVED lines=13> */
.L_x_842:


//--------------------- .text._ZN6thrust24THRUST_300001_SM_1000_NS8cuda_cub4core6detail13_kernel_agentINS1_8__reduce11ReduceAgentINS0_12zip_iteratorIN4cuda3std3__45tupleIJPfNS0_17counting_iteratorIlNS0_11use_defaultESE_SE_EEEEEEEPNSB_IJflEEESI_iNS1_9__extrema9arg_min_fIflNSA_4lessIfEEEEEEJSH_SJ_iSO_EEEvDpT0_ --------------------------
	.section	.text._ZN6thrust24THRUST_300001_SM_1000_NS8cuda_cub4core6detail13_kernel_agentINS1_8__reduce11ReduceAgentINS0_12zip_iteratorIN4cuda3std3__45tupleIJPfNS0_17counting_iteratorIlNS0_11use_defaultESE_SE_EEEEEEEPNSB_IJflEEESI_iNS1_9__extrema9arg_min_fIflNSA_4lessIfEEEEEEJSH_SJ_iSO_EEEvDpT0_,"ax",@progbits
	.align	128
        .global         _ZN6thrust24THRUST_300001_SM_1000_NS8cuda_cub4core6detail13_kernel_agentINS1_8__reduce11ReduceAgentINS0_12zip_iteratorIN4cuda3std3__45tupleIJPfNS0_17counting_iteratorIlNS0_11use_defaultESE_SE_EEEEEEEPNSB_IJflEEESI_iNS1_9__extrema9arg_min_fIflNSA_4lessIfEEEEEEJSH_SJ_iSO_EEEvDpT0_
        .type           _ZN6thrust24THRUST_300001_SM_1000_NS8cuda_cub4core6detail13_kernel_agentINS1_8__reduce11ReduceAgentINS0_12zip_iteratorIN4cuda3std3__45tupleIJPfNS0_17counting_iteratorIlNS0_11use_defaultESE_SE_EEEEEEEPNSB_IJflEEESI_iNS1_9__extrema9arg_min_fIflNSA_4lessIfEEEEEEJSH_SJ_iSO_EEEvDpT0_,@function
        .size           _ZN6thrust24THRUST_300001_SM_1000_NS8cuda_cub4core6detail13_kernel_agentINS1_8__reduce11ReduceAgentINS0_12zip_iteratorIN4cuda3std3__45tupleIJPfNS0_17counting_iteratorIlNS0_11use_defaultESE_SE_EEEEEEEPNSB_IJflEEESI_iNS1_9__extrema9arg_min_fIflNSA_4lessIfEEEEEEJSH_SJ_iSO_EEEvDpT0_,(.L_x_843 - _ZN6thrust24THRUST_300001_SM_1000_NS8cuda_cub4core6detail13_kernel_agentINS1_8__reduce11ReduceAgentINS0_12zip_iteratorIN4cuda3std3__45tupleIJPfNS0_17counting_iteratorIlNS0_11use_defaultESE_SE_EEEEEEEPNSB_IJflEEESI_iNS1_9__extrema9arg_min_fIflNSA_4lessIfEEEEEEJSH_SJ_iSO_EEEvDpT0_)
        .other          _ZN6thrust24THRUST_300001_SM_1000_NS8cuda_cub4core6detail13_kernel_agentINS1_8__reduce11ReduceAgentINS0_12zip_iteratorIN4cuda3std3__45tupleIJPfNS0_17counting_iteratorIlNS0_11use_defaultESE_SE_EEEEEEEPNSB_IJflEEESI_iNS1_9__extrema9arg_min_fIflNSA_4lessIfEEEEEEJSH_SJ_iSO_EEEvDpT0_,@"STO_CUDA_ENTRY STV_DEFAULT"
_ZN6thrust24THRUST_300001_SM_1000_NS8cuda_cub4core6detail13_kernel_agentINS1_8__reduce11ReduceAgentINS0_12zip_iteratorIN4cuda3std3__45tupleIJPfNS0_17counting_iteratorIlNS0_11use_defaultESE_SE_EEEEEEEPNSB_IJflEEESI_iNS1_9__extrema9arg_min_fIflNSA_4lessIfEEEEEEJSH_SJ_iSO_EEEvDpT0_:
.text._ZN6thrust24THRUST_300001_SM_1000_NS8cuda_cub4core6detail13_kernel_agentINS1_8__reduce11ReduceAgentINS0_12zip_iteratorIN4cuda3std3__45tupleIJPfNS0_17counting_iteratorIlNS0_11use_defaultESE_SE_EEEEEEEPNSB_IJflEEESI_iNS1_9__extrema9arg_min_fIflNSA_4lessIfEEEEEEJSH_SJ_iSO_EEEvDpT0_:
        /* <DEDUP_REMOVED lines=23> */
.L_x_678:
[----:B0-----:R-:W-:Y:S05]  /*0170*/  BSYNC.RECONVERGENT B1 ;  /* 0x0000000000017941 */ /* 0x001fea0003800200 */
.L_x_677:
        /* <DEDUP_REMOVED lines=19> */
.L_x_685:
        /* <DEDUP_REMOVED lines=23> */
.L_x_684:
[----:B------:R-:W-:Y:S05]  /*0420*/  BSYNC.RECONVERGENT B3 ;  /* 0x0000000000037941 */ /* 0x000fea0003800200 */
.L_x_683:
[----:B------:R-:W-:Y:S01]  /*0430*/  IADD3 R12, P0, PT, R12, 0x100, RZ ;  /* 0x000001000c0c7810 */ /* 0x000fe20007f1e0ff */
[----:B------:R-:W-:Y:S02]  /*0440*/  VIADD R11, R11, 0x100 ;  /* 0x000001000b0b7836 */ /* 0x000fe40000000000 */
[----:B------:R-:W-:Y:S02]  /*0450*/  IMAD.X R10, RZ, RZ, R10, P3 ;  /* 0x000000ffff0a7224 */ /* 0x000fe400018e060a */
[----:B------:R-:W-:Y:S01]  /*0460*/  IMAD.X R13, RZ, RZ, R13, P0 ;  /* 0x000000ffff0d7224 */ /* 0x000fe200000e060d */
[----:B------:R-:W-:Y:S07]  /*0470*/  @P2 BRA `(.L_x_685) ;  /* 0xfffffffc008c2947 */ /* 0x000fee000383ffff */
.L_x_682:
[----:B------:R-:W-:Y:S05]  /*0480*/  BSYNC.RECONVERGENT B2 ;  /* 0x0000000000027941 */ /* 0x000fea0003800200 */
.L_x_681:
[----:B------:R-:W-:-:S13]  /*0490*/  ISETP.GE.U32.AND P0, PT, R14, 0x300, PT ;  /* 0x000003000e00780c */ /* 0x000fda0003f06070 */
[----:B------:R-:W-:Y:S05]  /*04a0*/  @!P0 BRA `(.L_x_680) ;  /* 0x00000004007c8947 */ /* 0x000fea0003800000 */
[----:B------:R-:W0:Y:S01]  /*04b0*/  LDC.64 R8, c[0x0][0x380] ;  /* 0x0000e000ff087b82 */ /* 0x000e220000000a00 */
[----:B------:R-:W-:-:S07]  /*04c0*/  VIADD R10, R11, 0x200 ;  /* 0x000002000b0a7836 */ /* 0x000fce0000000000 */
[----:B------:R-:W1:Y:S02]  /*04d0*/  LDC.64 R6, c[0x0][0x388] ;  /* 0x0000e200ff067b82 */ /* 0x000e640000000a00 */
.L_x_694:
        /* <DEDUP_REMOVED lines=26> */
.L_x_687:
[----:B------:R-:W-:Y:S05]  /*0680*/  BSYNC.RECONVERGENT B2 ;  /* 0x0000000000027941 */ /* 0x000fea0003800200 */
.L_x_686:
        /* <DEDUP_REMOVED lines=20> */
.L_x_689:
[----:B------:R-:W-:Y:S05]  /*07d0*/  BSYNC.RECONVERGENT B2 ;  /* 0x0000000000027941 */ /* 0x000fea0003800200 */
.L_x_688:
        /* <DEDUP_REMOVED lines=20> */
.L_x_691:
[----:B------:R-:W-:Y:S05]  /*0920*/  BSYNC.RECONVERGENT B2 ;  /* 0x0000000000027941 */ /* 0x000fea0003800200 */
.L_x_690:
        /* <DEDUP_REMOVED lines=18> */
.L_x_693:
[----:B------:R-:W-:Y:S05]  /*0a50*/  BSYNC.RECONVERGENT B2 ;  /* 0x0000000000027941 */ /* 0x000fea0003800200 */
.L_x_692:
[C---:B------:R-:W-:Y:S02]  /*0a60*/  VIADD R5, R10.reuse, 0x200 ;  /* 0x000002000a057836 */ /* 0x040fe40000000000 */
[----:B------:R-:W-:-:S03]  /*0a70*/  VIADD R10, R10, 0x400 ;  /* 0x000004000a0a7836 */ /* 0x000fc60000000000 */
[----:B------:R-:W-:-:S13]  /*0a80*/  ISETP.GE.AND P0, PT, R5, UR5, PT ;  /* 0x0000000505007c0c */ /* 0x000fda000bf06270 */
[----:B------:R-:W-:Y:S05]  /*0a90*/  @!P0 BRA `(.L_x_694) ;  /* 0xfffffff800908947 */ /* 0x000fea000383ffff */
.L_x_680:
[----:B------:R-:W-:Y:S05]  /*0aa0*/  BSYNC.RECONVERGENT B1 ;  /* 0x0000000000017941 */ /* 0x000fea0003800200 */
.L_x_679:
        /* <DEDUP_REMOVED lines=25> */
.L_x_697:
[----:B------:R-:W-:Y:S05]  /*0c40*/  BSYNC.RECONVERGENT B1 ;  /* 0x0000000000017941 */ /* 0x000fea0003800200 */
.L_x_696:
        /* <DEDUP_REMOVED lines=21> */
.L_x_699:
[----:B------:R-:W-:Y:S05]  /*0da0*/  BSYNC.RECONVERGENT B1 ;  /* 0x0000000000017941 */ /* 0x000fea0003800200 */
.L_x_698:
        /* <DEDUP_REMOVED lines=21> */
.L_x_701:
[----:B------:R-:W-:Y:S05]  /*0f00*/  BSYNC.RECONVERGENT B1 ;  /* 0x0000000000017941 */ /* 0x000fea0003800200 */
.L_x_700:
        /* <DEDUP_REMOVED lines=21> */
.L_x_703:
[----:B------:R-:W-:Y:S05]  /*1060*/  BSYNC.RECONVERGENT B1 ;  /* 0x0000000000017941 */ /* 0x000fea0003800200 */
.L_x_702:
        /* <DEDUP_REMOVED lines=22> */
.L_x_705:
[----:B------:R-:W-:Y:S05]  /*11d0*/  BSYNC.RECONVERGENT B1 ;  /* 0x0000000000017941 */ /* 0x000fea0003800200 */
.L_x_704:
        /* <DEDUP_REMOVED lines=12> */
.L_x_707:
[----:B------:R-:W-:Y:S05]  /*12a0*/  BSYNC.RECONVERGENT B1 ;  /* 0x0000000000017941 */ /* 0x000fea0003800200 */
.L_x_706:
        /* <DEDUP_REMOVED lines=31> */
.L_x_710:
[----:B------:R-:W-:Y:S05]  /*14a0*/  BSYNC.RECONVERGENT B1 ;  /* 0x0000000000017941 */ /* 0x000fea0003800200 */
.L_x_709:
        /* <DEDUP_REMOVED lines=18> */
.L_x_712:
[----:B------:R-:W-:Y:S05]  /*15d0*/  BSYNC.RECONVERGENT B1 ;  /* 0x0000000000017941 */ /* 0x000fea0003800200 */
.L_x_711:
        /* <DEDUP_REMOVED lines=18> */
.L_x_714:
[----:B------:R-:W-:Y:S05]  /*1700*/  BSYNC.RECONVERGENT B1 ;  /* 0x0000000000017941 */ /* 0x000fea0003800200 */
.L_x_713:
        /* <DEDUP_REMOVED lines=18> */
.L_x_716:
[----:B------:R-:W-:Y:S05]  /*1830*/  BSYNC.RECONVERGENT B1 ;  /* 0x0000000000017941 */ /* 0x000fea0003800200 */
.L_x_715:
        /* <DEDUP_REMOVED lines=18> */
.L_x_718:
[----:B------:R-:W-:Y:S05]  /*1960*/  BSYNC.RECONVERGENT B1 ;  /* 0x0000000000017941 */ /* 0x000fea0003800200 */
.L_x_717:
        /* <DEDUP_REMOVED lines=18> */
.L_x_720:
[----:B------:R-:W-:Y:S05]  /*1a90*/  BSYNC.RECONVERGENT B1 ;  /* 0x0000000000017941 */ /* 0x000fea0003800200 */
.L_x_719:
        /* <DEDUP_REMOVED lines=19> */
.L_x_695:
        /* <DEDUP_REMOVED lines=28> */
.L_x_722:
[----:B------:R-:W-:Y:S05]  /*1d90*/  BSYNC.RECONVERGENT B1 ;  /* 0x0000000000017941 */ /* 0x000fea0003800200 */
.L_x_721:
        /* <DEDUP_REMOVED lines=22> */
.L_x_724:
[----:B------:R-:W-:Y:S05]  /*1f00*/  BSYNC.RECONVERGENT B1 ;  /* 0x0000000000017941 */ /* 0x000fea0003800200 */
.L_x_723:
        /* <DEDUP_REMOVED lines=22> */
.L_x_726:
[----:B------:R-:W-:Y:S05]  /*2070*/  BSYNC.RECONVERGENT B1 ;  /* 0x0000000000017941 */ /* 0x000fea0003800200 */
.L_x_725:
        /* <DEDUP_REMOVED lines=22> */
.L_x_728:
[----:B------:R-:W-:Y:S05]  /*21e0*/  BSYNC.RECONVERGENT B1 ;  /* 0x0000000000017941 */ /* 0x000fea0003800200 */
.L_x_727:
        /* <DEDUP_REMOVED lines=23> */
.L_x_730:
[----:B------:R-:W-:Y:S05]  /*2360*/  BSYNC.RECONVERGENT B1 ;  /* 0x0000000000017941 */ /* 0x000fea0003800200 */
.L_x_729:
        /* <DEDUP_REMOVED lines=12> */
.L_x_732:
[----:B------:R-:W-:Y:S05]  /*2430*/  BSYNC.RECONVERGENT B1 ;  /* 0x0000000000017941 */ /* 0x000fea0003800200 */
.L_x_731:
        /* <DEDUP_REMOVED lines=30> */
.L_x_734:
[----:B------:R-:W-:Y:S05]  /*2620*/  BSYNC.RECONVERGENT B1 ;  /* 0x0000000000017941 */ /* 0x000fea0003800200 */
.L_x_733:
        /* <DEDUP_REMOVED lines=27> */
.L_x_736:
[----:B------:R-:W-:Y:S05]  /*27e0*/  BSYNC.RECONVERGENT B1 ;  /* 0x0000000000017941 */ /* 0x000fea0003800200 */
.L_x_735:
        /* <DEDUP_REMOVED lines=27> */
.L_x_738:
[----:B------:R-:W-:Y:S05]  /*29a0*/  BSYNC.RECONVERGENT B1 ;  /* 0x0000000000017941 */ /* 0x000fea0003800200 */
.L_x_737:
        /* <DEDUP_REMOVED lines=27> */
.L_x_740:
[----:B------:R-:W-:Y:S05]  /*2b60*/  BSYNC.RECONVERGENT B1 ;  /* 0x0000000000017941 */ /* 0x000fea0003800200 */
.L_x_739:
        /* <DEDUP_REMOVED lines=27> */
.L_x_742:
[----:B------:R-:W-:Y:S05]  /*2d20*/  BSYNC.RECONVERGENT B1 ;  /* 0x0000000000017941 */ /* 0x000fea0003800200 */
.L_x_741:
        /* <DEDUP_REMOVED lines=27> */
.L_x_744:
[----:B------:R-:W-:Y:S05]  /*2ee0*/  BSYNC.RECONVERGENT B1 ;  /* 0x0000000000017941 */ /* 0x000fea0003800200 */
.L_x_743:
        /* <DEDUP_REMOVED lines=28> */
.L_x_676:
        /* <DEDUP_REMOVED lines=26> */
.L_x_746:
[----:B------:R-:W-:Y:S05]  /*3250*/  BSYNC.RECONVERGENT B1 ;  /* 0x0000000000017941 */ /* 0x000fea0003800200 */
.L_x_745:
        /* <DEDUP_REMOVED lines=21> */
.L_x_748:
[----:B------:R-:W-:Y:S05]  /*33b0*/  BSYNC.RECONVERGENT B1 ;  /* 0x0000000000017941 */ /* 0x000fea0003800200 */
.L_x_747:
[----:B------:R-:W-:Y:S01]  /*33c0*/  UISETP.GE.U32.AND UP0, UPT, UR4, 0xa00, UPT ;  /* 0x00000a000400788c */ /* 0x000fe2000bf06070 */
[----:B------:R-:W-:-:S08]  /*33d0*/  IMAD.MOV.U32 R5, RZ, RZ, 0x500 ;  /* 0x00000500ff057424 */ /* 0x000fd000078e00ff */
[----:B------:R-:W-:Y:S05]  /*33e0*/  BRA.U !UP0, `(.L_x_749) ;  /* 0x0000000508c47547 */ /* 0x000fea000b800000 */
[----:B------:R-:W-:Y:S01]  /*33f0*/  IMAD.MOV.U32 R5, RZ, RZ, 0x500 ;  /* 0x00000500ff057424 */ /* 0x000fe200078e00ff */
[----:B------:R-:W0:Y:S01]  /*3400*/  LDCU UR4, c[0x0][0x398] ;  /* 0x00007300ff0477ac */ /* 0x000e220008000800 */
[----:B------:R-:W1:Y:S05]  /*3410*/  LDCU.64 UR6, c[0x0][0x388] ;  /* 0x00007100ff0677ac */ /* 0x000e6a0008000a00 */
.L_x_760:
[----:B------:R-:W-:-:S05]  /*3420*/  IMAD.WIDE.U32 R12, R5, 0x4, R2 ;  /* 0x00000004050c7825 */ /* 0x000fca00078e0002 */
[----:B------:R-:W2:Y:S04]  /*3430*/  LDG.E R17, desc[UR8][R12.64] ;  /* 0x000000080c117981 */ /* 0x000ea8000c1e1900 */
[----:B------:R3:W5:Y:S04]  /*3440*/  LDG.E R18, desc[UR8][R12.64+0x400] ;  /* 0x000400080c127981 */ /* 0x000768000c1e1900 */
[----:B------:R3:W5:Y:S04]  /*3450*/  LDG.E R19, desc[UR8][R12.64+0x800] ;  /* 0x000800080c137981 */ /* 0x000768000c1e1900 */
[----:B------:R3:W5:Y:S04]  /*3460*/  LDG.E R4, desc[UR8][R12.64+0xc00] ;  /* 0x000c00080c047981 */ /* 0x000768000c1e1900 */
[----:B------:R3:W5:Y:S01]  /*3470*/  LDG.E R10, desc[UR8][R12.64+0x1000] ;  /* 0x001000080c0a7981 */ /* 0x000762000c1e1900 */
[----:B-1----:R-:W-:Y:S01]  /*3480*/  IADD3 R16, P1, P2, R0, UR6, R5 ;  /* 0x0000000600107c10 */ /* 0x002fe2000fa3e005 */
[----:B------:R-:W-:Y:S01]  /*3490*/  BSSY.RECONVERGENT B1, `(.L_x_750) ;  /* 0x0000012000017945 */ /* 0x000fe20003800200 */
[----:B------:R-:W-:-:S02]  /*34a0*/  IMAD.MOV.U32 R11, RZ, RZ, R6 ;  /* 0x000000ffff0b7224 */ /* 0x000fc400078e0006 */
[----:B------:R-:W-:Y:S01]  /*34b0*/  IMAD.MOV.U32 R14, RZ, RZ, R7 ;  /* 0x000000ffff0e7224 */ /* 0x000fe200078e0007 */
[----:B------:R-:W-:Y:S01]  /*34c0*/  IADD3.X R9, PT, PT, RZ, UR7, RZ, P1, P2 ;  /* 0x00000007ff097c10 */ /* 0x000fe20008fe44ff */
        /* <DEDUP_REMOVED lines=14> */
.L_x_751:
[----:B0-----:R-:W-:Y:S05]  /*35b0*/  BSYNC.RECONVERGENT B1 ;  /* 0x0000000000017941 */ /* 0x001fea0003800200 */
.L_x_750:
[----:B-----5:R-:W-:Y:S01]  /*35c0*/  FSETP.GEU.AND P0, PT, R11, R18, PT ;  /* 0x000000120b00720b */ /* 0x020fe20003f0e000 */
[----:B------:R-:W-:Y:S01]  /*35d0*/  BSSY.RECONVERGENT B1, `(.L_x_752) ;  /* 0x0000012000017945 */ /* 0x000fe20003800200 */
[----:B------:R-:W-:Y:S01]  /*35e0*/  IADD3 RZ, P1, PT, R16, 0x100, RZ ;  /* 0x0000010010ff7810 */ /* 0x000fe20007f3e0ff */
[----:B------:R-:W-:Y:S02]  /*35f0*/  IMAD.MOV.U32 R6, RZ, RZ, R11 ;  /* 0x000000ffff067224 */ /* 0x000fe400078e000b */
[----:B------:R-:W-:Y:S02]  /*3600*/  IMAD.MOV.U32 R12, RZ, RZ, R14 ;  /* 0x000000ffff0c7224 */ /* 0x000fe400078e000e */
[----:B------:R-:W-:Y:S02]  /*3610*/  IMAD.X R8, RZ, RZ, R9, P1 ;  /* 0x000000ffff087224 */ /* 0x000fe400008e0609 */
[----:B------:R-:W-:-:S04]  /*3620*/  IMAD.MOV.U32 R13, RZ, RZ, R15 ;  /* 0x000000ffff0d7224 */ /* 0x000fc800078e000f */
[----:B------:R-:W-:Y:S05]  /*3630*/  @!P0 BRA `(.L_x_753) ;  /* 0x00000000002c8947 */ /* 0x000fea0003800000 */
[----:B------:R-:W-:Y:S01]  /*3640*/  FSETP.GEU.AND P2, PT, R18, R11, PT ;  /* 0x0000000b1200720b */ /* 0x000fe20003f4e000 */
[----:B------:R-:W-:Y:S02]  /*3650*/  VIADD R12, R16, 0x100 ;  /* 0x00000100100c7836 */ /* 0x000fe40000000000 */
        /* <DEDUP_REMOVED lines=9> */
.L_x_753:
[----:B------:R-:W-:Y:S05]  /*36f0*/  BSYNC.RECONVERGENT B1 ;  /* 0x0000000000017941 */ /* 0x000fea0003800200 */
.L_x_752:
[----:B------:R-:W-:Y:S01]  /*3700*/  FSETP.GEU.AND P0, PT, R6, R19, PT ;  /* 0x000000130600720b */ /* 0x000fe20003f0e000 */
        /* <DEDUP_REMOVED lines=18> */
.L_x_755:
[----:B------:R-:W-:Y:S05]  /*3830*/  BSYNC.RECONVERGENT B1 ;  /* 0x0000000000017941 */ /* 0x000fea0003800200 */
.L_x_754:
[----:B------:R-:W-:Y:S01]  /*3840*/  FSETP.GEU.AND P0, PT, R7, R4, PT ;  /* 0x000000040700720b */ /* 0x000fe20003f0e000 */
[----:B------:R-:W-:Y:S01]  /*3850*/  BSSY.RECONVERGENT B1, `(.L_x_756) ;  /* 0x0000013000017945 */ /* 0x000fe20003800200 */
[C---:B------:R-:W-:Y:S01]  /*3860*/  IADD3 R15, P1, PT, R16.reuse, 0x300, RZ ;  /* 0x00000300100f7810 */ /* 0x040fe20007f3e0ff */
[----:B------:R-:W-:Y:S01]  /*3870*/  IMAD.MOV.U32 R11, RZ, RZ, R7 ;  /* 0x000000ffff0b7224 */ /* 0x000fe200078e0007 */
[----:B------:R-:W-:Y:S01]  /*3880*/  IADD3 R19, P2, PT, R16, 0x400, RZ ;  /* 0x0000040010137810 */ /* 0x000fe20007f5e0ff */
        /* <DEDUP_REMOVED lines=15> */
.L_x_757:
[----:B------:R-:W-:Y:S05]  /*3980*/  BSYNC.RECONVERGENT B1 ;  /* 0x0000000000017941 */ /* 0x000fea0003800200 */
.L_x_756:
[----:B------:R-:W-:Y:S01]  /*3990*/  FSETP.GEU.AND P0, PT, R11, R10, PT ;  /* 0x0000000a0b00720b */ /* 0x000fe20003f0e000 */
[----:B------:R-:W-:Y:S01]  /*39a0*/  BSSY.RECONVERGENT B1, `(.L_x_758) ;  /* 0x0000011000017945 */ /* 0x000fe20003800200 */
[----:B------:R-:W-:Y:S02]  /*39b0*/  IMAD.X R4, RZ, RZ, R9, P2 ;  /* 0x000000ffff047224 */ /* 0x000fe400010e0609 */
[----:B------:R-:W-:Y:S02]  /*39c0*/  IMAD.MOV.U32 R6, RZ, RZ, R11 ;  /* 0x000000ffff067224 */ /* 0x000fe400078e000b */
[----:B------:R-:W-:Y:S02]  /*39d0*/  IMAD.MOV.U32 R7, RZ, RZ, R12 ;  /* 0x000000ffff077224 */ /* 0x000fe400078e000c */
[----:B------:R-:W-:-:S05]  /*39e0*/  IMAD.MOV.U32 R8, RZ, RZ, R13 ;  /* 0x000000ffff087224 */ /* 0x000fca00078e000d */
        /* <DEDUP_REMOVED lines=12> */
.L_x_759:
[----:B------:R-:W-:Y:S05]  /*3ab0*/  BSYNC.RECONVERGENT B1 ;  /* 0x0000000000017941 */ /* 0x000fea0003800200 */
.L_x_758:
[C---:B------:R-:W-:Y:S02]  /*3ac0*/  VIADD R4, R5.reuse, 0xa00 ;  /* 0x00000a0005047836 */ /* 0x040fe40000000000 */
[----:B------:R-:W-:-:S03]  /*3ad0*/  VIADD R5, R5, 0x500 ;  /* 0x0000050005057836 */ /* 0x000fc60000000000 */
[----:B------:R-:W-:-:S13]  /*3ae0*/  ISETP.GT.AND P0, PT, R4, UR4, PT ;  /* 0x0000000404007c0c */ /* 0x000fda000bf04270 */
[----:B------:R-:W-:Y:S05]  /*3af0*/  @!P0 BRA `(.L_x_760) ;  /* 0xfffffff800488947 */ /* 0x000fea000383ffff */
.L_x_749:
        /* <DEDUP_REMOVED lines=14> */
[----:B------:R-:W-:Y:S01]  /*3be0*/  IMAD.IADD R11, R0, 0x1, R5 ;  /* 0x00000001000b7824 */ /* 0x000fe200078e0205 */
[----:B------:R-:W-:-:S04]  /*3bf0*/  LEA.HI R4, R15, 0x1, RZ, 0x18 ;  /* 0x000000010f047811 */ /* 0x000fc800078fc0ff */
[C---:B------:R-:W-:Y:S02]  /*3c00*/  IADD3 R14, P0, PT, R11.reuse, UR6, RZ ;  /* 0x000000060b0e7c10 */ /* 0x040fe4000ff1e0ff */
[----:B------:R-:W-:Y:S01]  /*3c10*/  LOP3.LUT R10, R4, 0x3, RZ, 0xc0, !PT ;  /* 0x00000003040a7812 */ /* 0x000fe200078ec0ff */
[----:B------:R-:W-:Y:S02]  /*3c20*/  IMAD.MOV.U32 R4, RZ, RZ, R0 ;  /* 0x000000ffff047224 */ /* 0x000fe400078e0000 */
[----:B------:R-:W-:Y:S02]  /*3c30*/  IMAD.X R16, RZ, RZ, UR7, P0 ;  /* 0x00000007ff107e24 */ /* 0x000fe400080e06ff */
[----:B------:R-:W-:Y:S02]  /*3c40*/  IMAD.MOV R10, RZ, RZ, -R10 ;  /* 0x000000ffff0a7224 */ /* 0x000fe400078e0a0a */
[----:B0-----:R-:W-:-:S04]  /*3c50*/  IMAD.WIDE.U32 R2, R11, 0x4, R2 ;  /* 0x000000040b027825 */ /* 0x001fc800078e0002 */
[----:B------:R-:W-:Y:S02]  /*3c60*/  IMAD.MOV.U32 R12, RZ, RZ, R2 ;  /* 0x000000ffff0c7224 */ /* 0x000fe400078e0002 */
[----:B------:R-:W-:-:S07]  /*3c70*/  IMAD.MOV.U32 R13, RZ, RZ, R3 ;  /* 0x000000ffff0d7224 */ /* 0x000fce00078e0003 */
.L_x_767:
        /* <DEDUP_REMOVED lines=23> */
.L_x_766:
[----:B------:R-:W-:Y:S05]  /*3df0*/  BSYNC.RECONVERGENT B3 ;  /* 0x0000000000037941 */ /* 0x000fea0003800200 */
.L_x_765:
[----:B------:R-:W-:Y:S01]  /*3e00*/  IADD3 R14, P0, PT, R14, 0x100, RZ ;  /* 0x000001000e0e7810 */ /* 0x000fe20007f1e0ff */
[----:B------:R-:W-:Y:S02]  /*3e10*/  VIADD R4, R4, 0x100 ;  /* 0x0000010004047836 */ /* 0x000fe40000000000 */
[----:B------:R-:W-:Y:S02]  /*3e20*/  IMAD.X R13, RZ, RZ, R13, P3 ;  /* 0x000000ffff0d7224 */ /* 0x000fe400018e060d */
[----:B------:R-:W-:Y:S01]  /*3e30*/  IMAD.X R16, RZ, RZ, R16, P0 ;  /* 0x000000ffff107224 */ /* 0x000fe200000e0610 */
[----:B------:R-:W-:Y:S07]  /*3e40*/  @P2 BRA `(.L_x_767) ;  /* 0xfffffffc008c2947 */ /* 0x000fee000383ffff */
.L_x_764:
[----:B------:R-:W-:Y:S05]  /*3e50*/  BSYNC.RECONVERGENT B2 ;  /* 0x0000000000027941 */ /* 0x000fea0003800200 */
.L_x_763:
[----:B------:R-:W-:-:S13]  /*3e60*/  ISETP.GE.U32.AND P0, PT, R15, 0x300, PT ;  /* 0x000003000f00780c */ /* 0x000fda0003f06070 */
[----:B------:R-:W-:Y:S05]  /*3e70*/  @!P0 BRA `(.L_x_762) ;  /* 0x0000000400cc8947 */ /* 0x000fea0003800000 */
[----:B------:R-:W0:Y:S01]  /*3e80*/  LDC.64 R14, c[0x0][0x380] ;  /* 0x0000e000ff0e7b82 */ /* 0x000e220000000a00 */
[----:B------:R-:W1:Y:S01]  /*3e90*/  LDCU.128 UR12, c[0x0][0x380] ;  /* 0x00007000ff0c77ac */ /* 0x000e620008000c00 */
[C---:B------:R-:W-:Y:S01]  /*3ea0*/  IADD3 R16, P1, PT, R4.reuse, R5, RZ ;  /* 0x0000000504107210 */ /* 0x040fe20007f3e0ff */
[----:B------:R-:W-:-:S04]  /*3eb0*/  IMAD.IADD R11, R4, 0x1, R5 ;  /* 0x00000001040b7824 */ /* 0x000fc800078e0205 */
[----:B------:R-:W-:Y:S01]  /*3ec0*/  IMAD.X R5, RZ, RZ, RZ, P1 ;  /* 0x000000ffff057224 */ /* 0x000fe200008e06ff */
[----:B------:R-:W2:Y:S01]  /*3ed0*/  LDC.64 R2, c[0x0][0x388] ;  /* 0x0000e200ff027b82 */ /* 0x000ea20000000a00 */
[C---:B-1----:R-:W-:Y:S02]  /*3ee0*/  LEA R17, P2, R16.reuse, UR12, 0x2 ;  /* 0x0000000c10117c11 */ /* 0x042fe4000f8410ff */
[----:B------:R-:W-:Y:S02]  /*3ef0*/  IADD3 R10, P0, PT, R11, UR14, RZ ;  /* 0x0000000e0b0a7c10 */ /* 0x000fe4000ff1e0ff */
[----:B------:R-:W-:Y:S01]  /*3f00*/  IADD3 R17, P1, PT, R17, 0xc00, RZ ;  /* 0x00000c0011117810 */ /* 0x000fe20007f3e0ff */
[----:B0-----:R-:W-:Y:S01]  /*3f10*/  IMAD.WIDE.U32 R14, R11, 0x4, R14 ;  /* 0x000000040b0e7825 */ /* 0x001fe200078e000e */
[----:B------:R-:W-:-:S03]  /*3f20*/  LEA.HI.X R16, R16, UR13, R5, 0x2, P2 ;  /* 0x0000000d10107c11 */ /* 0x000fc600090f1405 */
[----:B------:R-:W-:Y:S02]  /*3f30*/  IMAD.MOV.U32 R12, RZ, RZ, R14 ;  /* 0x000000ffff0c7224 */ /* 0x000fe400078e000e */
[----:B------:R-:W-:Y:S02]  /*3f40*/  IMAD.X R13, RZ, RZ, UR15, P0 ;  /* 0x0000000fff0d7e24 */ /* 0x000fe400080e06ff */
[----:B------:R-:W-:Y:S02]  /*3f50*/  VIADD R14, R4, 0x200 ;  /* 0x00000200040e7836 */ /* 0x000fe40000000000 */
[----:B--2---:R-:W-:-:S07]  /*3f60*/  IMAD.X R16, RZ, RZ, R16, P1 ;  /* 0x000000ffff107224 */ /* 0x004fce00008e0610 */
.L_x_776:
[----:B------:R-:W-:Y:S02]  /*3f70*/  IMAD.MOV.U32 R4, RZ, RZ, R12 ;  /* 0x000000ffff047224 */ /* 0x000fe400078e000c */
[----:B------:R-:W-:-:S05]  /*3f80*/  IMAD.MOV.U32 R5, RZ, RZ, R15 ;  /* 0x000000ffff057224 */ /* 0x000fca00078e000f */
[----:B------:R0:W2:Y:S02]  /*3f90*/  LDG.E R21, desc[UR8][R4.64] ;  /* 0x0000000804157981 */ /* 0x0000a4000c1e1900 */
[----:B0-----:R-:W-:Y:S02]  /*3fa0*/  IMAD.MOV.U32 R4, RZ, RZ, R17 ;  /* 0x000000ffff047224 */ /* 0x001fe400078e0011 */
[----:B------:R-:W-:-:S05]  /*3fb0*/  IMAD.MOV.U32 R5, RZ, RZ, R16 ;  /* 0x000000ffff057224 */ /* 0x000fca00078e0010 */
[----:B------:R0:W5:Y:S04]  /*3fc0*/  LDG.E R27, desc[UR8][R4.64+-0x800] ;  /* 0xfff80008041b7981 */ /* 0x000168000c1e1900 */
[----:B------:R0:W5:Y:S04]  /*3fd0*/  LDG.E R16, desc[UR8][R4.64+-0x400] ;  /* 0xfffc000804107981 */ /* 0x000168000c1e1900 */
[----:B------:R0:W5:Y:S01]  /*3fe0*/  LDG.E R17, desc[UR8][R4.64] ;  /* 0x0000000804117981 */ /* 0x000162000c1e1900 */
[----:B------:R-:W-:Y:S01]  /*3ff0*/  BSSY.RECONVERGENT B2, `(.L_x_768) ;  /* 0x0000012000027945 */ /* 0x000fe20003800200 */
[----:B------:R-:W-:-:S02]  /*4000*/  IMAD.MOV.U32 R18, RZ, RZ, R6 ;  /* 0x000000ffff127224 */ /* 0x000fc400078e0006 */
[----:B------:R-:W-:Y:S02]  /*4010*/  IMAD.MOV.U32 R20, RZ, RZ, R7 ;  /* 0x000000ffff147224 */ /* 0x000fe400078e0007 */
[----:B------:R-:W-:Y:S02]  /*4020*/  VIADD R19, R11, 0x100 ;  /* 0x000001000b137836 */ /* 0x000fe40000000000 */
        /* <DEDUP_REMOVED lines=14> */
.L_x_769:
[----:B------:R-:W-:Y:S05]  /*4110*/  BSYNC.RECONVERGENT B2 ;  /* 0x0000000000027941 */ /* 0x000fea0003800200 */
.L_x_768:
[----:B-----5:R-:W-:Y:S01]  /*4120*/  FSETP.GEU.AND P0, PT, R18, R27, PT ;  /* 0x0000001b1200720b */ /* 0x020fe20003f0e000 */
[----:B------:R-:W-:Y:S01]  /*4130*/  BSSY.RECONVERGENT B2, `(.L_x_770) ;  /* 0x0000013000027945 */ /* 0x000fe20003800200 */
[----:B------:R-:W-:Y:S01]  /*4140*/  IADD3 R23, P1, PT, R19, R2, RZ ;  /* 0x0000000213177210 */ /* 0x000fe20007f3e0ff */
[----:B------:R-:W-:Y:S02]  /*4150*/  VIADD R21, R11, 0x200 ;  /* 0x000002000b157836 */ /* 0x000fe40000000000 */
[----:B------:R-:W-:Y:S02]  /*4160*/  IMAD.MOV.U32 R19, RZ, RZ, R18 ;  /* 0x000000ffff137224 */ /* 0x000fe400078e0012 */
[----:B------:R-:W-:Y:S02]  /*4170*/  IMAD.X R25, RZ, RZ, R3, P1 ;  /* 0x000000ffff197224 */ /* 0x000fe400008e0603 */
[----:B------:R-:W-:Y:S02]  /*4180*/  IMAD.MOV.U32 R7, RZ, RZ, R20 ;  /* 0x000000ffff077224 */ /* 0x000fe400078e0014 */
[----:B------:R-:W-:-:S02]  /*4190*/  IMAD.MOV.U32 R6, RZ, RZ, R22 ;  /* 0x000000ffff067224 */ /* 0x000fc400078e0016 */
        /* <DEDUP_REMOVED lines=12> */
.L_x_771:
[----:B------:R-:W-:Y:S05]  /*4260*/  BSYNC.RECONVERGENT B2 ;  /* 0x0000000000027941 */ /* 0x000fea0003800200 */
.L_x_770:
[----:B------:R-:W-:Y:S01]  /*4270*/  FSETP.GEU.AND P0, PT, R19, R16, PT ;  /* 0x000000101300720b */ /* 0x000fe20003f0e000 */
[----:B------:R-:W-:Y:S01]  /*4280*/  VIADD R23, R11, 0x300 ;  /* 0x000003000b177836 */ /* 0x000fe20000000000 */
[-C--:B------:R-:W-:Y:S01]  /*4290*/  IADD3 R8, P1, PT, R21, R2.reuse, RZ ;  /* 0x0000000215087210 */ /* 0x080fe20007f3e0ff */
[----:B------:R-:W-:Y:S01]  /*42a0*/  BSSY.RECONVERGENT B2, `(.L_x_772) ;  /* 0x0000012000027945 */ /* 0x000fe20003800200 */
[----:B------:R-:W-:Y:S02]  /*42b0*/  IMAD.MOV.U32 R18, RZ, RZ, R19 ;  /* 0x000000ffff127224 */ /* 0x000fe400078e0013 */
[----:B------:R-:W-:Y:S01]  /*42c0*/  IADD3 R25, P2, PT, R23, R2, RZ ;  /* 0x0000000217197210 */ /* 0x000fe20007f5e0ff */
[----:B------:R-:W-:Y:S02]  /*42d0*/  IMAD.X R23, RZ, RZ, R3, P1 ;  /* 0x000000ffff177224 */ /* 0x000fe400008e0603 */
[----:B------:R-:W-:Y:S02]  /*42e0*/  IMAD.MOV.U32 R20, RZ, RZ, R7 ;  /* 0x000000ffff147224 */ /* 0x000fe400078e0007 */
[----:B------:R-:W-:-:S02]  /*42f0*/  IMAD.MOV.U32 R21, RZ, RZ, R6 ;  /* 0x000000ffff157224 */ /* 0x000fc400078e0006 */
[----:B------:R-:W-:Y:S06]  /*4300*/  @!P0 BRA `(.L_x_773) ;  /* 0x00000000002c8947 */ /* 0x000fec0003800000 */
        /* <DEDUP_REMOVED lines=11> */
.L_x_773:
[----:B------:R-:W-:Y:S05]  /*43c0*/  BSYNC.RECONVERGENT B2 ;  /* 0x0000000000027941 */ /* 0x000fea0003800200 */
.L_x_772:
        /* <DEDUP_REMOVED lines=18> */
.L_x_775:
[----:B------:R-:W-:Y:S05]  /*44f0*/  BSYNC.RECONVERGENT B2 ;  /* 0x0000000000027941 */ /* 0x000fea0003800200 */
.L_x_774:
[----:B------:R-:W-:Y:S01]  /*4500*/  VIADD R16, R14, 0x200 ;  /* 0x000002000e107836 */ /* 0x000fe20000000000 */
[----:B------:R-:W-:Y:S01]  /*4510*/  IADD3 R17, P2, PT, R4, 0x1000, RZ ;  /* 0x0000100004117810 */ /* 0x000fe20007f5e0ff */
[----:B------:R-:W-:Y:S01]  /*4520*/  VIADD R14, R14, 0x400 ;  /* 0x000004000e0e7836 */ /* 0x000fe20000000000 */
[----:B------:R-:W-:Y:S01]  /*4530*/  IADD3 R10, P1, PT, R10, 0x400, RZ ;  /* 0x000004000a0a7810 */ /* 0x000fe20007f3e0ff */
[----:B------:R-:W-:Y:S01]  /*4540*/  VIADD R11, R11, 0x400 ;  /* 0x000004000b0b7836 */ /* 0x000fe20000000000 */
[----:B------:R-:W-:Y:S01]  /*4550*/  ISETP.GE.AND P0, PT, R16, R9, PT ;  /* 0x000000091000720c */ /* 0x000fe20003f06270 */
[----:B------:R-:W-:Y:S01]  /*4560*/  IMAD.X R16, RZ, RZ, R5, P2 ;  /* 0x000000ffff107224 */ /* 0x000fe200010e0605 */
[----:B------:R-:W-:Y:S01]  /*4570*/  IADD3 R12, P2, PT, R12, 0x1000, RZ ;  /* 0x000010000c0c7810 */ /* 0x000fe20007f5e0ff */
[----:B------:R-:W-:-:S04]  /*4580*/  IMAD.X R13, RZ, RZ, R13, P1 ;  /* 0x000000ffff0d7224 */ /* 0x000fc800008e060d */
[----:B------:R-:W-:-:S06]  /*4590*/  IMAD.X R15, RZ, RZ, R15, P2 ;  /* 0x000000ffff0f7224 */ /* 0x000fcc00010e060f */
[----:B------:R-:W-:Y:S05]  /*45a0*/  @!P0 BRA `(.L_x_776) ;  /* 0xfffffff800708947 */ /* 0x000fea000383ffff */
.L_x_762:
[----:B------:R-:W-:Y:S05]  /*45b0*/  BSYNC.RECONVERGENT B1 ;  /* 0x0000000000017941 */ /* 0x000fea0003800200 */
.L_x_761:
        /* <DEDUP_REMOVED lines=22> */
.L_x_778:
[----:B------:R-:W-:Y:S05]  /*4720*/  BSYNC.RECONVERGENT B1 ;  /* 0x0000000000017941 */ /* 0x000fea0003800200 */
.L_x_777:
        /* <DEDUP_REMOVED lines=21> */
.L_x_780:
[----:B------:R-:W-:Y:S05]  /*4880*/  BSYNC.RECONVERGENT B1 ;  /* 0x0000000000017941 */ /* 0x000fea0003800200 */
.L_x_779:
        /* <DEDUP_REMOVED lines=21> */
.L_x_782:
[----:B------:R-:W-:Y:S05]  /*49e0*/  BSYNC.RECONVERGENT B1 ;  /* 0x0000000000017941 */ /* 0x000fea0003800200 */
.L_x_781:
        /* <DEDUP_REMOVED lines=21> */
.L_x_784:
[----:B------:R-:W-:Y:S05]  /*4b40*/  BSYNC.RECONVERGENT B1 ;  /* 0x0000000000017941 */ /* 0x000fea0003800200 */
.L_x_783:
        /* <DEDUP_REMOVED lines=22> */
.L_x_786:
[----:B------:R-:W-:Y:S05]  /*4cb0*/  BSYNC.RECONVERGENT B1 ;  /* 0x0000000000017941 */ /* 0x000fea0003800200 */
.L_x_785:
        /* <DEDUP_REMOVED lines=12> */
.L_x_788:
[----:B------:R-:W-:Y:S05]  /*4d80*/  BSYNC.RECONVERGENT B1 ;  /* 0x0000000000017941 */ /* 0x000fea0003800200 */
.L_x_787:
        /* <DEDUP_REMOVED lines=31> */
.L_x_790:
[----:B------:R-:W-:Y:S05]  /*4f80*/  BSYNC.RECONVERGENT B1 ;  /* 0x0000000000017941 */ /* 0x000fea0003800200 */
.L_x_789:
        /* <DEDUP_REMOVED lines=18> */
.L_x_792:
[----:B------:R-:W-:Y:S05]  /*50b0*/  BSYNC.RECONVERGENT B1 ;  /* 0x0000000000017941 */ /* 0x000fea0003800200 */
.L_x_791:
        /* <DEDUP_REMOVED lines=18> */
.L_x_794:
[----:B------:R-:W-:Y:S05]  /*51e0*/  BSYNC.RECONVERGENT B1 ;  /* 0x0000000000017941 */ /* 0x000fea0003800200 */
.L_x_793:
        /* <DEDUP_REMOVED lines=18> */
.L_x_796:
[----:B------:R-:W-:Y:S05]  /*5310*/  BSYNC.RECONVERGENT B1 ;  /* 0x0000000000017941 */ /* 0x000fea0003800200 */
.L_x_795:
        /* <DEDUP_REMOVED lines=18> */
.L_x_798:
[----:B------:R-:W-:Y:S05]  /*5440*/  BSYNC.RECONVERGENT B1 ;  /* 0x0000000000017941 */ /* 0x000fea0003800200 */
.L_x_797:
        /* <DEDUP_REMOVED lines=18> */
.L_x_800:
[----:B------:R-:W-:Y:S05]  /*5570*/  BSYNC.RECONVERGENT B1 ;  /* 0x0000000000017941 */ /* 0x000fea0003800200 */
.L_x_799:
        /* <DEDUP_REMOVED lines=17> */
.L_x_708:
[----:B------:R-:W-:Y:S05]  /*5690*/  BSYNC.RECONVERGENT B0 ;  /* 0x0000000000007941 */ /* 0x000fea0003800200 */
.L_x_675:
[----:B------:R-:W-:Y:S05]  /*56a0*/  @P1 EXIT ;  /* 0x000000000000194d */ /* 0x000fea0003800000 */
[----:B0-----:R-:W0:Y:S01]  /*56b0*/  LDC.64 R6, c[0x0][0x390] ;  /* 0x0000e400ff067b82 */ /* 0x001e220000000a00 */
[----:B------:R-:W-:Y:S02]  /*56c0*/  IMAD.MOV.U32 R5, RZ, RZ, R4 ;  /* 0x000000ffff057224 */ /* 0x000fe400078e0004 */
[----:B------:R-:W-:-:S05]  /*56d0*/  IMAD.MOV.U32 R4, RZ, RZ, R3 ;  /* 0x000000ffff047224 */ /* 0x000fca00078e0003 */
[----:B0-----:R-:W-:Y:S04]  /*56e0*/  STG.E.64 desc[UR8][R6.64+0x8], R4 ;  /* 0x0000080406007986 */ /* 0x001fe8000c101b08 */
[----:B------:R-:W-:Y:S01]  /*56f0*/  STG.E desc[UR8][R6.64], R2 ;  /* 0x0000000206007986 */ /* 0x000fe2000c101908 */
[----:B------:R-:W-:Y:S05]  /*5700*/  EXIT ;  /* 0x000000000000794d */ /* 0x000fea0003800000 */
.L_x_801:
        /* <DEDUP_REMOVED lines=15> */
.L_x_843:


//--------------------- .text._Z6kernelPfy        --------------------------
	.section	.text._Z6kernelPfy,"ax",@progbits
	.align	128
        .global         _Z6kernelPfy
        .type           _Z6kernelPfy,@function
        .size           _Z6kernelPfy,(.L_x_834 - _Z6kernelPfy)
        .other          _Z6kernelPfy,@"STO_CUDA_ENTRY STV_DEFAULT"
_Z6kernelPfy:
.text._Z6kernelPfy:
[----:B------:R-:W-:Y:S01]  /*0000*/  LDC R1, c[0x0][0x37c] ;  /* 0x0000df00ff017b82 */ /* 0x000fe20000000800 */
[----:B------:R-:W0:Y:S01]  /*0010*/  S2R R2, SR_TID.X ;  /* 0x0000000000027919 */ /* 0x000e220000002100 */
[----:B------:R-:W1:Y:S01]  /*0020*/  LDCU.64 UR8, c[0x0][0x358] ;  /* 0x00006b00ff0877ac */ /* 0x000e620008000a00 */
[----:B------:R-:W-:Y:S01]  /*0030*/  BSSY.RECONVERGENT B0, `(.L_x_802) ;  /* 0x00000fb000007945 */ /* 0x000fe20003800200 */
[----:B0-----:R-:W-:-:S13]  /*0040*/  ISETP.GT.U32.AND P0, PT, R2, 0x7, PT ;  /* 0x000000070200780c */ /* 0x001fda0003f04070 */
[----:B-1----:R-:W-:Y:S05]  /*0050*/  @P0 BRA `(.L_x_803) ;  /* 0x0000000c00e00947 */ /* 0x002fea0003800000 */
[----:B------:R-:W0:Y:S01]  /*0060*/  I2F.F64.U32 R4, R2 ;  /* 0x0000000200047312 */ /* 0x000e220000201800 */
[----:B------:R-:W-:Y:S01]  /*0070*/  UMOV UR4, 0x54442d18 ;  /* 0x54442d1800047882 */ /* 0x000fe20000000000 */
[----:B------:R-:W-:Y:S01]  /*0080*/  UMOV UR5, 0x401921fb ;  /* 0x401921fb00057882 */ /* 0x000fe20000000000 */
[----:B------:R-:W-:Y:S01]  /*0090*/  BSSY.RECONVERGENT B1, `(.L_x_804) ;  /* 0x000006b000017945 */ /* 0x000fe20003800200 */
[----:B0-----:R-:W-:-:S08]  /*00a0*/  DMUL R4, R4, UR4 ;  /* 0x0000000404047c28 */ /* 0x001fd00008000000 */
[----:B------:R-:W-:-:S06]  /*00b0*/  DMUL R8, R4, 0.125 ;  /* 0x3fc0000004087828 */ /* 0x000fcc0000000000 */
[----:B------:R-:W0:Y:S02]  /*00c0*/  F2F.F32.F64 R3, R8 ;  /* 0x0000000800037310 */ /* 0x000e240000301000 */
[C---:B0-----:R-:W-:Y:S01]  /*00d0*/  FMUL R0, R3.reuse, 0.63661974668502807617 ;  /* 0x3f22f98303007820 */ /* 0x041fe20000400000 */
[----:B------:R-:W-:-:S05]  /*00e0*/  FSETP.GE.AND P0, PT, |R3|, 105615, PT ;  /* 0x47ce47800300780b */ /* 0x000fca0003f06200 */
[----:B------:R-:W0:Y:S02]  /*00f0*/  F2I.NTZ R0, R0 ;  /* 0x0000000000007305 */ /* 0x000e240000203100 */
[----:B0-----:R-:W-:Y:S01]  /*0100*/  I2FP.F32.S32 R4, R0 ;  /* 0x0000000000047245 */ /* 0x001fe20000201400 */
[----:B------:R-:W-:-:S04]  /*0110*/  IMAD.MOV.U32 R6, RZ, RZ, R0 ;  /* 0x000000ffff067224 */ /* 0x000fc800078e0000 */
[----:B------:R-:W-:-:S04]  /*0120*/  FFMA R5, R4, -1.5707962512969970703, R3 ;  /* 0xbfc90fda04057823 */ /* 0x000fc80000000003 */
[----:B------:R-:W-:-:S04]  /*0130*/  FFMA R5, R4, -7.5497894158615963534e-08, R5 ;  /* 0xb3a2216804057823 */ /* 0x000fc80000000005 */
[----:B------:R-:W-:Y:S01]  /*0140*/  FFMA R5, R4, -5.3903029534742383927e-15, R5 ;  /* 0xa7c234c504057823 */ /* 0x000fe20000000005 */
[----:B------:R-:W-:-:S03]  /*0150*/  P2R R4, PR, RZ, 0x1 ;  /* 0x00000001ff047803 */ /* 0x000fc60000000000 */
[----:B------:R-:W-:Y:S01]  /*0160*/  IMAD.MOV.U32 R12, RZ, RZ, R5 ;  /* 0x000000ffff0c7224 */ /* 0x000fe200078e0005 */
[----:B------:R-:W-:Y:S06]  /*0170*/  @!P0 BRA `(.L_x_805) ;  /* 0x0000000400708947 */ /* 0x000fec0003800000 */
[----:B------:R-:W-:-:S13]  /*0180*/  FSETP.NEU.AND P0, PT, |R3|, +INF , PT ;  /* 0x7f8000000300780b */ /* 0x000fda0003f0d200 */
[----:B------:R-:W-:Y:S01]  /*0190*/  @!P0 FMUL R12, RZ, R3 ;  /* 0x00000003ff0c8220 */ /* 0x000fe20000400000 */
[----:B------:R-:W-:Y:S01]  /*01a0*/  @!P0 IMAD.MOV.U32 R0, RZ, RZ, RZ ;  /* 0x000000ffff008224 */ /* 0x000fe200078e00ff */
[----:B------:R-:W-:Y:S06]  /*01b0*/  @!P0 BRA `(.L_x_805) ;  /* 0x0000000400608947 */ /* 0x000fec0003800000 */
[----:B------:R-:W-:Y:S01]  /*01c0*/  IMAD.SHL.U32 R4, R3, 0x100, RZ ;  /* 0x0000010003047824 */ /* 0x000fe200078e00ff */
[----:B------:R-:W0:Y:S01]  /*01d0*/  LDCU.64 UR6, c[0x4][0x168] ;  /* 0x01002d00ff0677ac */ /* 0x000e220008000a00 */
[----:B------:R-:W-:Y:S02]  /*01e0*/  IMAD.MOV.U32 R0, RZ, RZ, RZ ;  /* 0x000000ffff007224 */ /* 0x000fe400078e00ff */
[----:B------:R-:W-:Y:S01]  /*01f0*/  IMAD.MOV.U32 R12, RZ, RZ, RZ ;  /* 0x000000ffff0c7224 */ /* 0x000fe200078e00ff */
[----:B------:R-:W-:Y:S01]  /*0200*/  LOP3.LUT R7, R4, 0x80000000, RZ, 0xfc, !PT ;  /* 0x8000000004077812 */ /* 0x000fe200078efcff */
[----:B------:R-:W-:Y:S01]  /*0210*/  UMOV UR5, URZ ;  /* 0x000000ff00057c82 */ /* 0x000fe20008000000 */
[----:B------:R-:W-:-:S05]  /*0220*/  UMOV UR4, URZ ;  /* 0x000000ff00047c82 */ /* 0x000fca0008000000 */
.L_x_806:
[----:B0-----:R-:W-:Y:S02]  /*0230*/  IMAD.U32 R10, RZ, RZ, UR6 ;  /* 0x00000006ff0a7e24 */ /* 0x001fe4000f8e00ff */
[----:B------:R-:W-:-:S05]  /*0240*/  IMAD.U32 R11, RZ, RZ, UR7 ;  /* 0x00000007ff0b7e24 */ /* 0x000fca000f8e00ff */
[----:B------:R-:W2:Y:S01]  /*0250*/  LDG.E.CONSTANT R8, desc[UR8][R10.64] ;  /* 0x000000080a087981 */ /* 0x000ea2000c1e9900 */
[----:B------:R-:W-:Y:S01]  /*0260*/  UIADD3 UR4, UPT, UPT, UR4, 0x1, URZ ;  /* 0x0000000104047890 */ /* 0x000fe2000fffe0ff */
[C---:B------:R-:W-:Y:S01]  /*0270*/  ISETP.EQ.AND P0, PT, R12.reuse, RZ, PT ;  /* 0x000000ff0c00720c */ /* 0x040fe20003f02270 */
[----:B------:R-:W-:Y:S01]  /*0280*/  UIADD3 UR6, UP1, UPT, UR6, 0x4, URZ ;  /* 0x0000000406067890 */ /* 0x000fe2000ff3e0ff */
[C---:B------:R-:W-:Y:S01]  /*0290*/  ISETP.EQ.AND P1, PT, R12.reuse, 0x4, PT ;  /* 0x000000040c00780c */ /* 0x040fe20003f22270 */
[----:B------:R-:W-:Y:S01]  /*02a0*/  UISETP.NE.AND UP0, UPT, UR4, 0x6, UPT ;  /* 0x000000060400788c */ /* 0x000fe2000bf05270 */
[C---:B------:R-:W-:Y:S01]  /*02b0*/  ISETP.EQ.AND P3, PT, R12.reuse, 0xc, PT ;  /* 0x0000000c0c00780c */ /* 0x040fe20003f62270 */
[----:B------:R-:W-:Y:S01]  /*02c0*/  UIADD3.X UR7, UPT, UPT, URZ, UR7, URZ, UP1, !UPT ;  /* 0x00000007ff077290 */ /* 0x000fe20008ffe4ff */
[C---:B------:R-:W-:Y:S02]  /*02d0*/  ISETP.EQ.AND P4, PT, R12.reuse, 0x10, PT ;  /* 0x000000100c00780c */ /* 0x040fe40003f82270 */
[----:B------:R-:W-:Y:S01]  /*02e0*/  ISETP.EQ.AND P5, PT, R12, 0x14, PT ;  /* 0x000000140c00780c */ /* 0x000fe20003fa2270 */
[----:B--2---:R-:W-:-:S03]  /*02f0*/  IMAD.WIDE.U32 R8, R8, R7, RZ ;  /* 0x0000000708087225 */ /* 0x004fc600078e00ff */
[----:B------:R-:W-:-:S04]  /*0300*/  IADD3 R8, P2, PT, R8, R0, RZ ;  /* 0x0000000008087210 */ /* 0x000fc80007f5e0ff */
[----:B------:R-:W-:Y:S01]  /*0310*/  IADD3.X R0, PT, PT, R9, UR5, RZ, P2, !PT ;  /* 0x0000000509007c10 */ /* 0x000fe200097fe4ff */
[--C-:B------:R-:W-:Y:S01]  /*0320*/  @P0 IMAD.MOV.U32 R4, RZ, RZ, R8.reuse ;  /* 0x000000ffff040224 */ /* 0x100fe200078e0008 */
[C---:B------:R-:W-:Y:S01]  /*0330*/  ISETP.EQ.AND P2, PT, R12.reuse, 0x8, PT ;  /* 0x000000080c00780c */ /* 0x040fe20003f42270 */
[--C-:B------:R-:W-:Y:S02]  /*0340*/  @P1 IMAD.MOV.U32 R17, RZ, RZ, R8.reuse ;  /* 0x000000ffff111224 */ /* 0x100fe400078e0008 */
[--C-:B------:R-:W-:Y:S02]  /*0350*/  @P3 IMAD.MOV.U32 R19, RZ, RZ, R8.reuse ;  /* 0x000000ffff133224 */ /* 0x100fe400078e0008 */
[--C-:B------:R-:W-:Y:S02]  /*0360*/  @P4 IMAD.MOV.U32 R20, RZ, RZ, R8.reuse ;  /* 0x000000ffff144224 */ /* 0x100fe400078e0008 */
[----:B------:R-:W-:Y:S02]  /*0370*/  @P5 IMAD.MOV.U32 R16, RZ, RZ, R8 ;  /* 0x000000ffff105224 */ /* 0x000fe400078e0008 */
[----:B------:R-:W-:-:S04]  /*0380*/  VIADD R12, R12, 0x4 ;  /* 0x000000040c0c7836 */ /* 0x000fc80000000000 */
[----:B------:R-:W-:Y:S01]  /*0390*/  @P2 IMAD.MOV.U32 R18, RZ, RZ, R8 ;  /* 0x000000ffff122224 */ /* 0x000fe200078e0008 */
[----:B------:R-:W-:Y:S06]  /*03a0*/  BRA.U UP0, `(.L_x_806) ;  /* 0xfffffffd00a07547 */ /* 0x000fec000b83ffff */
[----:B------:R-:W-:Y:S01]  /*03b0*/  SHF.R.U32.HI R7, RZ, 0x17, R3 ;  /* 0x00000017ff077819 */ /* 0x000fe20000011603 */
[----:B------:R-:W-:Y:S03]  /*03c0*/  BSSY.RECONVERGENT B2, `(.L_x_807) ;  /* 0x0000029000027945 */ /* 0x000fe60003800200 */
[C---:B------:R-:W-:Y:S02]  /*03d0*/  LOP3.LUT R8, R7.reuse, 0xe0, RZ, 0xc0, !PT ;  /* 0x000000e007087812 */ /* 0x040fe400078ec0ff */
[----:B------:R-:W-:-:S03]  /*03e0*/  LOP3.LUT P6, RZ, R7, 0x1f, RZ, 0xc0, !PT ;  /* 0x0000001f07ff7812 */ /* 0x000fc600078cc0ff */
[----:B------:R-:W-:-:S05]  /*03f0*/  VIADD R8, R8, 0xffffff80 ;  /* 0xffffff8008087836 */ /* 0x000fca0000000000 */
[----:B------:R-:W-:-:S05]  /*0400*/  SHF.R.U32.HI R8, RZ, 0x5, R8 ;  /* 0x00000005ff087819 */ /* 0x000fca0000011608 */
[----:B------:R-:W-:-:S05]  /*0410*/  IMAD.U32 R10, R8, -0x4, RZ ;  /* 0xfffffffc080a7824 */ /* 0x000fca00078e00ff */
[C---:B------:R-:W-:Y:S02]  /*0420*/  ISETP.EQ.AND P3, PT, R10.reuse, -0x18, PT ;  /* 0xffffffe80a00780c */ /* 0x040fe40003f62270 */
[C---:B------:R-:W-:Y:S02]  /*0430*/  ISETP.EQ.AND P4, PT, R10.reuse, -0x14, PT ;  /* 0xffffffec0a00780c */ /* 0x040fe40003f82270 */
[C---:B------:R-:W-:Y:S02]  /*0440*/  ISETP.EQ.AND P0, PT, R10.reuse, -0x10, PT ;  /* 0xfffffff00a00780c */ /* 0x040fe40003f02270 */
[C---:B------:R-:W-:Y:S02]  /*0450*/  ISETP.EQ.AND P1, PT, R10.reuse, -0xc, PT ;  /* 0xfffffff40a00780c */ /* 0x040fe40003f22270 */
[C---:B------:R-:W-:Y:S02]  /*0460*/  ISETP.EQ.AND P2, PT, R10.reuse, -0x8, PT ;  /* 0xfffffff80a00780c */ /* 0x040fe40003f42270 */
[----:B------:R-:W-:-:S03]  /*0470*/  ISETP.EQ.AND P5, PT, R10, 0x4, PT ;  /* 0x000000040a00780c */ /* 0x000fc60003fa2270 */
[----:B------:R-:W-:Y:S02]  /*0480*/  @P3 MOV R8, R4 ;  /* 0x0000000400083202 */ /* 0x000fe40000000f00 */
[----:B------:R-:W-:Y:S01]  /*0490*/  @P4 IMAD.MOV.U32 R9, RZ, RZ, R4 ;  /* 0x000000ffff094224 */ /* 0x000fe200078e0004 */
[C---:B------:R-:W-:Y:S01]  /*04a0*/  ISETP.EQ.AND P3, PT, R10.reuse, -0x4, PT ;  /* 0xfffffffc0a00780c */ /* 0x040fe20003f62270 */
[----:B------:R-:W-:Y:S01]  /*04b0*/  @P4 IMAD.MOV.U32 R8, RZ, RZ, R17 ;  /* 0x000000ffff084224 */ /* 0x000fe200078e0011 */
[----:B------:R-:W-:Y:S01]  /*04c0*/  ISETP.EQ.AND P4, PT, R10, RZ, PT ;  /* 0x000000ff0a00720c */ /* 0x000fe20003f82270 */
[----:B------:R-:W-:Y:S02]  /*04d0*/  @P0 IMAD.MOV.U32 R8, RZ, RZ, R18 ;  /* 0x000000ffff080224 */ /* 0x000fe400078e0012 */
[----:B------:R-:W-:Y:S02]  /*04e0*/  @P1 IMAD.MOV.U32 R8, RZ, RZ, R19 ;  /* 0x000000ffff081224 */ /* 0x000fe400078e0013 */
[----:B------:R-:W-:-:S02]  /*04f0*/  @P2 IMAD.MOV.U32 R8, RZ, RZ, R20 ;  /* 0x000000ffff082224 */ /* 0x000fc400078e0014 */
[----:B------:R-:W-:Y:S02]  /*0500*/  @P0 IMAD.MOV.U32 R9, RZ, RZ, R17 ;  /* 0x000000ffff090224 */ /* 0x000fe400078e0011 */
[----:B------:R-:W-:Y:S02]  /*0510*/  @P1 IMAD.MOV.U32 R9, RZ, RZ, R18 ;  /* 0x000000ffff091224 */ /* 0x000fe400078e0012 */
[----:B------:R-:W-:Y:S02]  /*0520*/  @P3 IMAD.MOV.U32 R8, RZ, RZ, R16 ;  /* 0x000000ffff083224 */ /* 0x000fe400078e0010 */
[----:B------:R-:W-:Y:S02]  /*0530*/  @P4 IMAD.MOV.U32 R8, RZ, RZ, R0 ;  /* 0x000000ffff084224 */ /* 0x000fe400078e0000 */
[----:B------:R-:W-:Y:S02]  /*0540*/  @P2 IMAD.MOV.U32 R9, RZ, RZ, R19 ;  /* 0x000000ffff092224 */ /* 0x000fe400078e0013 */
[----:B------:R-:W-:-:S02]  /*0550*/  @P3 IMAD.MOV.U32 R9, RZ, RZ, R20 ;  /* 0x000000ffff093224 */ /* 0x000fc400078e0014 */
[----:B------:R-:W-:Y:S02]  /*0560*/  @P4 IMAD.MOV.U32 R9, RZ, RZ, R16 ;  /* 0x000000ffff094224 */ /* 0x000fe400078e0010 */
[----:B------:R-:W-:Y:S02]  /*0570*/  @P5 IMAD.MOV.U32 R9, RZ, RZ, R0 ;  /* 0x000000ffff095224 */ /* 0x000fe400078e0000 */
[----:B------:R-:W-:Y:S01]  /*0580*/  IMAD.MOV.U32 R12, RZ, RZ, R8 ;  /* 0x000000ffff0c7224 */ /* 0x000fe200078e0008 */
[----:B------:R-:W-:Y:S06]  /*0590*/  @!P6 BRA `(.L_x_808) ;  /* 0x00000000002ce947 */ /* 0x000fec0003800000 */
[----:B------:R-:W-:Y:S01]  /*05a0*/  @P0 IMAD.MOV.U32 R8, RZ, RZ, R4 ;  /* 0x000000ffff080224 */ /* 0x000fe200078e0004 */
[----:B------:R-:W-:Y:S02]  /*05b0*/  ISETP.EQ.AND P0, PT, R10, 0x8, PT ;  /* 0x000000080a00780c */ /* 0x000fe40003f02270 */
[----:B------:R-:W-:Y:S01]  /*05c0*/  @P1 MOV R8, R17 ;  /* 0x0000001100081202 */ /* 0x000fe20000000f00 */
[----:B------:R-:W-:Y:S01]  /*05d0*/  @P2 IMAD.MOV.U32 R8, RZ, RZ, R18 ;  /* 0x000000ffff082224 */ /* 0x000fe200078e0012 */
[----:B------:R-:W-:Y:S01]  /*05e0*/  LOP3.LUT R7, R7, 0x1f, RZ, 0xc0, !PT ;  /* 0x0000001f07077812 */ /* 0x000fe200078ec0ff */
[----:B------:R-:W-:Y:S02]  /*05f0*/  @P3 IMAD.MOV.U32 R8, RZ, RZ, R19 ;  /* 0x000000ffff083224 */ /* 0x000fe400078e0013 */
[----:B------:R-:W-:Y:S01]  /*0600*/  @P4 IMAD.MOV.U32 R8, RZ, RZ, R20 ;  /* 0x000000ffff084224 */ /* 0x000fe200078e0014 */
[----:B------:R-:W-:Y:S01]  /*0610*/  SHF.L.W.U32.HI R12, R9, R7, R12 ;  /* 0x00000007090c7219 */ /* 0x000fe20000010e0c */
[----:B------:R-:W-:-:S04]  /*0620*/  @P5 IMAD.MOV.U32 R8, RZ, RZ, R16 ;  /* 0x000000ffff085224 */ /* 0x000fc800078e0010 */
[----:B------:R-:W-:-:S05]  /*0630*/  @P0 IMAD.MOV.U32 R8, RZ, RZ, R0 ;  /* 0x000000ffff080224 */ /* 0x000fca00078e0000 */
[----:B------:R-:W-:-:S07]  /*0640*/  SHF.L.W.U32.HI R9, R8, R7, R9 ;  /* 0x0000000708097219 */ /* 0x000fce0000010e09 */
.L_x_808:
[----:B------:R-:W-:Y:S05]  /*0650*/  BSYNC.RECONVERGENT B2 ;  /* 0x0000000000027941 */ /* 0x000fea0003800200 */
.L_x_807:
[C---:B------:R-:W-:Y:S01]  /*0660*/  SHF.L.W.U32.HI R7, R9.reuse, 0x2, R12 ;  /* 0x0000000209077819 */ /* 0x040fe20000010e0c */
[----:B------:R-:W-:Y:S01]  /*0670*/  IMAD.SHL.U32 R9, R9, 0x4, RZ ;  /* 0x0000000409097824 */ /* 0x000fe200078e00ff */
[----:B------:R-:W-:Y:S01]  /*0680*/  UMOV UR4, 0x54442d19 ;  /* 0x54442d1900047882 */ /* 0x000fe20000000000 */
[----:B------:R-:W-:Y:S01]  /*0690*/  UMOV UR5, 0x3bf921fb ;  /* 0x3bf921fb00057882 */ /* 0x000fe20000000000 */
[----:B------:R-:W-:Y:S02]  /*06a0*/  SHF.R.S32.HI R0, RZ, 0x1f, R7 ;  /* 0x0000001fff007819 */ /* 0x000fe40000011407 */
[----:B------:R-:W-:Y:S02]  /*06b0*/  ISETP.GE.AND P0, PT, R7, RZ, PT ;  /* 0x000000ff0700720c */ /* 0x000fe40003f06270 */
[C---:B------:R-:W-:Y:S02]  /*06c0*/  LOP3.LUT R10, R0.reuse, R9, RZ, 0x3c, !PT ;  /* 0x00000009000a7212 */ /* 0x040fe400078e3cff */
[----:B------:R-:W-:-:S02]  /*06d0*/  LOP3.LUT R11, R0, R7, RZ, 0x3c, !PT ;  /* 0x00000007000b7212 */ /* 0x000fc400078e3cff */
[----:B------:R-:W-:Y:S02]  /*06e0*/  SHF.R.U32.HI R0, RZ, 0x1e, R12 ;  /* 0x0000001eff007819 */ /* 0x000fe4000001160c */
[----:B------:R-:W0:Y:S02]  /*06f0*/  I2F.F64.S64 R8, R10 ;  /* 0x0000000a00087312 */ /* 0x000e240000301c00 */
[----:B------:R-:W-:Y:S01]  /*0700*/  LEA.HI R0, R7, R0, RZ, 0x1 ;  /* 0x0000000007007211 */ /* 0x000fe200078f08ff */
[----:B0-----:R-:W-:-:S10]  /*0710*/  DMUL R8, R8, UR4 ;  /* 0x0000000408087c28 */ /* 0x001fd40008000000 */
[----:B------:R-:W0:Y:S02]  /*0720*/  F2F.F32.F64 R8, R8 ;  /* 0x0000000800087310 */ /* 0x000e240000301000 */
[----:B0-----:R-:W-:-:S07]  /*0730*/  FSEL R12, -R8, R8, !P0 ;  /* 0x00000008080c7208 */ /* 0x001fce0004000100 */
.L_x_805:
[----:B------:R-:W-:Y:S05]  /*0740*/  BSYNC.RECONVERGENT B1 ;  /* 0x0000000000017941 */ /* 0x000fea0003800200 */
.L_x_804:
[----:B------:R-:W0:Y:S01]  /*0750*/  S2R R7, SR_CgaCtaId ;  /* 0x0000000000077919 */ /* 0x000e220000008800 */
[----:B------:R-:W-:Y:S02]  /*0760*/  IMAD.MOV.U32 R8, RZ, RZ, 0x37cbac00 ;  /* 0x37cbac00ff087424 */ /* 0x000fe400078e00ff */
[----:B------:R-:W-:Y:S01]  /*0770*/  FMUL R9, R12, R12 ;  /* 0x0000000c0c097220 */ /* 0x000fe20000400000 */
[C---:B------:R-:W-:Y:S01]  /*0780*/  LOP3.LUT R11, R0.reuse, 0x1, RZ, 0xc0, !PT ;  /* 0x00000001000b7812 */ /* 0x040fe200078ec0ff */
[----:B------:R-:W-:Y:S01]  /*0790*/  IMAD.MOV.U32 R14, RZ, RZ, 0x3d2aaabb ;  /* 0x3d2aaabbff0e7424 */ /* 0x000fe200078e00ff */
[----:B------:R-:W-:Y:S01]  /*07a0*/  LOP3.LUT P1, RZ, R0, 0x2, RZ, 0xc0, !PT ;  /* 0x0000000200ff7812 */ /* 0x000fe2000782c0ff */
[----:B------:R-:W-:Y:S01]  /*07b0*/  FFMA R10, R9, R8, -0.0013887860113754868507 ;  /* 0xbab607ed090a7423 */ /* 0x000fe20000000008 */
[----:B------:R-:W-:Y:S01]  /*07c0*/  ISETP.NE.U32.AND P0, PT, R11, 0x1, PT ;  /* 0x000000010b00780c */ /* 0x000fe20003f05070 */
[----:B------:R-:W-:Y:S01]  /*07d0*/  IMAD.MOV.U32 R11, RZ, RZ, 0x3effffff ;  /* 0x3effffffff0b7424 */ /* 0x000fe200078e00ff */
[----:B------:R-:W-:Y:S01]  /*07e0*/  FSETP.GE.AND P2, PT, |R3|, 105615, PT ;  /* 0x47ce47800300780b */ /* 0x000fe20003f46200 */
[----:B------:R-:W-:Y:S01]  /*07f0*/  BSSY.RECONVERGENT B1, `(.L_x_809) ;  /* 0x0000069000017945 */ /* 0x000fe20003800200 */
[----:B------:R-:W-:-:S02]  /*0800*/  FSEL R10, R10, -0.00019574658654164522886, !P0 ;  /* 0xb94d41530a0a7808 */ /* 0x000fc40004000000 */
[----:B------:R-:W-:Y:S02]  /*0810*/  FSEL R14, R14, 0.0083327032625675201416, !P0 ;  /* 0x3c0885e40e0e7808 */ /* 0x000fe40004000000 */
[----:B------:R-:W-:Y:S02]  /*0820*/  FSEL R11, -R11, -0.16666662693023681641, !P0 ;  /* 0xbe2aaaa80b0b7808 */ /* 0x000fe40004000100 */
[----:B------:R-:W-:Y:S01]  /*0830*/  FSEL R0, R12, 1, P0 ;  /* 0x3f8000000c007808 */ /* 0x000fe20000000000 */
[----:B------:R-:W-:-:S04]  /*0840*/  FFMA R10, R9, R10, R14 ;  /* 0x0000000a090a7223 */ /* 0x000fc8000000000e */
[C---:B------:R-:W-:Y:S01]  /*0850*/  FFMA R11, R9.reuse, R10, R11 ;  /* 0x0000000a090b7223 */ /* 0x040fe2000000000b */
[----:B------:R-:W-:Y:S01]  /*0860*/  MOV R10, 0x400 ;  /* 0x00000400000a7802 */ /* 0x000fe20000000f00 */
[----:B------:R-:W-:-:S04]  /*0870*/  FFMA R9, R9, R0, RZ ;  /* 0x0000000009097223 */ /* 0x000fc800000000ff */
[----:B------:R-:W-:Y:S01]  /*0880*/  FFMA R0, R9, R11, R0 ;  /* 0x0000000b09007223 */ /* 0x000fe20000000000 */
[----:B0-----:R-:W-:-:S03]  /*0890*/  LEA R13, R7, R10, 0x18 ;  /* 0x0000000a070d7211 */ /* 0x001fc600078ec0ff */
[----:B------:R-:W-:Y:S02]  /*08a0*/  @P1 FADD R0, RZ, -R0 ;  /* 0x80000000ff001221 */ /* 0x000fe40000000000 */
[----:B------:R-:W-:-:S05]  /*08b0*/  IMAD R13, R2, 0x4, R13 ;  /* 0x00000004020d7824 */ /* 0x000fca00078e020d */
[----:B------:R0:W-:Y:S01]  /*08c0*/  STS [R13], R0 ;  /* 0x000000000d007388 */ /* 0x0001e20000000800 */
[----:B------:R-:W-:Y:S05]  /*08d0*/  @!P2 BRA `(.L_x_810) ;  /* 0x000000040068a947 */ /* 0x000fea0003800000 */
[----:B------:R-:W-:-:S13]  /*08e0*/  FSETP.NEU.AND P0, PT, |R3|, +INF , PT ;  /* 0x7f8000000300780b */ /* 0x000fda0003f0d200 */
[----:B------:R-:W-:Y:S01]  /*08f0*/  @!P0 FMUL R5, RZ, R3 ;  /* 0x00000003ff058220 */ /* 0x000fe20000400000 */
[----:B------:R-:W-:Y:S01]  /*0900*/  @!P0 IMAD.MOV.U32 R6, RZ, RZ, RZ ;  /* 0x000000ffff068224 */ /* 0x000fe200078e00ff */
[----:B------:R-:W-:Y:S06]  /*0910*/  @!P0 BRA `(.L_x_810) ;  /* 0x0000000400588947 */ /* 0x000fec0003800000 */
[----:B0-----:R-:W-:Y:S01]  /*0920*/  IMAD.SHL.U32 R0, R3, 0x100, RZ ;  /* 0x0000010003007824 */ /* 0x001fe200078e00ff */
[----:B------:R-:W0:Y:S01]  /*0930*/  LDCU.64 UR6, c[0x4][0x168] ;  /* 0x01002d00ff0677ac */ /* 0x000e220008000a00 */
[----:B------:R-:W-:Y:S02]  /*0940*/  IMAD.MOV.U32 R5, RZ, RZ, RZ ;  /* 0x000000ffff057224 */ /* 0x000fe400078e00ff */
[----:B------:R-:W-:Y:S01]  /*0950*/  IMAD.MOV.U32 R6, RZ, RZ, RZ ;  /* 0x000000ffff067224 */ /* 0x000fe200078e00ff */
[----:B------:R-:W-:Y:S01]  /*0960*/  LOP3.LUT R9, R0, 0x80000000, RZ, 0xfc, !PT ;  /* 0x8000000000097812 */ /* 0x000fe200078efcff */
[----:B------:R-:W-:Y:S01]  /*0970*/  UMOV UR5, URZ ;  /* 0x000000ff00057c82 */ /* 0x000fe20008000000 */
[----:B------:R-:W-:-:S05]  /*0980*/  UMOV UR4, URZ ;  /* 0x000000ff00047c82 */ /* 0x000fca0008000000 */
.L_x_811:
[----:B0-----:R-:W-:Y:S01]  /*0990*/  IMAD.U32 R14, RZ, RZ, UR6 ;  /* 0x00000006ff0e7e24 */ /* 0x001fe2000f8e00ff */
[----:B------:R-:W-:-:S05]  /*09a0*/  MOV R15, UR7 ;  /* 0x00000007000f7c02 */ /* 0x000fca0008000f00 */
        /* <DEDUP_REMOVED lines=9> */
[----:B------:R-:W-:-:S02]  /*0a40*/  ISETP.EQ.AND P4, PT, R6, 0x10, PT ;  /* 0x000000100600780c */ /* 0x000fc40003f82270 */
[C---:B------:R-:W-:Y:S01]  /*0a50*/  ISETP.EQ.AND P5, PT, R6.reuse, 0x14, PT ;  /* 0x000000140600780c */ /* 0x040fe20003fa2270 */
[----:B------:R-:W-:Y:S02]  /*0a60*/  VIADD R6, R6, 0x4 ;  /* 0x0000000406067836 */ /* 0x000fe40000000000 */
[----:B--2---:R-:W-:-:S03]  /*0a70*/  IMAD.WIDE.U32 R12, R12, R9, RZ ;  /* 0x000000090c0c7225 */ /* 0x004fc600078e00ff */
[----:B------:R-:W-:-:S04]  /*0a80*/  IADD3 R0, P6, PT, R12, R5, RZ ;  /* 0x000000050c007210 */ /* 0x000fc80007fde0ff */
[----:B------:R-:W-:Y:S01]  /*0a90*/  IADD3.X R5, PT, PT, R13, UR5, RZ, P6, !PT ;  /* 0x000000050d057c10 */ /* 0x000fe2000b7fe4ff */
[--C-:B------:R-:W-:Y:S02]  /*0aa0*/  @P0 IMAD.MOV.U32 R4, RZ, RZ, R0.reuse ;  /* 0x000000ffff040224 */ /* 0x100fe400078e0000 */
[--C-:B------:R-:W-:Y:S02]  /*0ab0*/  @P1 IMAD.MOV.U32 R17, RZ, RZ, R0.reuse ;  /* 0x000000ffff111224 */ /* 0x100fe400078e0000 */
[--C-:B------:R-:W-:Y:S02]  /*0ac0*/  @P2 IMAD.MOV.U32 R18, RZ, RZ, R0.reuse ;  /* 0x000000ffff122224 */ /* 0x100fe400078e0000 */
[--C-:B------:R-:W-:Y:S02]  /*0ad0*/  @P3 IMAD.MOV.U32 R19, RZ, RZ, R0.reuse ;  /* 0x000000ffff133224 */ /* 0x100fe400078e0000 */
[--C-:B------:R-:W-:Y:S02]  /*0ae0*/  @P4 IMAD.MOV.U32 R20, RZ, RZ, R0.reuse ;  /* 0x000000ffff144224 */ /* 0x100fe400078e0000 */
        /* <DEDUP_REMOVED lines=14> */
[----:B------:R-:W-:-:S03]  /*0bd0*/  ISETP.EQ.AND P5, PT, R9, RZ, PT ;  /* 0x000000ff0900720c */ /* 0x000fc60003fa2270 */
[--C-:B------:R-:W-:Y:S01]  /*0be0*/  @P3 IMAD.MOV.U32 R0, RZ, RZ, R4.reuse ;  /* 0x000000ffff003224 */ /* 0x100fe200078e0004 */
[C---:B------:R-:W-:Y:S01]  /*0bf0*/  ISETP.EQ.AND P3, PT, R9.reuse, -0x4, PT ;  /* 0xfffffffc0900780c */ /* 0x040fe20003f62270 */
[----:B------:R-:W-:Y:S02]  /*0c00*/  @P4 IMAD.MOV.U32 R3, RZ, RZ, R4 ;  /* 0x000000ffff034224 */ /* 0x000fe400078e0004 */
[--C-:B------:R-:W-:Y:S01]  /*0c10*/  @P4 IMAD.MOV.U32 R0, RZ, RZ, R17.reuse ;  /* 0x000000ffff004224 */ /* 0x100fe200078e0011 */
[----:B------:R-:W-:Y:S01]  /*0c20*/  ISETP.EQ.AND P4, PT, R9, 0x4, PT ;  /* 0x000000040900780c */ /* 0x000fe20003f82270 */
[----:B------:R-:W-:Y:S02]  /*0c30*/  @P2 IMAD.MOV.U32 R3, RZ, RZ, R17 ;  /* 0x000000ffff032224 */ /* 0x000fe400078e0011 */
[--C-:B------:R-:W-:Y:S01]  /*0c40*/  @P2 IMAD.MOV.U32 R0, RZ, RZ, R18.reuse ;  /* 0x000000ffff002224 */ /* 0x100fe200078e0012 */
[----:B------:R-:W-:Y:S01]  /*0c50*/  @P1 MOV R0, R19 ;  /* 0x0000001300001202 */ /* 0x000fe20000000f00 */
[----:B------:R-:W-:-:S02]  /*0c60*/  @P1 IMAD.MOV.U32 R3, RZ, RZ, R18 ;  /* 0x000000ffff031224 */ /* 0x000fc400078e0012 */
[----:B------:R-:W-:Y:S02]  /*0c70*/  @P0 IMAD.MOV.U32 R3, RZ, RZ, R19 ;  /* 0x000000ffff030224 */ /* 0x000fe400078e0013 */
[--C-:B------:R-:W-:Y:S02]  /*0c80*/  @P0 IMAD.MOV.U32 R0, RZ, RZ, R20.reuse ;  /* 0x000000ffff000224 */ /* 0x100fe400078e0014 */
[----:B------:R-:W-:Y:S02]  /*0c90*/  @P3 IMAD.MOV.U32 R3, RZ, RZ, R20 ;  /* 0x000000ffff033224 */ /* 0x000fe400078e0014 */
[--C-:B------:R-:W-:Y:S02]  /*0ca0*/  @P3 IMAD.MOV.U32 R0, RZ, RZ, R16.reuse ;  /* 0x000000ffff003224 */ /* 0x100fe400078e0010 */
[----:B------:R-:W-:Y:S02]  /*0cb0*/  @P5 IMAD.MOV.U32 R3, RZ, RZ, R16 ;  /* 0x000000ffff035224 */ /* 0x000fe400078e0010 */
[----:B------:R-:W-:-:S02]  /*0cc0*/  @P5 IMAD.MOV.U32 R0, RZ, RZ, R5 ;  /* 0x000000ffff005224 */ /* 0x000fc400078e0005 */
[----:B------:R-:W-:Y:S01]  /*0cd0*/  @P4 IMAD.MOV.U32 R3, RZ, RZ, R5 ;  /* 0x000000ffff034224 */ /* 0x000fe200078e0005 */
[----:B------:R-:W-:Y:S06]  /*0ce0*/  @!P6 BRA `(.L_x_813) ;  /* 0x000000000028e947 */ /* 0x000fec0003800000 */
[----:B------:R-:W-:Y:S01]  /*0cf0*/  @P1 IMAD.MOV.U32 R4, RZ, RZ, R17 ;  /* 0x000000ffff041224 */ /* 0x000fe200078e0011 */
[----:B------:R-:W-:Y:S01]  /*0d00*/  LOP3.LUT R6, R6, 0x1f, RZ, 0xc0, !PT ;  /* 0x0000001f06067812 */ /* 0x000fe200078ec0ff */
[----:B------:R-:W-:Y:S01]  /*0d10*/  @P0 IMAD.MOV.U32 R4, RZ, RZ, R18 ;  /* 0x000000ffff040224 */ /* 0x000fe200078e0012 */
[----:B------:R-:W-:Y:S01]  /*0d20*/  ISETP.EQ.AND P0, PT, R9, 0x8, PT ;  /* 0x000000080900780c */ /* 0x000fe20003f02270 */
[----:B------:R-:W-:Y:S01]  /*0d30*/  @P3 IMAD.MOV.U32 R4, RZ, RZ, R19 ;  /* 0x000000ffff043224 */ /* 0x000fe200078e0013 */
[----:B------:R-:W-:Y:S01]  /*0d40*/  SHF.L.W.U32.HI R0, R3, R6, R0 ;  /* 0x0000000603007219 */ /* 0x000fe20000010e00 */
[----:B------:R-:W-:Y:S02]  /*0d50*/  @P5 IMAD.MOV.U32 R4, RZ, RZ, R20 ;  /* 0x000000ffff045224 */ /* 0x000fe400078e0014 */
[----:B------:R-:W-:-:S08]  /*0d60*/  @P4 IMAD.MOV.U32 R4, RZ, RZ, R16 ;  /* 0x000000ffff044224 */ /* 0x000fd000078e0010 */
[----:B------:R-:W-:-:S05]  /*0d70*/  @P0 IMAD.MOV.U32 R4, RZ, RZ, R5 ;  /* 0x000000ffff040224 */ /* 0x000fca00078e0005 */
[----:B------:R-:W-:-:S07]  /*0d80*/  SHF.L.W.U32.HI R3, R4, R6, R3 ;  /* 0x0000000604037219 */ /* 0x000fce0000010e03 */
.L_x_813:
[----:B------:R-:W-:Y:S05]  /*0d90*/  BSYNC.RECONVERGENT B2 ;  /* 0x0000000000027941 */ /* 0x000fea0003800200 */
.L_x_812:
        /* <DEDUP_REMOVED lines=14> */
.L_x_810:
[----:B------:R-:W-:Y:S05]  /*0e80*/  BSYNC.RECONVERGENT B1 ;  /* 0x0000000000017941 */ /* 0x000fea0003800200 */
.L_x_809:
[C---:B0-----:R-:W-:Y:S01]  /*0e90*/  LOP3.LUT R0, R6.reuse, 0x1, RZ, 0xc0, !PT ;  /* 0x0000000106007812 */ /* 0x041fe200078ec0ff */
[----:B------:R-:W-:Y:S01]  /*0ea0*/  FMUL R3, R5, R5 ;  /* 0x0000000505037220 */ /* 0x000fe20000400000 */
[----:B------:R-:W-:Y:S01]  /*0eb0*/  IMAD.MOV.U32 R9, RZ, RZ, 0x3e2aaaa8 ;  /* 0x3e2aaaa8ff097424 */ /* 0x000fe200078e00ff */
[----:B------:R-:W-:Y:S01]  /*0ec0*/  IADD3 R6, PT, PT, R6, 0x1, RZ ;  /* 0x0000000106067810 */ /* 0x000fe20007ffe0ff */
[----:B------:R-:W-:Y:S01]  /*0ed0*/  VIADD R10, R10, 0x20 ;  /* 0x000000200a0a7836 */ /* 0x000fe20000000000 */
[----:B------:R-:W-:Y:S01]  /*0ee0*/  ISETP.NE.U32.AND P0, PT, R0, 0x1, PT ;  /* 0x000000010000780c */ /* 0x000fe20003f05070 */
[----:B------:R-:W-:Y:S01]  /*0ef0*/  FFMA R8, R3, R8, -0.0013887860113754868507 ;  /* 0xbab607ed03087423 */ /* 0x000fe20000000008 */
[----:B------:R-:W-:Y:S01]  /*0f00*/  IMAD.MOV.U32 R0, RZ, RZ, 0x3c0885e4 ;  /* 0x3c0885e4ff007424 */ /* 0x000fe200078e00ff */
[----:B------:R-:W-:Y:S02]  /*0f10*/  LOP3.LUT P1, RZ, R6, 0x2, RZ, 0xc0, !PT ;  /* 0x0000000206ff7812 */ /* 0x000fe4000782c0ff */
[----:B------:R-:W-:-:S02]  /*0f20*/  FSEL R9, -R9, -0.4999999701976776123, !P0 ;  /* 0xbeffffff09097808 */ /* 0x000fc40004000100 */
[----:B------:R-:W-:Y:S02]  /*0f30*/  FSEL R8, R8, -0.00019574658654164522886, P0 ;  /* 0xb94d415308087808 */ /* 0x000fe40000000000 */
[----:B------:R-:W-:Y:S02]  /*0f40*/  FSEL R0, R0, 0.041666727513074874878, !P0 ;  /* 0x3d2aaabb00007808 */ /* 0x000fe40004000000 */
[----:B------:R-:W-:-:S03]  /*0f50*/  LEA R7, R7, R10, 0x18 ;  /* 0x0000000a07077211 */ /* 0x000fc600078ec0ff */
[----:B------:R-:W-:Y:S01]  /*0f60*/  FFMA R8, R3, R8, R0 ;  /* 0x0000000803087223 */ /* 0x000fe20000000000 */
[----:B------:R-:W-:Y:S01]  /*0f70*/  FSEL R0, R5, 1, !P0 ;  /* 0x3f80000005007808 */ /* 0x000fe20004000000 */
[----:B------:R-:W-:Y:S02]  /*0f80*/  IMAD R7, R2, 0x4, R7 ;  /* 0x0000000402077824 */ /* 0x000fe400078e0207 */
[C---:B------:R-:W-:Y:S02]  /*0f90*/  FFMA R8, R3.reuse, R8, R9 ;  /* 0x0000000803087223 */ /* 0x040fe40000000009 */
[----:B------:R-:W-:-:S04]  /*0fa0*/  FFMA R3, R3, R0, RZ ;  /* 0x0000000003037223 */ /* 0x000fc800000000ff */
[----:B------:R-:W-:-:S04]  /*0fb0*/  FFMA R0, R3, R8, R0 ;  /* 0x0000000803007223 */ /* 0x000fc80000000000 */
[----:B------:R-:W-:-:S05]  /*0fc0*/  @P1 FADD R0, RZ, -R0 ;  /* 0x80000000ff001221 */ /* 0x000fca0000000000 */
[----:B------:R0:W-:Y:S02]  /*0fd0*/  STS [R7], R0 ;  /* 0x0000000007007388 */ /* 0x0001e40000000800 */
.L_x_803:
[----:B------:R-:W-:Y:S05]  /*0fe0*/  BSYNC.RECONVERGENT B0 ;  /* 0x0000000000007941 */ /* 0x000fea0003800200 */
.L_x_802:
[----:B------:R-:W1:Y:S01]  /*0ff0*/  S2UR UR7, SR_CTAID.X ;  /* 0x00000000000779c3 */ /* 0x000e620000002500 */
[----:B------:R-:W1:Y:S01]  /*1000*/  LDCU.64 UR4, c[0x0][0x388] ;  /* 0x00007100ff0477ac */ /* 0x000e620008000a00 */
[----:B------:R-:W-:Y:S01]  /*1010*/  BSSY.RECONVERGENT B0, `(.L_x_814) ;  /* 0x0000014000007945 */ /* 0x000fe20003800200 */
[----:B------:R-:W-:-:S05]  /*1020*/  UMOV UR10, 0x400 ;  /* 0x00000400000a7882 */ /* 0x000fca0000000000 */
[----:B------:R-:W2:Y:S01]  /*1030*/  S2UR UR6, SR_CgaCtaId ;  /* 0x00000000000679c3 */ /* 0x000ea20000008800 */
[----:B-1----:R-:W-:-:S04]  /*1040*/  UIADD3.X UR4, UP0, UPT, UR7, UR4, URZ, UPT, !UPT ;  /* 0x0000000407047290 */ /* 0x002fc8000bf1e4ff */
[----:B------:R-:W-:-:S03]  /*1050*/  UIADD3.X UR5, UPT, UPT, URZ, UR5, URZ, UP0, !UPT ;  /* 0x00000005ff057290 */ /* 0x000fc600087fe4ff */
[----:B------:R-:W-:Y:S01]  /*1060*/  BAR.SYNC.DEFER_BLOCKING 0x0 ;  /* 0x0000000000007b1d */ /* 0x000fe20000010000 */
[----:B------:R-:W-:Y:S01]  /*1070*/  ISETP.NE.U32.AND P0, PT, RZ, UR4, PT ;  /* 0x00000004ff007c0c */ /* 0x000fe2000bf05070 */
[----:B------:R-:W-:-:S03]  /*1080*/  IMAD.U32 R4, RZ, RZ, UR4 ;  /* 0x00000004ff047e24 */ /* 0x000fc6000f8e00ff */
[----:B------:R-:W-:-:S04]  /*1090*/  ISETP.NE.AND.EX P0, PT, RZ, UR5, PT, P0 ;  /* 0x00000005ff007c0c */ /* 0x000fc8000bf05300 */
[----:B------:R-:W-:-:S13]  /*10a0*/  ISETP.EQ.OR P0, PT, R2, RZ, !P0 ;  /* 0x000000ff0200720c */ /* 0x000fda0004702670 */
[----:B--2---:R-:W-:Y:S05]  /*10b0*/  @P0 BRA `(.L_x_815) ;  /* 0x0000000000240947 */ /* 0x004fea0003800000 */
[----:B------:R-:W-:Y:S02]  /*10c0*/  IMAD.MOV.U32 R3, RZ, RZ, RZ ;  /* 0x000000ffff037224 */ /* 0x000fe400078e00ff */
[----:B0-----:R-:W-:-:S07]  /*10d0*/  IMAD.U32 R0, RZ, RZ, UR5 ;  /* 0x00000005ff007e24 */ /* 0x001fce000f8e00ff */
.L_x_816:
[----:B------:R-:W-:Y:S01]  /*10e0*/  VIADD R3, R3, 0x1 ;  /* 0x0000000103037836 */ /* 0x000fe20000000000 */
[C---:B------:R-:W-:Y:S02]  /*10f0*/  ISETP.GT.U32.AND P0, PT, R4.reuse, 0x7, PT ;  /* 0x000000070400780c */ /* 0x040fe40003f04070 */
[--C-:B------:R-:W-:Y:S02]  /*1100*/  SHF.R.U64 R4, R4, 0x3, R0.reuse ;  /* 0x0000000304047819 */ /* 0x100fe40000001200 */
[----:B------:R-:W-:Y:S02]  /*1110*/  ISETP.GT.U32.AND.EX P0, PT, R0, RZ, PT, P0 ;  /* 0x000000ff0000720c */ /* 0x000fe40003f04100 */
[----:B------:R-:W-:Y:S02]  /*1120*/  ISETP.LT.U32.AND P1, PT, R3, R2, PT ;  /* 0x000000020300720c */ /* 0x000fe40003f21070 */
[----:B------:R-:W-:-:S11]  /*1130*/  SHF.R.U32.HI R0, RZ, 0x3, R0 ;  /* 0x00000003ff007819 */ /* 0x000fd60000011600 */
[----:B------:R-:W-:Y:S05]  /*1140*/  @P0 BRA P1, `(.L_x_816) ;  /* 0xfffffffc00e40947 */ /* 0x000fea000083ffff */
.L_x_815:
[----:B------:R-:W-:Y:S05]  /*1150*/  BSYNC.RECONVERGENT B0 ;  /* 0x0000000000007941 */ /* 0x000fea0003800200 */
.L_x_814:
[----:B------:R-:W-:Y:S01]  /*1160*/  UIADD3 UR4, UPT, UPT, UR10, 0x40, URZ ;  /* 0x000000400a047890 */ /* 0x000fe2000fffe0ff */
[----:B------:R-:W-:Y:S02]  /*1170*/  ISETP.NE.AND P0, PT, R2, RZ, PT ;  /* 0x000000ff0200720c */ /* 0x000fe40003f05270 */
[----:B------:R-:W-:Y:S01]  /*1180*/  LOP3.LUT R3, R4, 0x7, RZ, 0xc0, !PT ;  /* 0x0000000704037812 */ /* 0x000fe200078ec0ff */
[----:B------:R-:W-:-:S09]  /*1190*/  ULEA UR4, UR6, UR4, 0x18 ;  /* 0x0000000406047291 */ /* 0x000fd2000f8ec0ff */
[----:B------:R1:W-:Y:S01]  /*11a0*/  STS.U8 [R2+UR4], R3 ;  /* 0x0000000302007988 */ /* 0x0003e20008000004 */
[----:B------:R-:W-:Y:S05]  /*11b0*/  @!P0 EXIT ;  /* 0x000000000000894d */ /* 0x000fea0003800000 */
[----:B------:R-:W-:Y:S01]  /*11c0*/  ULEA UR6, UR6, UR10, 0x18 ;  /* 0x0000000a06067291 */ /* 0x000fe2000f8ec0ff */
[----:B------:R-:W-:Y:S01]  /*11d0*/  ISETP.GT.U32.AND P0, PT, R2, 0xe, PT ;  /* 0x0000000e0200780c */ /* 0x000fe20003f04070 */
[----:B------:R-:W-:Y:S01]  /*11e0*/  BSSY.RECONVERGENT B1, `(.L_x_817) ;  /* 0x000009c000017945 */ /* 0x000fe20003800200 */
[----:B0-----:R-:W-:Y:S02]  /*11f0*/  IMAD.MOV.U32 R0, RZ, RZ, RZ ;  /* 0x000000ffff007224 */ /* 0x001fe400078e00ff */
[----:B------:R-:W-:-:S04]  /*1200*/  IMAD.MOV.U32 R4, RZ, RZ, RZ ;  /* 0x000000ffff047224 */ /* 0x000fc800078e00ff */
[----:B------:R-:W-:Y:S05]  /*1210*/  STS [UR6+0x50], RZ ;  /* 0x000050ffff007988 */ /* 0x000fea0008000806 */
[----:B------:R-:W-:Y:S05]  /*1220*/  @P0 BRA `(.L_x_818) ;  /* 0x00000008005c0947 */ /* 0x000fea0003800000 */
[----:B------:R-:W0:Y:S01]  /*1230*/  S2R R5, SR_CgaCtaId ;  /* 0x0000000000057919 */ /* 0x000e220000008800 */
[----:B------:R-:W-:Y:S01]  /*1240*/  ISETP.GE.AND P0, PT, R2, 0xf, PT ;  /* 0x0000000f0200780c */ /* 0x000fe20003f06270 */
[----:B------:R-:W-:Y:S01]  /*1250*/  UIADD3 UR5, UPT, UPT, UR10, 0x20, URZ ;  /* 0x000000200a057890 */ /* 0x000fe2000fffe0ff */
[----:B------:R-:W-:Y:S01]  /*1260*/  BSSY.RELIABLE B0, `(.L_x_819) ;  /* 0x000007f000007945 */ /* 0x000fe20003800100 */
[----:B------:R-:W-:Y:S02]  /*1270*/  IMAD.MOV.U32 R4, RZ, RZ, RZ ;  /* 0x000000ffff047224 */ /* 0x000fe400078e00ff */
[----:B-1----:R-:W-:Y:S02]  /*1280*/  IMAD.MOV.U32 R3, RZ, RZ, RZ ;  /* 0x000000ffff037224 */ /* 0x002fe400078e00ff */
[----:B------:R-:W-:Y:S02]  /*1290*/  IMAD.U32 R0, RZ, RZ, UR5 ;  /* 0x00000005ff007e24 */ /* 0x000fe4000f8e00ff */
[----:B------:R-:W-:-:S03]  /*12a0*/  IMAD.MOV.U32 R6, RZ, RZ, R2 ;  /* 0x000000ffff067224 */ /* 0x000fc600078e0002 */
[----:B0-----:R-:W-:Y:S01]  /*12b0*/  LEA R5, R5, R0, 0x18 ;  /* 0x0000000005057211 */ /* 0x001fe200078ec0ff */
[----:B------:R-:W-:Y:S01]  /*12c0*/  IMAD.MOV.U32 R0, RZ, RZ, RZ ;  /* 0x000000ffff007224 */ /* 0x000fe200078e00ff */
[----:B------:R-:W-:Y:S06]  /*12d0*/  @P0 BRA `(.L_x_820) ;  /* 0x0000000400dc0947 */ /* 0x000fec0003800000 */
[----:B------:R-:W-:Y:S01]  /*12e0*/  IADD3 R7, PT, PT, -R6, 0xf, RZ ;  /* 0x0000000f06077810 */ /* 0x000fe20007ffe1ff */
[----:B------:R-:W-:Y:S01]  /*12f0*/  BSSY.RECONVERGENT B2, `(.L_x_821) ;  /* 0x000004a000027945 */ /* 0x000fe20003800200 */
[----:B------:R-:W-:Y:S02]  /*1300*/  PLOP3.LUT P0, PT, PT, PT, PT, 0x80, 0x8 ;  /* 0x000000000008781c */ /* 0x000fe40003f0f070 */
[----:B------:R-:W-:-:S13]  /*1310*/  ISETP.GT.AND P1, PT, R7, 0x3, PT ;  /* 0x000000030700780c */ /* 0x000fda0003f24270 */
[----:B------:R-:W-:Y:S05]  /*1320*/  @!P1 BRA `(.L_x_822) ;  /* 0x0000000400189947 */ /* 0x000fea0003800000 */
[----:B------:R-:W-:-:S13]  /*1330*/  PLOP3.LUT P0, PT, PT, PT, PT, 0x8, 0x80 ;  /* 0x000000000080781c */ /* 0x000fda0003f0e170 */
.L_x_823:
[----:B------:R-:W-:Y:S04]  /*1340*/  LDS.S8 R8, [R3+UR4] ;  /* 0x0000000403087984 */ /* 0x000fe80008000200 */
[----:B------:R-:W0:Y:S04]  /*1350*/  LDS.S8 R7, [R6+UR4] ;  /* 0x0000000406077984 */ /* 0x000e280008000200 */
[----:B------:R-:W-:Y:S04]  /*1360*/  LDS.S8 R9, [R3+UR4+0x1] ;  /* 0x0000010403097984 */ /* 0x000fe80008000200 */
[----:B------:R-:W1:Y:S04]  /*1370*/  LDS.S8 R10, [R6+UR4+0x1] ;  /* 0x00000104060a7984 */ /* 0x000e680008000200 */
[----:B------:R-:W-:Y:S04]  /*1380*/  LDS.S8 R12, [R3+UR4+0x2] ;  /* 0x00000204030c7984 */ /* 0x000fe80008000200 */
[----:B------:R-:W2:Y:S04]  /*1390*/  LDS.S8 R13, [R6+UR4+0x2] ;  /* 0x00000204060d7984 */ /* 0x000ea80008000200 */
[----:B------:R3:W-:Y:S04]  /*13a0*/  LDS.S8 R14, [R3+UR4+0x3] ;  /* 0x00000304030e7984 */ /* 0x0007e80008000200 */
[----:B------:R4:W5:Y:S01]  /*13b0*/  LDS.S8 R15, [R6+UR4+0x3] ;  /* 0x00000304060f7984 */ /* 0x0009620008000200 */
[----:B---3--:R-:W-:-:S02]  /*13c0*/  VIADD R3, R3, 0x4 ;  /* 0x0000000403037836 */ /* 0x008fc40000000000 */
[----:B----4-:R-:W-:-:S05]  /*13d0*/  VIADD R6, R6, 0x4 ;  /* 0x0000000406067836 */ /* 0x010fca0000000000 */
[----:B------:R-:W-:Y:S02]  /*13e0*/  ISETP.GE.AND P1, PT, R6, 0xc, PT ;  /* 0x0000000c0600780c */ /* 0x000fe40003f26270 */
[----:B0-----:R-:W-:-:S04]  /*13f0*/  IADD3 R8, PT, PT, R8, 0x8, -R7 ;  /* 0x0000000808087810 */ /* 0x001fc80007ffe807 */
[----:B------:R-:W-:Y:S02]  /*1400*/  LOP3.LUT R11, R8, 0xffff, RZ, 0xc0, !PT ;  /* 0x0000ffff080b7812 */ /* 0x000fe400078ec0ff */
[----:B-1----:R-:W-:Y:S02]  /*1410*/  IADD3 R7, PT, PT, R9, 0x8, -R10 ;  /* 0x0000000809077810 */ /* 0x002fe40007ffe80a */
[----:B------:R-:W-:-:S04]  /*1420*/  LEA.HI R11, R11, R8, RZ, 0x13 ;  /* 0x000000080b0b7211 */ /* 0x000fc800078f98ff */
[----:B------:R-:W-:Y:S02]  /*1430*/  LOP3.LUT R11, R11, 0xfff8, RZ, 0xc0, !PT ;  /* 0x0000fff80b0b7812 */ /* 0x000fe400078ec0ff */
[----:B--2---:R-:W-:Y:S02]  /*1440*/  IADD3 R9, PT, PT, R12, 0x8, -R13 ;  /* 0x000000080c097810 */ /* 0x004fe40007ffe80d */
[----:B------:R-:W-:Y:S01]  /*1450*/  LOP3.LUT R12, R7, 0xffff, RZ, 0xc0, !PT ;  /* 0x0000ffff070c7812 */ /* 0x000fe200078ec0ff */
[----:B------:R-:W-:-:S03]  /*1460*/  IMAD.MOV R11, RZ, RZ, -R11 ;  /* 0x000000ffff0b7224 */ /* 0x000fc600078e0a0b */
[----:B------:R-:W-:Y:S02]  /*1470*/  LEA.HI R12, R12, R7, RZ, 0x13 ;  /* 0x000000070c0c7211 */ /* 0x000fe400078f98ff */
[----:B-----5:R-:W-:Y:S02]  /*1480*/  IADD3 R10, PT, PT, R14, 0x8, -R15 ;  /* 0x000000080e0a7810 */ /* 0x020fe40007ffe80f */
[----:B------:R-:W-:Y:S02]  /*1490*/  LOP3.LUT R14, R9, 0xffff, RZ, 0xc0, !PT ;  /* 0x0000ffff090e7812 */ /* 0x000fe400078ec0ff */
[----:B------:R-:W-:Y:S02]  /*14a0*/  LOP3.LUT R13, R10, 0xffff, RZ, 0xc0, !PT ;  /* 0x0000ffff0a0d7812 */ /* 0x000fe400078ec0ff */
[----:B------:R-:W-:Y:S02]  /*14b0*/  LEA.HI R14, R14, R9, RZ, 0x13 ;  /* 0x000000090e0e7211 */ /* 0x000fe400078f98ff */
[----:B------:R-:W-:-:S02]  /*14c0*/  LEA.HI R13, R13, R10, RZ, 0x13 ;  /* 0x0000000a0d0d7211 */ /* 0x000fc400078f98ff */
[----:B------:R-:W-:Y:S02]  /*14d0*/  LOP3.LUT R14, R14, 0xfff8, RZ, 0xc0, !PT ;  /* 0x0000fff80e0e7812 */ /* 0x000fe400078ec0ff */
[----:B------:R-:W-:Y:S02]  /*14e0*/  PRMT R11, R11, 0x7710, RZ ;  /* 0x000077100b0b7816 */ /* 0x000fe400000000ff */
[----:B------:R-:W-:Y:S01]  /*14f0*/  LOP3.LUT R12, R12, 0xfff8, RZ, 0xc0, !PT ;  /* 0x0000fff80c0c7812 */ /* 0x000fe200078ec0ff */
[----:B------:R-:W-:Y:S01]  /*1500*/  IMAD.MOV R14, RZ, RZ, -R14 ;  /* 0x000000ffff0e7224 */ /* 0x000fe200078e0a0e */
[----:B------:R-:W-:Y:S01]  /*1510*/  LOP3.LUT R13, R13, 0xfff8, RZ, 0xc0, !PT ;  /* 0x0000fff80d0d7812 */ /* 0x000fe200078ec0ff */
[----:B------:R-:W-:Y:S01]  /*1520*/  IMAD.IADD R11, R8, 0x1, R11 ;  /* 0x00000001080b7824 */ /* 0x000fe200078e020b */
[----:B------:R-:W-:Y:S02]  /*1530*/  IADD3 R12, PT, PT, RZ, -R12, RZ ;  /* 0x8000000cff0c7210 */ /* 0x000fe40007ffe0ff */
[----:B------:R-:W-:Y:S01]  /*1540*/  PRMT R8, R14, 0x7710, RZ ;  /* 0x000077100e087816 */ /* 0x000fe200000000ff */
[----:B------:R-:W-:Y:S01]  /*1550*/  IMAD.MOV R13, RZ, RZ, -R13 ;  /* 0x000000ffff0d7224 */ /* 0x000fe200078e0a0d */
[----:B------:R-:W-:-:S02]  /*1560*/  PRMT R12, R12, 0x7710, RZ ;  /* 0x000077100c0c7816 */ /* 0x000fc400000000ff */
[----:B------:R-:W-:Y:S01]  /*1570*/  PRMT R11, R11, 0x9910, RZ ;  /* 0x000099100b0b7816 */ /* 0x000fe200000000ff */
[----:B------:R-:W-:Y:S01]  /*1580*/  IMAD.IADD R9, R9, 0x1, R8 ;  /* 0x0000000109097824 */ /* 0x000fe200078e0208 */
[----:B------:R-:W-:Y:S01]  /*1590*/  PRMT R13, R13, 0x7710, RZ ;  /* 0x000077100d0d7816 */ /* 0x000fe200000000ff */
[----:B------:R-:W-:Y:S02]  /*15a0*/  IMAD.IADD R12, R7, 0x1, R12 ;  /* 0x00000001070c7824 */ /* 0x000fe400078e020c */
[----:B------:R-:W-:Y:S01]  /*15b0*/  IMAD.MOV.U32 R8, RZ, RZ, R11 ;  /* 0x000000ffff087224 */ /* 0x000fe200078e000b */
[----:B------:R-:W-:Y:S01]  /*15c0*/  PRMT R14, R9, 0x9910, RZ ;  /* 0x00009910090e7816 */ /* 0x000fe200000000ff */
[----:B------:R-:W-:Y:S01]  /*15d0*/  IMAD.IADD R13, R10, 0x1, R13 ;  /* 0x000000010a0d7824 */ /* 0x000fe200078e020d */
[----:B------:R-:W-:Y:S02]  /*15e0*/  PRMT R10, R12, 0x9910, RZ ;  /* 0x000099100c0a7816 */ /* 0x000fe400000000ff */
[C---:B------:R-:W-:Y:S01]  /*15f0*/  LEA R7, R8.reuse, UR6, 0x2 ;  /* 0x0000000608077c11 */ /* 0x040fe2000f8e10ff */
[--C-:B------:R-:W-:Y:S01]  /*1600*/  IMAD R8, R8, 0x4, R5.reuse ;  /* 0x0000000408087824 */ /* 0x100fe200078e0205 */
[C---:B------:R-:W-:Y:S01]  /*1610*/  LEA R11, R10.reuse, UR6, 0x2 ;  /* 0x000000060a0b7c11 */ /* 0x040fe2000f8e10ff */
[--C-:B------:R-:W-:Y:S01]  /*1620*/  IMAD R12, R10, 0x4, R5.reuse ;  /* 0x000000040a0c7824 */ /* 0x100fe200078e0205 */
[----:B------:R-:W-:Y:S01]  /*1630*/  PRMT R16, R13, 0x9910, RZ ;  /* 0x000099100d107816 */ /* 0x000fe200000000ff */
[C---:B------:R-:W-:Y:S01]  /*1640*/  IMAD R15, R14.reuse, 0x4, R5 ;  /* 0x000000040e0f7824 */ /* 0x040fe200078e0205 */
[----:B------:R-:W0:Y:S01]  /*1650*/  LDS R7, [R7] ;  /* 0x0000000007077984 */ /* 0x000e220000000800 */
[----:B------:R-:W-:-:S02]  /*1660*/  LEA R13, R14, UR6, 0x2 ;  /* 0x000000060e0d7c11 */ /* 0x000fc4000f8e10ff */
[C---:B------:R-:W-:Y:S01]  /*1670*/  LEA R17, R16.reuse, UR6, 0x2 ;  /* 0x0000000610117c11 */ /* 0x040fe2000f8e10ff */
[----:B------:R-:W1:Y:S01]  /*1680*/  LDS R9, [R8] ;  /* 0x0000000008097984 */ /* 0x000e620000000800 */
[----:B------:R-:W-:-:S03]  /*1690*/  IMAD R19, R16, 0x4, R5 ;  /* 0x0000000410137824 */ /* 0x000fc600078e0205 */
[----:B------:R-:W2:Y:S04]  /*16a0*/  LDS R10, [R11] ;  /* 0x000000000b0a7984 */ /* 0x000ea80000000800 */
[----:B------:R-:W3:Y:S04]  /*16b0*/  LDS R12, [R12] ;  /* 0x000000000c0c7984 */ /* 0x000ee80000000800 */
[----:B------:R-:W4:Y:S04]  /*16c0*/  LDS R14, [R13] ;  /* 0x000000000d0e7984 */ /* 0x000f280000000800 */
[----:B------:R-:W5:Y:S04]  /*16d0*/  LDS R16, [R15] ;  /* 0x000000000f107984 */ /* 0x000f680000000800 */
[----:B------:R-:W5:Y:S04]  /*16e0*/  LDS R18, [R17] ;  /* 0x0000000011127984 */ /* 0x000f680000000800 */
[----:B------:R-:W5:Y:S01]  /*16f0*/  LDS R20, [R19] ;  /* 0x0000000013147984 */ /* 0x000f620000000800 */
[----:B0-----:R-:W-:Y:S01]  /*1700*/  FADD R7, R7, R4 ;  /* 0x0000000407077221 */ /* 0x001fe20000000000 */
[----:B-1----:R-:W-:-:S03]  /*1710*/  FADD R9, R9, R0 ;  /* 0x0000000009097221 */ /* 0x002fc60000000000 */
[----:B--2---:R-:W-:Y:S01]  /*1720*/  FADD R7, R7, R10 ;  /* 0x0000000a07077221 */ /* 0x004fe20000000000 */
[----:B---3--:R-:W-:-:S03]  /*1730*/  FADD R9, R9, R12 ;  /* 0x0000000c09097221 */ /* 0x008fc60000000000 */
[----:B----4-:R-:W-:Y:S01]  /*1740*/  FADD R7, R7, R14 ;  /* 0x0000000e07077221 */ /* 0x010fe20000000000 */
[----:B-----5:R-:W-:-:S03]  /*1750*/  FADD R9, R9, R16 ;  /* 0x0000001009097221 */ /* 0x020fc60000000000 */
[----:B------:R-:W-:Y:S01]  /*1760*/  FADD R4, R7, R18 ;  /* 0x0000001207047221 */ /* 0x000fe20000000000 */
[----:B------:R-:W-:Y:S01]  /*1770*/  FADD R0, R9, R20 ;  /* 0x0000001409007221 */ /* 0x000fe20000000000 */
[----:B------:R-:W-:Y:S06]  /*1780*/  @!P1 BRA `(.L_x_823) ;  /* 0xfffffff800ec9947 */ /* 0x000fec000383ffff */
.L_x_822:
[----:B------:R-:W-:Y:S05]  /*1790*/  BSYNC.RECONVERGENT B2 ;  /* 0x0000000000027941 */ /* 0x000fea0003800200 */
.L_x_821:
[----:B------:R-:W-:Y:S01]  /*17a0*/  IADD3 R7, PT, PT, -R6, 0xf, RZ ;  /* 0x0000000f06077810 */ /* 0x000fe20007ffe1ff */
[----:B------:R-:W-:Y:S03]  /*17b0*/  BSSY.RECONVERGENT B2, `(.L_x_824) ;  /* 0x0000026000027945 */ /* 0x000fe60003800200 */
[----:B------:R-:W-:-:S13]  /*17c0*/  ISETP.GT.AND P1, PT, R7, 0x1, PT ;  /* 0x000000010700780c */ /* 0x000fda0003f24270 */
[----:B------:R-:W-:Y:S05]  /*17d0*/  @!P1 BRA `(.L_x_825) ;  /* 0x00000000008c9947 */ /* 0x000fea0003800000 */
[----:B------:R-:W-:Y:S01]  /*17e0*/  LDS.S8 R7, [R3+UR4] ;  /* 0x0000000403077984 */ /* 0x000fe20008000200 */
[----:B------:R-:W-:-:S03]  /*17f0*/  PLOP3.LUT P0, PT, PT, PT, PT, 0x8, 0x80 ;  /* 0x000000000080781c */ /* 0x000fc60003f0e170 */
[----:B------:R-:W0:Y:S04]  /*1800*/  LDS.S8 R8, [R6+UR4] ;  /* 0x0000000406087984 */ /* 0x000e280008000200 */
[----:B------:R1:W-:Y:S04]  /*1810*/  LDS.S8 R9, [R3+UR4+0x1] ;  /* 0x0000010403097984 */ /* 0x0003e80008000200 */
[----:B------:R2:W3:Y:S01]  /*1820*/  LDS.S8 R10, [R6+UR4+0x1] ;  /* 0x00000104060a7984 */ /* 0x0004e20008000200 */
[----:B-1----:R-:W-:Y:S02]  /*1830*/  VIADD R3, R3, 0x2 ;  /* 0x0000000203037836 */ /* 0x002fe40000000000 */
[----:B--2---:R-:W-:Y:S01]  /*1840*/  VIADD R6, R6, 0x2 ;  /* 0x0000000206067836 */ /* 0x004fe20000000000 */
[----:B0-----:R-:W-:-:S04]  /*1850*/  IADD3 R7, PT, PT, R7, 0x8, -R8 ;  /* 0x0000000807077810 */ /* 0x001fc80007ffe808 */
[----:B------:R-:W-:Y:S02]  /*1860*/  LOP3.LUT R8, R7, 0xffff, RZ, 0xc0, !PT ;  /* 0x0000ffff07087812 */ /* 0x000fe400078ec0ff */
[----:B---3--:R-:W-:Y:S02]  /*1870*/  IADD3 R9, PT, PT, R9, 0x8, -R10 ;  /* 0x0000000809097810 */ /* 0x008fe40007ffe80a */
[----:B------:R-:W-:Y:S02]  /*1880*/  LEA.HI R8, R8, R7, RZ, 0x13 ;  /* 0x0000000708087211 */ /* 0x000fe400078f98ff */
[----:B------:R-:W-:Y:S02]  /*1890*/  LOP3.LUT R10, R9, 0xffff, RZ, 0xc0, !PT ;  /* 0x0000ffff090a7812 */ /* 0x000fe400078ec0ff */
[----:B------:R-:W-:Y:S02]  /*18a0*/  LOP3.LUT R8, R8, 0xfff8, RZ, 0xc0, !PT ;  /* 0x0000fff808087812 */ /* 0x000fe400078ec0ff */
[----:B------:R-:W-:-:S03]  /*18b0*/  LEA.HI R10, R10, R9, RZ, 0x13 ;  /* 0x000000090a0a7211 */ /* 0x000fc600078f98ff */
[----:B------:R-:W-:Y:S01]  /*18c0*/  IMAD.MOV R8, RZ, RZ, -R8 ;  /* 0x000000ffff087224 */ /* 0x000fe200078e0a08 */
[----:B------:R-:W-:-:S04]  /*18d0*/  LOP3.LUT R10, R10, 0xfff8, RZ, 0xc0, !PT ;  /* 0x0000fff80a0a7812 */ /* 0x000fc800078ec0ff */
[----:B------:R-:W-:Y:S02]  /*18e0*/  IADD3 R10, PT, PT, RZ, -R10, RZ ;  /* 0x8000000aff0a7210 */ /* 0x000fe40007ffe0ff */
[----:B------:R-:W-:Y:S02]  /*18f0*/  PRMT R8, R8, 0x7710, RZ ;  /* 0x0000771008087816 */ /* 0x000fe400000000ff */
[----:B------:R-:W-:-:S03]  /*1900*/  PRMT R10, R10, 0x7710, RZ ;  /* 0x000077100a0a7816 */ /* 0x000fc600000000ff */
[----:B------:R-:W-:Y:S02]  /*1910*/  IMAD.IADD R8, R7, 0x1, R8 ;  /* 0x0000000107087824 */ /* 0x000fe400078e0208 */
[----:B------:R-:W-:-:S03]  /*1920*/  IMAD.IADD R10, R9, 0x1, R10 ;  /* 0x00000001090a7824 */ /* 0x000fc600078e020a */
[----:B------:R-:W-:Y:S02]  /*1930*/  PRMT R8, R8, 0x9910, RZ ;  /* 0x0000991008087816 */ /* 0x000fe400000000ff */
[----:B------:R-:W-:Y:S02]  /*1940*/  PRMT R10, R10, 0x9910, RZ ;  /* 0x000099100a0a7816 */ /* 0x000fe400000000ff */
[C---:B------:R-:W-:Y:S01]  /*1950*/  LEA R7, R8.reuse, UR6, 0x2 ;  /* 0x0000000608077c11 */ /* 0x040fe2000f8e10ff */
[--C-:B------:R-:W-:Y:S01]  /*1960*/  IMAD R8, R8, 0x4, R5.reuse ;  /* 0x0000000408087824 */ /* 0x100fe200078e0205 */
[C---:B------:R-:W-:Y:S01]  /*1970*/  LEA R11, R10.reuse, UR6, 0x2 ;  /* 0x000000060a0b7c11 */ /* 0x040fe2000f8e10ff */
[----:B------:R-:W-:-:S03]  /*1980*/  IMAD R10, R10, 0x4, R5 ;  /* 0x000000040a0a7824 */ /* 0x000fc600078e0205 */
[----:B------:R-:W0:Y:S04]  /*1990*/  LDS R7, [R7] ;  /* 0x0000000007077984 */ /* 0x000e280000000800 */
[----:B------:R-:W1:Y:S04]  /*19a0*/  LDS R9, [R8] ;  /* 0x0000000008097984 */ /* 0x000e680000000800 */
[----:B------:R-:W2:Y:S04]  /*19b0*/  LDS R11, [R11] ;  /* 0x000000000b0b7984 */ /* 0x000ea80000000800 */
[----:B------:R-:W3:Y:S01]  /*19c0*/  LDS R13, [R10] ;  /* 0x000000000a0d7984 */ /* 0x000ee20000000800 */
[----:B0-----:R-:W-:Y:S01]  /*19d0*/  FADD R4, R4, R7 ;  /* 0x0000000704047221 */ /* 0x001fe20000000000 */
[----:B-1----:R-:W-:-:S03]  /*19e0*/  FADD R0, R0, R9 ;  /* 0x0000000900007221 */ /* 0x002fc60000000000 */
[----:B--2---:R-:W-:Y:S01]  /*19f0*/  FADD R4, R4, R11 ;  /* 0x0000000b04047221 */ /* 0x004fe20000000000 */
[----:B---3--:R-:W-:-:S07]  /*1a00*/  FADD R0, R0, R13 ;  /* 0x0000000d00007221 */ /* 0x008fce0000000000 */
.L_x_825:
[----:B------:R-:W-:Y:S05]  /*1a10*/  BSYNC.RECONVERGENT B2 ;  /* 0x0000000000027941 */ /* 0x000fea0003800200 */
.L_x_824:
[----:B------:R-:W-:-:S13]  /*1a20*/  ISETP.NE.OR P0, PT, R6, 0xf, P0 ;  /* 0x0000000f0600780c */ /* 0x000fda0000705670 */
[----:B------:R-:W-:Y:S05]  /*1a30*/  @!P0 BREAK.RELIABLE B0 ;  /* 0x0000000000008942 */ /* 0x000fea0003800100 */
[----:B------:R-:W-:Y:S05]  /*1a40*/  @!P0 BRA `(.L_x_818) ;  /* 0x0000000000548947 */ /* 0x000fea0003800000 */
.L_x_820:
[----:B------:R-:W-:Y:S05]  /*1a50*/  BSYNC.RELIABLE B0 ;  /* 0x0000000000007941 */ /* 0x000fea0003800100 */
.L_x_819:
[----:B------:R0:W-:Y:S04]  /*1a60*/  LDS.S8 R7, [R3+UR4] ;  /* 0x0000000403077984 */ /* 0x0001e80008000200 */
[----:B------:R1:W2:Y:S01]  /*1a70*/  LDS.S8 R8, [R6+UR4] ;  /* 0x0000000406087984 */ /* 0x0002a20008000200 */
[----:B0-----:R-:W-:Y:S02]  /*1a80*/  VIADD R3, R3, 0x1 ;  /* 0x0000000103037836 */ /* 0x001fe40000000000 */
[----:B-1----:R-:W-:-:S05]  /*1a90*/  VIADD R6, R6, 0x1 ;  /* 0x0000000106067836 */ /* 0x002fca0000000000 */
[----:B------:R-:W-:Y:S02]  /*1aa0*/  ISETP.NE.AND P0, PT, R6, 0xf, PT ;  /* 0x0000000f0600780c */ /* 0x000fe40003f05270 */
[----:B--2---:R-:W-:-:S04]  /*1ab0*/  IADD3 R7, PT, PT, R7, 0x8, -R8 ;  /* 0x0000000807077810 */ /* 0x004fc80007ffe808 */
[----:B------:R-:W-:-:S04]  /*1ac0*/  LOP3.LUT R8, R7, 0xffff, RZ, 0xc0, !PT ;  /* 0x0000ffff07087812 */ /* 0x000fc800078ec0ff */
[----:B------:R-:W-:-:S04]  /*1ad0*/  LEA.HI R8, R8, R7, RZ, 0x13 ;  /* 0x0000000708087211 */ /* 0x000fc800078f98ff */
[----:B------:R-:W-:-:S05]  /*1ae0*/  LOP3.LUT R8, R8, 0xfff8, RZ, 0xc0, !PT ;  /* 0x0000fff808087812 */ /* 0x000fca00078ec0ff */
[----:B------:R-:W-:-:S05]  /*1af0*/  IMAD.MOV R8, RZ, RZ, -R8 ;  /* 0x000000ffff087224 */ /* 0x000fca00078e0a08 */
[----:B------:R-:W-:-:S05]  /*1b00*/  PRMT R8, R8, 0x7710, RZ ;  /* 0x0000771008087816 */ /* 0x000fca00000000ff */
[----:B------:R-:W-:-:S05]  /*1b10*/  IMAD.IADD R7, R7, 0x1, R8 ;  /* 0x0000000107077824 */ /* 0x000fca00078e0208 */
[----:B------:R-:W-:-:S04]  /*1b20*/  PRMT R8, R7, 0x9910, RZ ;  /* 0x0000991007087816 */ /* 0x000fc800000000ff */
[C---:B------:R-:W-:Y:S01]  /*1b30*/  LEA R7, R8.reuse, UR6, 0x2 ;  /* 0x0000000608077c11 */ /* 0x040fe2000f8e10ff */
[----:B------:R-:W-:-:S05]  /*1b40*/  IMAD R8, R8, 0x4, R5 ;  /* 0x0000000408087824 */ /* 0x000fca00078e0205 */
[----:B------:R-:W0:Y:S04]  /*1b50*/  LDS R7, [R7] ;  /* 0x0000000007077984 */ /* 0x000e280000000800 */
[----:B------:R-:W1:Y:S01]  /*1b60*/  LDS R9, [R8] ;  /* 0x0000000008097984 */ /* 0x000e620000000800 */
[----:B0-----:R-:W-:Y:S01]  /*1b70*/  FADD R4, R7, R4 ;  /* 0x0000000407047221 */ /* 0x001fe20000000000 */
[----:B-1----:R-:W-:Y:S01]  /*1b80*/  FADD R0, R9, R0 ;  /* 0x0000000009007221 */ /* 0x002fe20000000000 */
[----:B------:R-:W-:Y:S06]  /*1b90*/  @P0 BRA `(.L_x_819) ;  /* 0xfffffffc00b00947 */ /* 0x000fec000383ffff */
.L_x_818:
[----:B------:R-:W-:Y:S05]  /*1ba0*/  BSYNC.RECONVERGENT B1 ;  /* 0x0000000000017941 */ /* 0x000fea0003800200 */
.L_x_817:
[----:B------:R-:W-:Y:S05]  /*1bb0*/  WARPSYNC.ALL ;  /* 0x0000000000007948 */ /* 0x000fea0003800000 */
[----:B-1----:R-:W-:Y:S01]  /*1bc0*/  FMUL R3, R4, R4 ;  /* 0x0000000404037220 */ /* 0x002fe20000400000 */
[----:B------:R-:W-:Y:S03]  /*1bd0*/  BSSY.RECONVERGENT B0, `(.L_x_826) ;  /* 0x000000e000007945 */ /* 0x000fe60003800200 */
[----:B------:R-:W-:-:S04]  /*1be0*/  FFMA R3, R0, R0, R3 ;  /* 0x0000000000037223 */ /* 0x000fc80000000003 */
[----:B------:R-:W-:Y:S01]  /*1bf0*/  VIADD R0, R3, 0xf3000000 ;  /* 0xf300000003007836 */ /* 0x000fe20000000000 */
[----:B------:R0:W1:Y:S04]  /*1c00*/  MUFU.RSQ R4, R3 ;  /* 0x0000000300047308 */ /* 0x0000680000001400 */
[----:B------:R-:W-:-:S13]  /*1c10*/  ISETP.GT.U32.AND P0, PT, R0, 0x727fffff, PT ;  /* 0x727fffff0000780c */ /* 0x000fda0003f04070 */
[----:B01----:R-:W-:Y:S05]  /*1c20*/  @!P0 BRA `(.L_x_827) ;  /* 0x0000000000108947 */ /* 0x003fea0003800000 */
[----:B------:R-:W-:-:S07]  /*1c30*/  MOV R8, 0x1c50 ;  /* 0x00001c5000087802 */ /* 0x000fce0000000f00 */
[----:B------:R-:W-:Y:S05]  /*1c40*/  CALL.REL.NOINC `($__internal_0_$__cuda_sm20_sqrt_rn_f32_slowpath) ;  /* 0x0000000000c47944 */ /* 0x000fea0003c00000 */
[----:B------:R-:W-:Y:S01]  /*1c50*/  IMAD.MOV.U32 R0, RZ, RZ, R3 ;  /* 0x000000ffff007224 */ /* 0x000fe200078e0003 */
[----:B------:R-:W-:Y:S06]  /*1c60*/  BRA `(.L_x_828) ;  /* 0x0000000000107947 */ /* 0x000fec0003800000 */
.L_x_827:
[----:B------:R-:W-:Y:S01]  /*1c70*/  FMUL.FTZ R0, R3, R4 ;  /* 0x0000000403007220 */ /* 0x000fe20000410000 */
[----:B------:R-:W-:-:S03]  /*1c80*/  FMUL.FTZ R4, R4, 0.5 ;  /* 0x3f00000004047820 */ /* 0x000fc60000410000 */
[----:B------:R-:W-:-:S04]  /*1c90*/  FFMA R3, -R0, R0, R3 ;  /* 0x0000000000037223 */ /* 0x000fc80000000103 */
[----:B------:R-:W-:-:S07]  /*1ca0*/  FFMA R0, R3, R4, R0 ;  /* 0x0000000403007223 */ /* 0x000fce0000000000 */
.L_x_828:
[----:B------:R-:W-:Y:S05]  /*1cb0*/  BSYNC.RECONVERGENT B0 ;  /* 0x0000000000007941 */ /* 0x000fea0003800200 */
.L_x_826:
[----:B------:R-:W-:Y:S01]  /*1cc0*/  ISETP.GE.AND P0, PT, R0, RZ, PT ;  /* 0x000000ff0000720c */ /* 0x000fe20003f06270 */
[----:B------:R-:W-:-:S12]  /*1cd0*/  BSSY.RECONVERGENT B0, `(.L_x_829) ;  /* 0x000001d000007945 */ /* 0x000fd80003800200 */
[----:B------:R-:W-:Y:S05]  /*1ce0*/  @!P0 BRA `(.L_x_830) ;  /* 0x0000000000388947 */ /* 0x000fea0003800000 */
[----:B------:R-:W0:Y:S01]  /*1cf0*/  S2R R3, SR_LANEID ;  /* 0x0000000000037919 */ /* 0x000e220000000000 */
[----:B------:R-:W1:Y:S01]  /*1d00*/  S2UR UR6, SR_CgaCtaId ;  /* 0x00000000000679c3 */ /* 0x000e620000008800 */
[----:B------:R-:W-:Y:S01]  /*1d10*/  VOTEU.ANY UR4, UPT, PT ;  /* 0x0000000000047886 */ /* 0x000fe200038e0100 */
[----:B------:R-:W-:Y:S01]  /*1d20*/  CREDUX.MAX.S32 UR10, R0 ;  /* 0x00000000000a72cc */ /* 0x000fe20000000200 */
[----:B------:R-:W-:Y:S01]  /*1d30*/  UFLO.U32 UR4, UR4 ;  /* 0x00000004000472bd */ /* 0x000fe200080e0000 */
[----:B------:R-:W-:Y:S02]  /*1d40*/  UMOV UR5, 0x400 ;  /* 0x0000040000057882 */ /* 0x000fe40000000000 */
[----:B------:R-:W-:-:S04]  /*1d50*/  IMAD.U32 R4, RZ, RZ, UR5 ;  /* 0x00000005ff047e24 */ /* 0x000fc8000f8e00ff */
[----:B------:R-:W-:Y:S01]  /*1d60*/  VIADD R0, R4, 0x50 ;  /* 0x0000005004007836 */ /* 0x000fe20000000000 */
[----:B-1----:R-:W-:-:S04]  /*1d70*/  MOV R5, UR6 ;  /* 0x0000000600057c02 */ /* 0x002fc80008000f00 */
[----:B------:R-:W-:Y:S02]  /*1d80*/  LEA R0, R5, R0, 0x18 ;  /* 0x0000000005007211 */ /* 0x000fe400078ec0ff */
[----:B0-----:R-:W-:Y:S01]  /*1d90*/  ISETP.EQ.U32.AND P0, PT, R3, UR4, PT ;  /* 0x0000000403007c0c */ /* 0x001fe2000bf02070 */
[----:B------:R-:W-:-:S12]  /*1da0*/  IMAD.U32 R3, RZ, RZ, UR10 ;  /* 0x0000000aff037e24 */ /* 0x000fd8000f8e00ff */
[----:B------:R0:W-:Y:S01]  /*1db0*/  @P0 ATOMS.MAX.S32 RZ, [R0], R3 ;  /* 0x0000000300ff038c */ /* 0x0001e20001000200 */
[----:B------:R-:W-:Y:S05]  /*1dc0*/  BRA `(.L_x_831) ;  /* 0x0000000000347947 */ /* 0x000fea0003800000 */
.L_x_830:
[----:B------:R-:W0:Y:S01]  /*1dd0*/  S2R R3, SR_LANEID ;  /* 0x0000000000037919 */ /* 0x000e220000000000 */
[----:B------:R-:W1:Y:S01]  /*1de0*/  S2UR UR6, SR_CgaCtaId ;  /* 0x00000000000679c3 */ /* 0x000e620000008800 */
[----:B------:R-:W-:Y:S01]  /*1df0*/  VOTEU.ANY UR4, UPT, PT ;  /* 0x0000000000047886 */ /* 0x000fe200038e0100 */
[----:B------:R-:W-:Y:S01]  /*1e00*/  CREDUX.MIN UR10, R0 ;  /* 0x00000000000a72cc */ /* 0x000fe20000008000 */
[----:B------:R-:W-:Y:S01]  /*1e10*/  UFLO.U32 UR4, UR4 ;  /* 0x00000004000472bd */ /* 0x000fe200080e0000 */
[----:B------:R-:W-:Y:S02]  /*1e20*/  UMOV UR5, 0x400 ;  /* 0x0000040000057882 */ /* 0x000fe40000000000 */
[----:B------:R-:W-:-:S04]  /*1e30*/  IMAD.U32 R4, RZ, RZ, UR5 ;  /* 0x00000005ff047e24 */ /* 0x000fc8000f8e00ff */
[----:B------:R-:W-:-:S05]  /*1e40*/  VIADD R6, R4, 0x50 ;  /* 0x0000005004067836 */ /* 0x000fca0000000000 */
[----:B------:R-:W-:Y:S02]  /*1e50*/  IMAD.U32 R0, RZ, RZ, UR10 ;  /* 0x0000000aff007e24 */ /* 0x000fe4000f8e00ff */
[----:B-1----:R-:W-:Y:S01]  /*1e60*/  IMAD.U32 R5, RZ, RZ, UR6 ;  /* 0x00000006ff057e24 */ /* 0x002fe2000f8e00ff */
[----:B0-----:R-:W-:-:S04]  /*1e70*/  ISETP.EQ.U32.AND P0, PT, R3, UR4, PT ;  /* 0x0000000403007c0c */ /* 0x001fc8000bf02070 */
[----:B------:R-:W-:-:S09]  /*1e80*/  LEA R3, R5, R6, 0x18 ;  /* 0x0000000605037211 */ /* 0x000fd200078ec0ff */
[----:B------:R1:W-:Y:S02]  /*1e90*/  @P0 ATOMS.MIN RZ, [R3], R0 ;  /* 0x0000000003ff038c */ /* 0x0003e40000800000 */
.L_x_831:
[----:B------:R-:W-:Y:S05]  /*1ea0*/  BSYNC.RECONVERGENT B0 ;  /* 0x0000000000007941 */ /* 0x000fea0003800200 */
.L_x_829:
[----:B------:R-:W-:-:S13]  /*1eb0*/  ISETP.NE.AND P0, PT, R2, 0x1, PT ;  /* 0x000000010200780c */ /* 0x000fda0003f05270 */
[----:B------:R-:W-:Y:S05]  /*1ec0*/  @P0 EXIT ;  /* 0x000000000000094d */ /* 0x000fea0003800000 */
[----:B------:R-:W-:Y:S01]  /*1ed0*/  LEA R5, R5, R4, 0x18 ;  /* 0x0000000405057211 */ /* 0x000fe200078ec0ff */
[----:B------:R-:W2:Y:S05]  /*1ee0*/  LDCU.64 UR4, c[0x0][0x380] ;  /* 0x00007000ff0477ac */ /* 0x000eaa0008000a00 */
[----:B------:R-:W3:Y:S01]  /*1ef0*/  LDS R5, [R5+0x50] ;  /* 0x0000500005057984 */ /* 0x000ee20000000800 */
[----:B--2---:R-:W-:-:S04]  /*1f00*/  ULEA UR4, UP0, UR7, UR4, 0x2 ;  /* 0x0000000407047291 */ /* 0x004fc8000f8010ff */
[----:B------:R-:W-:Y:S02]  /*1f10*/  ULEA.HI.X UR5, UR7, UR5, URZ, 0x2, UP0 ;  /* 0x0000000507057291 */ /* 0x000fe400080f14ff */
[----:B------:R-:W-:-:S04]  /*1f20*/  IMAD.U32 R2, RZ, RZ, UR4 ;  /* 0x00000004ff027e24 */ /* 0x000fc8000f8e00ff */
[----:B01----:R-:W-:-:S05]  /*1f30*/  IMAD.U32 R3, RZ, RZ, UR5 ;  /* 0x00000005ff037e24 */ /* 0x003fca000f8e00ff */
[----:B---3--:R-:W-:Y:S01]  /*1f40*/  STG.E desc[UR8][R2.64], R5 ;  /* 0x0000000502007986 */ /* 0x008fe2000c101908 */
[----:B------:R-:W-:Y:S05]  /*1f50*/  EXIT ;  /* 0x000000000000794d */ /* 0x000fea0003800000 */
        .weak           $__internal_0_$__cuda_sm20_sqrt_rn_f32_slowpath
        .type           $__internal_0_$__cuda_sm20_sqrt_rn_f32_slowpath,@function
        .size           $__internal_0_$__cuda_sm20_sqrt_rn_f32_slowpath,(.L_x_834 - $__internal_0_$__cuda_sm20_sqrt_rn_f32_slowpath)
$__internal_0_$__cuda_sm20_sqrt_rn_f32_slowpath:
[----:B------:R-:W-:-:S13]  /*1f60*/  LOP3.LUT P0, RZ, R3, 0x7fffffff, RZ, 0xc0, !PT ;  /* 0x7fffffff03ff7812 */ /* 0x000fda000780c0ff */
[----:B------:R-:W-:Y:S05]  /*1f70*/  @!P0 BRA `(.L_x_832) ;  /* 0x0000000000448947 */ /* 0x000fea0003800000 */
[----:B------:R-:W-:Y:S01]  /*1f80*/  FSETP.GEU.FTZ.AND P0, PT, R3, RZ, PT ;  /* 0x000000ff0300720b */ /* 0x000fe20003f1e000 */
[----:B------:R-:W-:-:S12]  /*1f90*/  IMAD.MOV.U32 R0, RZ, RZ, R3 ;  /* 0x000000ffff007224 */ /* 0x000fd800078e0003 */
[----:B------:R-:W-:Y:S01]  /*1fa0*/  @!P0 IMAD.MOV.U32 R3, RZ, RZ, 0x7fffffff ;  /* 0x7fffffffff038424 */ /* 0x000fe200078e00ff */
[----:B------:R-:W-:Y:S06]  /*1fb0*/  @!P0 BRA `(.L_x_832) ;  /* 0x0000000000348947 */ /* 0x000fec0003800000 */
[----:B------:R-:W-:-:S13]  /*1fc0*/  FSETP.GTU.FTZ.AND P0, PT, |R0|, +INF , PT ;  /* 0x7f8000000000780b */ /* 0x000fda0003f1c200 */
[----:B------:R-:W-:Y:S01]  /*1fd0*/  @P0 FADD.FTZ R3, R0, 1 ;  /* 0x3f80000000030421 */ /* 0x000fe20000010000 */
[----:B------:R-:W-:Y:S06]  /*1fe0*/  @P0 BRA `(.L_x_832) ;  /* 0x0000000000280947 */ /* 0x000fec0003800000 */
[----:B------:R-:W-:-:S13]  /*1ff0*/  FSETP.NEU.FTZ.AND P0, PT, |R0|, +INF , PT ;  /* 0x7f8000000000780b */ /* 0x000fda0003f1d200 */
[----:B------:R-:W-:-:S04]  /*2000*/  @P0 FFMA R4, R0, 1.84467440737095516160e+19, RZ ;  /* 0x5f80000000040823 */ /* 0x000fc800000000ff */
[----:B------:R-:W0:Y:S02]  /*2010*/  @P0 MUFU.RSQ R3, R4 ;  /* 0x0000000400030308 */ /* 0x000e240000001400 */
[----:B0-----:R-:W-:Y:S01]  /*2020*/  @P0 FMUL.FTZ R5, R4, R3 ;  /* 0x0000000304050220 */ /* 0x001fe20000410000 */
[----:B------:R-:W-:Y:S01]  /*2030*/  @P0 FMUL.FTZ R7, R3, 0.5 ;  /* 0x3f00000003070820 */ /* 0x000fe20000410000 */
[----:B------:R-:W-:Y:S02]  /*2040*/  @!P0 IMAD.MOV.U32 R3, RZ, RZ, R0 ;  /* 0x000000ffff038224 */ /* 0x000fe400078e0000 */
[----:B------:R-:W-:-:S04]  /*2050*/  @P0 FADD.FTZ R6, -R5, -RZ ;  /* 0x800000ff05060221 */ /* 0x000fc80000010100 */
[----:B------:R-:W-:-:S04]  /*2060*/  @P0 FFMA R6, R5, R6, R4 ;  /* 0x0000000605060223 */ /* 0x000fc80000000004 */
[----:B------:R-:W-:-:S04]  /*2070*/  @P0 FFMA R6, R6, R7, R5 ;  /* 0x0000000706060223 */ /* 0x000fc80000000005 */
[----:B------:R-:W-:-:S07]  /*2080*/  @P0 FMUL.FTZ R3, R6, 2.3283064365386962891e-10 ;  /* 0x2f80000006030820 */ /* 0x000fce0000410000 */
.L_x_832:
[----:B------:R-:W-:Y:S02]  /*2090*/  IMAD.MOV.U32 R4, RZ, RZ, R8 ;  /* 0x000000ffff047224 */ /* 0x000fe400078e0008 */
[----:B------:R-:W-:-:S04]  /*20a0*/  IMAD.MOV.U32 R5, RZ, RZ, 0x0 ;  /* 0x00000000ff057424 */ /* 0x000fc800078e00ff */
[----:B------:R-:W-:Y:S05]  /*20b0*/  RET.REL.NODEC R4 `(_Z6kernelPfy) ;  /* 0xffffffdc04d07950 */ /* 0x000fea0003c3ffff */
.L_x_833:
        /* <DEDUP_REMOVED lines=12> */
.L_x_834:


//--------------------- .nv.global.init           --------------------------
	.section	.nv.global.init,"aw",@progbits
	.align	4
.nv.global.init:
	.type		__cudart_i2opi_f,@object
	.size		__cudart_i2opi_f,(.L_45 - __cudart_i2opi_f)
__cudart_i2opi_f:
        /*0000*/ 	.byte	0x41, 0x90, 0x43, 0x3c, 0x99, 0x95, 0x62, 0xdb, 0xc0, 0xdd, 0x34, 0xf5, 0xd1, 0x57, 0x27, 0xfc
        /*0010*/ 	.byte	0x29, 0x15, 0x44, 0x4e, 0x6e, 0x83, 0xf9, 0xa2
.L_45:


//--------------------- .nv.shared._ZN3cub18CUB_300001_SM_10006detail11EmptyKernelIvEEvv --------------------------
	.section	.nv.shared._ZN3cub18CUB_300001_SM_10006detail11EmptyKernelIvEEvv,"aw",@nobits
	.sectionflags	@""
	.align	16
	.zero		1024


//--------------------- .nv.shared.reserved.0     --------------------------
	.section	.nv.shared.reserved.0,"aw",@nobits
	.weak		__nv_reservedSMEM_offset_0_alias
	.size		__nv_reservedSMEM_offset_0_alias, 0, 64
	.other		__nv_reservedSMEM_offset_0_alias,@"STO_CUDA_RESERVED_SHARED STV_DEFAULT"
__nv_reservedSMEM_offset_0_alias:
	.zero		0
	.zero		64


//--------------------- .nv.global                --------------------------
	.section	.nv.global,"aw",@nobits
.nv.global:
	.type		_ZN34_INTERNAL_81e8c5f0_4_k_cu_9312f1cc6thrust24THRUST_300001_SM_1000_NS12placeholders2_8E,@object
	.size		_ZN34_INTERNAL_81e8c5f0_4_k_cu_9312f1cc6thrust24THRUST_300001_SM_1000_NS12placeholders2_8E,(_ZN34_INTERNAL_81e8c5f0_4_k_cu_9312f1cc4cuda3std3__436_GLOBAL__N__81e8c5f0_4_k_cu_9312f1cc6ignoreE - _ZN34_INTERNAL_81e8c5f0_4_k_cu_9312f1cc6thrust24THRUST_300001_SM_1000_NS12placeholders2_8E)
_ZN34_INTERNAL_81e8c5f0_4_k_cu_9312f1cc6thrust24THRUST_300001_SM_1000_NS12placeholders2_8E:
	.zero		1
	.type		_ZN34_INTERNAL_81e8c5f0_4_k_cu_9312f1cc4cuda3std3__436_GLOBAL__N__81e8c5f0_4_k_cu_9312f1cc6ignoreE,@object
	.size		_ZN34_INTERNAL_81e8c5f0_4_k_cu_9312f1cc4cuda3std3__436_GLOBAL__N__81e8c5f0_4_k_cu_9312f1cc6ignoreE,(_ZN34_INTERNAL_81e8c5f0_4_k_cu_9312f1cc4cuda3std6ranges3__45__cpo4dataE - _ZN34_INTERNAL_81e8c5f0_4_k_cu_9312f1cc4cuda3std3__436_GLOBAL__N__81e8c5f0_4_k_cu_9312f1cc6ignoreE)
_ZN34_INTERNAL_81e8c5f0_4_k_cu_9312f1cc4cuda3std3__436_GLOBAL__N__81e8c5f0_4_k_cu_9312f1cc6ignoreE:
	.zero		1
	.type		_ZN34_INTERNAL_81e8c5f0_4_k_cu_9312f1cc4cuda3std6ranges3__45__cpo4dataE,@object
	.size		_ZN34_INTERNAL_81e8c5f0_4_k_cu_9312f1cc4cuda3std6ranges3__45__cpo4dataE,(_ZN34_INTERNAL_81e8c5f0_4_k_cu_9312f1cc6thrust24THRUST_300001_SM_1000_NS6system3cpp3parE - _ZN34_INTERNAL_81e8c5f0_4_k_cu_9312f1cc4cuda3std6ranges3__45__cpo4dataE)
_ZN34_INTERNAL_81e8c5f0_4_k_cu_9312f1cc4cuda3std6ranges3__45__cpo4dataE:
	.zero		1
	.type		_ZN34_INTERNAL_81e8c5f0_4_k_cu_9312f1cc6thrust24THRUST_300001_SM_1000_NS6system3cpp3parE,@object
	.size		_ZN34_INTERNAL_81e8c5f0_4_k_cu_9312f1cc6thrust24THRUST_300001_SM_1000_NS6system3cpp3parE,(_ZN34_INTERNAL_81e8c5f0_4_k_cu_9312f1cc4cuda3std3__45__cpo5beginE - _ZN34_INTERNAL_81e8c5f0_4_k_cu_9312f1cc6thrust24THRUST_300001_SM_1000_NS6system3cpp3parE)
_ZN34_INTERNAL_81e8c5f0_4_k_cu_9312f1cc6thrust24THRUST_300001_SM_1000_NS6system3cpp3parE:
	.zero		1
	.type		_ZN34_INTERNAL_81e8c5f0_4_k_cu_9312f1cc4cuda3std3__45__cpo5beginE,@object
	.size		_ZN34_INTERNAL_81e8c5f0_4_k_cu_9312f1cc4cuda3std3__45__cpo5beginE,(_ZN34_INTERNAL_81e8c5f0_4_k_cu_9312f1cc4cuda3std6ranges3__45__cpo5beginE - _ZN34_INTERNAL_81e8c5f0_4_k_cu_9312f1cc4cuda3std3__45__cpo5beginE)
_ZN34_INTERNAL_81e8c5f0_4_k_cu_9312f1cc4cuda3std3__45__cpo5beginE:
	.zero		1
	.type		_ZN34_INTERNAL_81e8c5f0_4_k_cu_9312f1cc4cuda3std6ranges3__45__cpo5beginE,@object
	.size		_ZN34_INTERNAL_81e8c5f0_4_k_cu_9312f1cc4cuda3std6ranges3__45__cpo5beginE,(_ZN34_INTERNAL_81e8c5f0_4_k_cu_9312f1cc6thrust24THRUST_300001_SM_1000_NS6deviceE - _ZN34_INTERNAL_81e8c5f0_4_k_cu_9312f1cc4cuda3std6ranges3__45__cpo5beginE)
_ZN34_INTERNAL_81e8c5f0_4_k_cu_9312f1cc4cuda3std6ranges3__45__cpo5beginE:
	.zero		1
	.type		_ZN34_INTERNAL_81e8c5f0_4_k_cu_9312f1cc6thrust24THRUST_300001_SM_1000_NS6deviceE,@object
	.size		_ZN34_INTERNAL_81e8c5f0_4_k_cu_9312f1cc6thrust24THRUST_300001_SM_1000_NS6deviceE,(_ZN34_INTERNAL_81e8c5f0_4_k_cu_9312f1cc4cuda3std3__47nulloptE - _ZN34_INTERNAL_81e8c5f0_4_k_cu_9312f1cc6thrust24THRUST_300001_SM_1000_NS6deviceE)
_ZN34_INTERNAL_81e8c5f0_4_k_cu_9312f1cc6thrust24THRUST_300001_SM_1000_NS6deviceE:
	.zero		1
	.type		_ZN34_INTERNAL_81e8c5f0_4_k_cu_9312f1cc4cuda3std3__47nulloptE,@object
	.size		_ZN34_INTERNAL_81e8c5f0_4_k_cu_9312f1cc4cuda3std3__47nulloptE,(_ZN34_INTERNAL_81e8c5f0_4_k_cu_9312f1cc4cuda3std6ranges3__45__cpo8distanceE - _ZN34_INTERNAL_81e8c5f0_4_k_cu_9312f1cc4cuda3std3__47nulloptE)
_ZN34_INTERNAL_81e8c5f0_4_k_cu_9312f1cc4cuda3std3__47nulloptE:
	.zero		1
	.type		_ZN34_INTERNAL_81e8c5f0_4_k_cu_9312f1cc4cuda3std6ranges3__45__cpo8distanceE,@object
	.size		_ZN34_INTERNAL_81e8c5f0_4_k_cu_9312f1cc4cuda3std6ranges3__45__cpo8distanceE,(_ZN34_INTERNAL_81e8c5f0_4_k_cu_9312f1cc6thrust24THRUST_300001_SM_1000_NS12placeholders2_4E - _ZN34_INTERNAL_81e8c5f0_4_k_cu_9312f1cc4cuda3std6ranges3__45__cpo8distanceE)
_ZN34_INTERNAL_81e8c5f0_4_k_cu_9312f1cc4cuda3std6ranges3__45__cpo8distanceE:
	.zero		1
	.type		_ZN34_INTERNAL_81e8c5f0_4_k_cu_9312f1cc6thrust24THRUST_300001_SM_1000_NS12placeholders2_4E,@object
	.size		_ZN34_INTERNAL_81e8c5f0_4_k_cu_9312f1cc6thrust24THRUST_300001_SM_1000_NS12placeholders2_4E,(_ZN34_INTERNAL_81e8c5f0_4_k_cu_9312f1cc4cuda3std3__45__cpo6rbeginE - _ZN34_INTERNAL_81e8c5f0_4_k_cu_9312f1cc6thrust24THRUST_300001_SM_1000_NS12placeholders2_4E)
_ZN34_INTERNAL_81e8c5f0_4_k_cu_9312f1cc6thrust24THRUST_300001_SM_1000_NS12placeholders2_4E:
	.zero		1
	.type		_ZN34_INTERNAL_81e8c5f0_4_k_cu_9312f1cc4cuda3std3__45__cpo6rbeginE,@object
	.size		_ZN34_INTERNAL_81e8c5f0_4_k_cu_9312f1cc4cuda3std3__45__cpo6rbeginE,(_ZN34_INTERNAL_81e8c5f0_4_k_cu_9312f1cc4cuda3std6ranges3__45__cpo7advanceE - _ZN34_INTERNAL_81e8c5f0_4_k_cu_9312f1cc4cuda3std3__45__cpo6rbeginE)
_ZN34_INTERNAL_81e8c5f0_4_k_cu_9312f1cc4cuda3std3__45__cpo6rbeginE:
	.zero		1
	.type		_ZN34_INTERNAL_81e8c5f0_4_k_cu_9312f1cc4cuda3std6ranges3__45__cpo7advanceE,@object
	.size		_ZN34_INTERNAL_81e8c5f0_4_k_cu_9312f1cc4cuda3std6ranges3__45__cpo7advanceE,(_ZN34_INTERNAL_81e8c5f0_4_k_cu_9312f1cc6thrust24THRUST_300001_SM_1000_NS12placeholders3_10E - _ZN34_INTERNAL_81e8c5f0_4_k_cu_9312f1cc4cuda3std6ranges3__45__cpo7advanceE)
_ZN34_INTERNAL_81e8c5f0_4_k_cu_9312f1cc4cuda3std6ranges3__45__cpo7advanceE:
	.zero		1
	.type		_ZN34_INTERNAL_81e8c5f0_4_k_cu_9312f1cc6thrust24THRUST_300001_SM_1000_NS12placeholders3_10E,@object
	.size		_ZN34_INTERNAL_81e8c5f0_4_k_cu_9312f1cc6thrust24THRUST_300001_SM_1000_NS12placeholders3_10E,(_ZN34_INTERNAL_81e8c5f0_4_k_cu_9312f1cc4cuda3std3__48in_placeE - _ZN34_INTERNAL_81e8c5f0_4_k_cu_9312f1cc6thrust24THRUST_300001_SM_1000_NS12placeholders3_10E)
_ZN34_INTERNAL_81e8c5f0_4_k_cu_9312f1cc6thrust24THRUST_300001_SM_1000_NS12placeholders3_10E:
	.zero		1
	.type		_ZN34_INTERNAL_81e8c5f0_4_k_cu_9312f1cc4cuda3std3__48in_placeE,@object
	.size		_ZN34_INTERNAL_81e8c5f0_4_k_cu_9312f1cc4cuda3std3__48in_placeE,(_ZN34_INTERNAL_81e8c5f0_4_k_cu_9312f1cc4cuda3std6ranges3__45__cpo4sizeE - _ZN34_INTERNAL_81e8c5f0_4_k_cu_9312f1cc4cuda3std3__48in_placeE)
_ZN34_INTERNAL_81e8c5f0_4_k_cu_9312f1cc4cuda3std3__48in_placeE:
	.zero		1
	.type		_ZN34_INTERNAL_81e8c5f0_4_k_cu_9312f1cc4cuda3std6ranges3__45__cpo4sizeE,@object
	.size		_ZN34_INTERNAL_81e8c5f0_4_k_cu_9312f1cc4cuda3std6ranges3__45__cpo4sizeE,(_ZN34_INTERNAL_81e8c5f0_4_k_cu_9312f1cc6thrust24THRUST_300001_SM_1000_NS12placeholders2_2E - _ZN34_INTERNAL_81e8c5f0_4_k_cu_9312f1cc4cuda3std6ranges3__45__cpo4sizeE)
_ZN34_INTERNAL_81e8c5f0_4_k_cu_9312f1cc4cuda3std6ranges3__45__cpo4sizeE:
	.zero		1
	.type		_ZN34_INTERNAL_81e8c5f0_4_k_cu_9312f1cc6thrust24THRUST_300001_SM_1000_NS12placeholders2_2E,@object
	.size		_ZN34_INTERNAL_81e8c5f0_4_k_cu_9312f1cc6thrust24THRUST_300001_SM_1000_NS12placeholders2_2E,(_ZN34_INTERNAL_81e8c5f0_4_k_cu_9312f1cc4cuda3std3__45__cpo6cbeginE - _ZN34_INTERNAL_81e8c5f0_4_k_cu_9312f1cc6thrust24THRUST_300001_SM_1000_NS12placeholders2_2E)
_ZN34_INTERNAL_81e8c5f0_4_k_cu_9312f1cc6thrust24THRUST_300001_SM_1000_NS12placeholders2_2E:
	.zero		1
	.type		_ZN34_INTERNAL_81e8c5f0_4_k_cu_9312f1cc4cuda3std3__45__cpo6cbeginE,@object
	.size		_ZN34_INTERNAL_81e8c5f0_4_k_cu_9312f1cc4cuda3std3__45__cpo6cbeginE,(_ZN34_INTERNAL_81e8c5f0_4_k_cu_9312f1cc4cuda3std6ranges3__45__cpo6cbeginE - _ZN34_INTERNAL_81e8c5f0_4_k_cu_9312f1cc4cuda3std3__45__cpo6cbeginE)
_ZN34_INTERNAL_81e8c5f0_4_k_cu_9312f1cc4cuda3std3__45__cpo6cbeginE:
	.zero		1
	.type		_ZN34_INTERNAL_81e8c5f0_4_k_cu_9312f1cc4cuda3std6ranges3__45__cpo6cbeginE,@object
	.size		_ZN34_INTERNAL_81e8c5f0_4_k_cu_9312f1cc4cuda3std6ranges3__45__cpo6cbeginE,(_ZN34_INTERNAL_81e8c5f0_4_k_cu_9312f1cc6thrust24THRUST_300001_SM_1000_NS12placeholders2_6E - _ZN34_INTERNAL_81e8c5f0_4_k_cu_9312f1cc4cuda3std6ranges3__45__cpo6cbeginE)
_ZN34_INTERNAL_81e8c5f0_4_k_cu_9312f1cc4cuda3std6ranges3__45__cpo6cbeginE:
	.zero		1
	.type		_ZN34_INTERNAL_81e8c5f0_4_k_cu_9312f1cc6thrust24THRUST_300001_SM_1000_NS12placeholders2_6E,@object
	.size		_ZN34_INTERNAL_81e8c5f0_4_k_cu_9312f1cc6thrust24THRUST_300001_SM_1000_NS12placeholders2_6E,(_ZN34_INTERNAL_81e8c5f0_4_k_cu_9312f1cc4cuda3std3__45__cpo7crbeginE - _ZN34_INTERNAL_81e8c5f0_4_k_cu_9312f1cc6thrust24THRUST_300001_SM_1000_NS12placeholders2_6E)
_ZN34_INTERNAL_81e8c5f0_4_k_cu_9312f1cc6thrust24THRUST_300001_SM_1000_NS12placeholders2_6E:
	.zero		1
	.type		_ZN34_INTERNAL_81e8c5f0_4_k_cu_9312f1cc4cuda3std3__45__cpo7crbeginE,@object
	.size		_ZN34_INTERNAL_81e8c5f0_4_k_cu_9312f1cc4cuda3std3__45__cpo7crbeginE,(_ZN34_INTERNAL_81e8c5f0_4_k_cu_9312f1cc4cuda3std6ranges3__45__cpo4nextE - _ZN34_INTERNAL_81e8c5f0_4_k_cu_9312f1cc4cuda3std3__45__cpo7crbeginE)
_ZN34_INTERNAL_81e8c5f0_4_k_cu_9312f1cc4cuda3std3__45__cpo7crbeginE:
	.zero		1
	.type		_ZN34_INTERNAL_81e8c5f0_4_k_cu_9312f1cc4cuda3std6ranges3__45__cpo4nextE,@object
	.size		_ZN34_INTERNAL_81e8c5f0_4_k_cu_9312f1cc4cuda3std6ranges3__45__cpo4nextE,(_ZN34_INTERNAL_81e8c5f0_4_k_cu_9312f1cc4cuda3std6ranges3__45__cpo4swapE - _ZN34_INTERNAL_81e8c5f0_4_k_cu_9312f1cc4cuda3std6ranges3__45__cpo4nextE)
_ZN34_INTERNAL_81e8c5f0_4_k_cu_9312f1cc4cuda3std6ranges3__45__cpo4nextE:
	.zero		1
	.type		_ZN34_INTERNAL_81e8c5f0_4_k_cu_9312f1cc4cuda3std6ranges3__45__cpo4swapE,@object
	.size		_ZN34_INTERNAL_81e8c5f0_4_k_cu_9312f1cc4cuda3std6ranges3__45__cpo4swapE,(_ZN34_INTERNAL_81e8c5f0_4_k_cu_9312f1cc6thrust24THRUST_300001_SM_1000_NS8cuda_cub10par_nosyncE - _ZN34_INTERNAL_81e8c5f0_4_k_cu_9312f1cc4cuda3std6ranges3__45__cpo4swapE)
_ZN34_INTERNAL_81e8c5f0_4_k_cu_9312f1cc4cuda3std6ranges3__45__cpo4swapE:
	.zero		1
	.type		_ZN34_INTERNAL_81e8c5f0_4_k_cu_9312f1cc6thrust24THRUST_300001_SM_1000_NS8cuda_cub10par_nosyncE,@object
	.size		_ZN34_INTERNAL_81e8c5f0_4_k_cu_9312f1cc6thrust24THRUST_300001_SM_1000_NS8cuda_cub10par_nosyncE,(_ZN34_INTERNAL_81e8c5f0_4_k_cu_9312f1cc6thrust24THRUST_300001_SM_1000_NS3seqE - _ZN34_INTERNAL_81e8c5f0_4_k_cu_9312f1cc6thrust24THRUST_300001_SM_1000_NS8cuda_cub10par_nosyncE)
_ZN34_INTERNAL_81e8c5f0_4_k_cu_9312f1cc6thrust24THRUST_300001_SM_1000_NS8cuda_cub10par_nosyncE:
	.zero		1
	.type		_ZN34_INTERNAL_81e8c5f0_4_k_cu_9312f1cc6thrust24THRUST_300001_SM_1000_NS3seqE,@object
	.size		_ZN34_INTERNAL_81e8c5f0_4_k_cu_9312f1cc6thrust24THRUST_300001_SM_1000_NS3seqE,(_ZN34_INTERNAL_81e8c5f0_4_k_cu_9312f1cc4cuda3std3__420unreachable_sentinelE - _ZN34_INTERNAL_81e8c5f0_4_k_cu_9312f1cc6thrust24THRUST_300001_SM_1000_NS3seqE)
_ZN34_INTERNAL_81e8c5f0_4_k_cu_9312f1cc6thrust24THRUST_300001_SM_1000_NS3seqE:
	.zero		1
	.type		_ZN34_INTERNAL_81e8c5f0_4_k_cu_9312f1cc4cuda3std3__420unreachable_sentinelE,@object
	.size		_ZN34_INTERNAL_81e8c5f0_4_k_cu_9312f1cc4cuda3std3__420unreachable_sentinelE,(_ZN34_INTERNAL_81e8c5f0_4_k_cu_9312f1cc4cuda3std6ranges3__45__cpo5ssizeE - _ZN34_INTERNAL_81e8c5f0_4_k_cu_9312f1cc4cuda3std3__420unreachable_sentinelE)
_ZN34_INTERNAL_81e8c5f0_4_k_cu_9312f1cc4cuda3std3__420unreachable_sentinelE:
	.zero		1
	.type		_ZN34_INTERNAL_81e8c5f0_4_k_cu_9312f1cc4cuda3std6ranges3__45__cpo5ssizeE,@object
	.size		_ZN34_INTERNAL_81e8c5f0_4_k_cu_9312f1cc4cuda3std6ranges3__45__cpo5ssizeE,(_ZN34_INTERNAL_81e8c5f0_4_k_cu_9312f1cc6thrust24THRUST_300001_SM_1000_NS12placeholders2_3E - _ZN34_INTERNAL_81e8c5f0_4_k_cu_9312f1cc4cuda3std6ranges3__45__cpo5ssizeE)
_ZN34_INTERNAL_81e8c5f0_4_k_cu_9312f1cc4cuda3std6ranges3__45__cpo5ssizeE:
	.zero		1
	.type		_ZN34_INTERNAL_81e8c5f0_4_k_cu_9312f1cc6thrust24THRUST_300001_SM_1000_NS12placeholders2_3E,@object
	.size		_ZN34_INTERNAL_81e8c5f0_4_k_cu_9312f1cc6thrust24THRUST_300001_SM_1000_NS12placeholders2_3E,(_ZN34_INTERNAL_81e8c5f0_4_k_cu_9312f1cc4cuda3std3__45__cpo4cendE - _ZN34_INTERNAL_81e8c5f0_4_k_cu_9312f1cc6thrust24THRUST_300001_SM_1000_NS12placeholders2_3E)
_ZN34_INTERNAL_81e8c5f0_4_k_cu_9312f1cc6thrust24THRUST_300001_SM_1000_NS12placeholders2_3E:
	.zero		1
	.type		_ZN34_INTERNAL_81e8c5f0_4_k_cu_9312f1cc4cuda3std3__45__cpo4cendE,@object
	.size		_ZN34_INTERNAL_81e8c5f0_4_k_cu_9312f1cc4cuda3std3__45__cpo4cendE,(_ZN34_INTERNAL_81e8c5f0_4_k_cu_9312f1cc4cuda3std6ranges3__45__cpo4cendE - _ZN34_INTERNAL_81e8c5f0_4_k_cu_9312f1cc4cuda3std3__45__cpo4cendE)
_ZN34_INTERNAL_81e8c5f0_4_k_cu_9312f1cc4cuda3std3__45__cpo4cendE:
	.zero		1
	.type		_ZN34_INTERNAL_81e8c5f0_4_k_cu_9312f1cc4cuda3std6ranges3__45__cpo4cendE,@object
	.size		_ZN34_INTERNAL_81e8c5f0_4_k_cu_9312f1cc4cuda3std6ranges3__45__cpo4cendE,(_ZN34_INTERNAL_81e8c5f0_4_k_cu_9312f1cc6thrust24THRUST_300001_SM_1000_NS12placeholders2_7E - _ZN34_INTERNAL_81e8c5f0_4_k_cu_9312f1cc4cuda3std6ranges3__45__cpo4cendE)
_ZN34_INTERNAL_81e8c5f0_4_k_cu_9312f1cc4cuda3std6ranges3__45__cpo4cendE:
	.zero		1
	.type		_ZN34_INTERNAL_81e8c5f0_4_k_cu_9312f1cc6thrust24THRUST_300001_SM_1000_NS12placeholders2_7E,@object
	.size		_ZN34_INTERNAL_81e8c5f0_4_k_cu_9312f1cc6thrust24THRUST_300001_SM_1000_NS12placeholders2_7E,(_ZN34_INTERNAL_81e8c5f0_4_k_cu_9312f1cc4cuda3std3__45__cpo5crendE - _ZN34_INTERNAL_81e8c5f0_4_k_cu_9312f1cc6thrust24THRUST_300001_SM_1000_NS12placeholders2_7E)
_ZN34_INTERNAL_81e8c5f0_4_k_cu_9312f1cc6thrust24THRUST_300001_SM_1000_NS12placeholders2_7E:
	.zero		1
	.type		_ZN34_INTERNAL_81e8c5f0_4_k_cu_9312f1cc4cuda3std3__45__cpo5crendE,@object
	.size		_ZN34_INTERNAL_81e8c5f0_4_k_cu_9312f1cc4cuda3std3__45__cpo5crendE,(_ZN34_INTERNAL_81e8c5f0_4_k_cu_9312f1cc4cuda3std6ranges3__45__cpo4prevE - _ZN34_INTERNAL_81e8c5f0_4_k_cu_9312f1cc4cuda3std3__45__cpo5crendE)
_ZN34_INTERNAL_81e8c5f0_4_k_cu_9312f1cc4cuda3std3__45__cpo5crendE:
	.zero		1
	.type		_ZN34_INTERNAL_81e8c5f0_4_k_cu_9312f1cc4cuda3std6ranges3__45__cpo4prevE,@object
	.size		_ZN34_INTERNAL_81e8c5f0_4_k_cu_9312f1cc4cuda3std6ranges3__45__cpo4prevE,(_ZN34_INTERNAL_81e8c5f0_4_k_cu_9312f1cc4cuda3std6ranges3__45__cpo9iter_moveE - _ZN34_INTERNAL_81e8c5f0_4_k_cu_9312f1cc4cuda3std6ranges3__45__cpo4prevE)
_ZN34_INTERNAL_81e8c5f0_4_k_cu_9312f1cc4cuda3std6ranges3__45__cpo4prevE:
	.zero		1
	.type		_ZN34_INTERNAL_81e8c5f0_4_k_cu_9312f1cc4cuda3std6ranges3__45__cpo9iter_moveE,@object
	.size		_ZN34_INTERNAL_81e8c5f0_4_k_cu_9312f1cc4cuda3std6ranges3__45__cpo9iter_moveE,(_ZN34_INTERNAL_81e8c5f0_4_k_cu_9312f1cc6thrust24THRUST_300001_SM_1000_NS6system6detail10sequential3seqE - _ZN34_INTERNAL_81e8c5f0_4_k_cu_9312f1cc4cuda3std6ranges3__45__cpo9iter_moveE)
_ZN34_INTERNAL_81e8c5f0_4_k_cu_9312f1cc4cuda3std6ranges3__45__cpo9iter_moveE:
	.zero		1
	.type		_ZN34_INTERNAL_81e8c5f0_4_k_cu_9312f1cc6thrust24THRUST_300001_SM_1000_NS6system6detail10sequential3seqE,@object
	.size		_ZN34_INTERNAL_81e8c5f0_4_k_cu_9312f1cc6thrust24THRUST_300001_SM_1000_NS6system6detail10sequential3seqE,(_ZN34_INTERNAL_81e8c5f0_4_k_cu_9312f1cc6thrust24THRUST_300001_SM_1000_NS12placeholders2_9E - _ZN34_INTERNAL_81e8c5f0_4_k_cu_9312f1cc6thrust24THRUST_300001_SM_1000_NS6system6detail10sequential3seqE)
_ZN34_INTERNAL_81e8c5f0_4_k_cu_9312f1cc6thrust24THRUST_300001_SM_1000_NS6system6detail10sequential3seqE:
	.zero		1
	.type		_ZN34_INTERNAL_81e8c5f0_4_k_cu_9312f1cc6thrust24THRUST_300001_SM_1000_NS12placeholders2_9E,@object
	.size		_ZN34_INTERNAL_81e8c5f0_4_k_cu_9312f1cc6thrust24THRUST_300001_SM_1000_NS12placeholders2_9E,(_ZN34_INTERNAL_81e8c5f0_4_k_cu_9312f1cc4cuda3std3__419piecewise_constructE - _ZN34_INTERNAL_81e8c5f0_4_k_cu_9312f1cc6thrust24THRUST_300001_SM_1000_NS12placeholders2_9E)
_ZN34_INTERNAL_81e8c5f0_4_k_cu_9312f1cc6thrust24THRUST_300001_SM_1000_NS12placeholders2_9E:
	.zero		1
	.type		_ZN34_INTERNAL_81e8c5f0_4_k_cu_9312f1cc4cuda3std3__419piecewise_constructE,@object
	.size		_ZN34_INTERNAL_81e8c5f0_4_k_cu_9312f1cc4cuda3std3__419piecewise_constructE,(_ZN34_INTERNAL_81e8c5f0_4_k_cu_9312f1cc4cuda3std6ranges3__45__cpo5cdataE - _ZN34_INTERNAL_81e8c5f0_4_k_cu_9312f1cc4cuda3std3__419piecewise_constructE)
_ZN34_INTERNAL_81e8c5f0_4_k_cu_9312f1cc4cuda3std3__419piecewise_constructE:
	.zero		1
	.type		_ZN34_INTERNAL_81e8c5f0_4_k_cu_9312f1cc4cuda3std6ranges3__45__cpo5cdataE,@object
	.size		_ZN34_INTERNAL_81e8c5f0_4_k_cu_9312f1cc4cuda3std6ranges3__45__cpo5cdataE,(_ZN34_INTERNAL_81e8c5f0_4_k_cu_9312f1cc6thrust24THRUST_300001_SM_1000_NS12placeholders2_1E - _ZN34_INTERNAL_81e8c5f0_4_k_cu_9312f1cc4cuda3std6ranges3__45__cpo5cdataE)
_ZN34_INTERNAL_81e8c5f0_4_k_cu_9312f1cc4cuda3std6ranges3__45__cpo5cdataE:
	.zero		1
	.type		_ZN34_INTERNAL_81e8c5f0_4_k_cu_9312f1cc6thrust24THRUST_300001_SM_1000_NS12placeholders2_1E,@object
	.size		_ZN34_INTERNAL_81e8c5f0_4_k_cu_9312f1cc6thrust24THRUST_300001_SM_1000_NS12placeholders2_1E,(_ZN34_INTERNAL_81e8c5f0_4_k_cu_9312f1cc4cuda3std3__45__cpo3endE - _ZN34_INTERNAL_81e8c5f0_4_k_cu_9312f1cc6thrust24THRUST_300001_SM_1000_NS12placeholders2_1E)
_ZN34_INTERNAL_81e8c5f0_4_k_cu_9312f1cc6thrust24THRUST_300001_SM_1000_NS12placeholders2_1E:
	.zero		1
	.type		_ZN34_INTERNAL_81e8c5f0_4_k_cu_9312f1cc4cuda3std3__45__cpo3endE,@object
	.size		_ZN34_INTERNAL_81e8c5f0_4_k_cu_9312f1cc4cuda3std3__45__cpo3endE,(_ZN34_INTERNAL_81e8c5f0_4_k_cu_9312f1cc4cuda3std6ranges3__45__cpo3endE - _ZN34_INTERNAL_81e8c5f0_4_k_cu_9312f1cc4cuda3std3__45__cpo3endE)
_ZN34_INTERNAL_81e8c5f0_4_k_cu_9312f1cc4cuda3std3__45__cpo3endE:
	.zero		1
	.type		_ZN34_INTERNAL_81e8c5f0_4_k_cu_9312f1cc4cuda3std6ranges3__45__cpo3endE,@object
	.size		_ZN34_INTERNAL_81e8c5f0_4_k_cu_9312f1cc4cuda3std6ranges3__45__cpo3endE,(_ZN34_INTERNAL_81e8c5f0_4_k_cu_9312f1cc6thrust24THRUST_300001_SM_1000_NS12placeholders2_5E - _ZN34_INTERNAL_81e8c5f0_4_k_cu_9312f1cc4cuda3std6ranges3__45__cpo3endE)
_ZN34_INTERNAL_81e8c5f0_4_k_cu_9312f1cc4cuda3std6ranges3__45__cpo3endE:
	.zero		1
	.type		_ZN34_INTERNAL_81e8c5f0_4_k_cu_9312f1cc6thrust24THRUST_300001_SM_1000_NS12placeholders2_5E,@object
	.size		_ZN34_INTERNAL_81e8c5f0_4_k_cu_9312f1cc6thrust24THRUST_300001_SM_1000_NS12placeholders2_5E,(_ZN34_INTERNAL_81e8c5f0_4_k_cu_9312f1cc4cuda3std3__45__cpo4rendE - _ZN34_INTERNAL_81e8c5f0_4_k_cu_9312f1cc6thrust24THRUST_300001_SM_1000_NS12placeholders2_5E)
_ZN34_INTERNAL_81e8c5f0_4_k_cu_9312f1cc6thrust24THRUST_300001_SM_1000_NS12placeholders2_5E:
	.zero		1
	.type		_ZN34_INTERNAL_81e8c5f0_4_k_cu_9312f1cc4cuda3std3__45__cpo4rendE,@object
	.size		_ZN34_INTERNAL_81e8c5f0_4_k_cu_9312f1cc4cuda3std3__45__cpo4rendE,(_ZN34_INTERNAL_81e8c5f0_4_k_cu_9312f1cc4cuda3std6ranges3__45__cpo9iter_swapE - _ZN34_INTERNAL_81e8c5f0_4_k_cu_9312f1cc4cuda3std3__45__cpo4rendE)
_ZN34_INTERNAL_81e8c5f0_4_k_cu_9312f1cc4cuda3std3__45__cpo4rendE:
	.zero		1
	.type		_ZN34_INTERNAL_81e8c5f0_4_k_cu_9312f1cc4cuda3std6ranges3__45__cpo9iter_swapE,@object
	.size		_ZN34_INTERNAL_81e8c5f0_4_k_cu_9312f1cc4cuda3std6ranges3__45__cpo9iter_swapE,(_ZN34_INTERNAL_81e8c5f0_4_k_cu_9312f1cc4cuda3std3__48unexpectE - _ZN34_INTERNAL_81e8c5f0_4_k_cu_9312f1cc4cuda3std6ranges3__45__cpo9iter_swapE)
_ZN34_INTERNAL_81e8c5f0_4_k_cu_9312f1cc4cuda3std6ranges3__45__cpo9iter_swapE:
	.zero		1
	.type		_ZN34_INTERNAL_81e8c5f0_4_k_cu_9312f1cc4cuda3std3__48unexpectE,@object
	.size		_ZN34_INTERNAL_81e8c5f0_4_k_cu_9312f1cc4cuda3std3__48unexpectE,(_ZN34_INTERNAL_81e8c5f0_4_k_cu_9312f1cc6thrust24THRUST_300001_SM_1000_NS8cuda_cub3parE - _ZN34_INTERNAL_81e8c5f0_4_k_cu_9312f1cc4cuda3std3__48unexpectE)
_ZN34_INTERNAL_81e8c5f0_4_k_cu_9312f1cc4cuda3std3__48unexpectE:
	.zero		1
	.type		_ZN34_INTERNAL_81e8c5f0_4_k_cu_9312f1cc6thrust24THRUST_300001_SM_1000_NS8cuda_cub3parE,@object
	.size		_ZN34_INTERNAL_81e8c5f0_4_k_cu_9312f1cc6thrust24THRUST_300001_SM_1000_NS8cuda_cub3parE,(.L_29 - _ZN34_INTERNAL_81e8c5f0_4_k_cu_9312f1cc6thrust24THRUST_300001_SM_1000_NS8cuda_cub3parE)
_ZN34_INTERNAL_81e8c5f0_4_k_cu_9312f1cc6thrust24THRUST_300001_SM_1000_NS8cuda_cub3parE:
	.zero		1
.L_29:


//--------------------- .nv.shared._ZN6thrust24THRUST_300001_SM_1000_NS8cuda_cub4core6detail13_kernel_agentINS1_8__reduce11ReduceAgentIPN4cuda3std3__45tupleIJflEEESC_SB_lNS1_9__extrema9arg_min_fIflNS9_4lessIfEEEEEEJSC_SC_iSH_EEEvDpT0_ --------------------------
	.section	.nv.shared._ZN6thrust24THRUST_300001_SM_1000_NS8cuda_cub4core6detail13_kernel_agentINS1_8__reduce11ReduceAgentIPN4cuda3std3__45tupleIJflEEESC_SB_lNS1_9__extrema9arg_min_fIflNS9_4lessIfEEEEEEJSC_SC_iSH_EEEvDpT0_,"aw",@nobits
	.sectionflags	@""
	.align	16
	.zero		1024


//--------------------- .nv.shared._ZN6thrust24THRUST_300001_SM_1000_NS8cuda_cub4core6detail13_kernel_agentINS1_8__reduce10DrainAgentIlEEJN3cub18CUB_300001_SM_10009GridQueueIyEElEEEvDpT0_ --------------------------
	.section	.nv.shared._ZN6thrust24THRUST_300001_SM_1000_NS8cuda_cub4core6detail13_kernel_agentINS1_8__reduce10DrainAgentIlEEJN3cub18CUB_300001_SM_10009GridQueueIyEElEEEvDpT0_,"aw",@nobits
	.sectionflags	@""
	.align	16
	.zero		1024


//--------------------- .nv.shared._ZN6thrust24THRUST_300001_SM_1000_NS8cuda_cub4core6detail13_kernel_agentINS1_8__reduce11ReduceAgentINS0_12zip_iteratorIN4cuda3std3__45tupleIJPfNS0_17counting_iteratorIlNS0_11use_defaultESE_SE_EEEEEEEPNSB_IJflEEESI_lNS1_9__extrema9arg_min_fIflNSA_4lessIfEEEEEEJSH_SJ_lN3cub18CUB_300001_SM_100013GridEvenShareIlEENSR_9GridQueueIyEESO_EEEvDpT0_ --------------------------
	.section	.nv.shared._ZN6thrust24THRUST_300001_SM_1000_NS8cuda_cub4core6detail13_kernel_agentINS1_8__reduce11ReduceAgentINS0_12zip_iteratorIN4cuda3std3__45tupleIJPfNS0_17counting_iteratorIlNS0_11use_defaultESE_SE_EEEEEEEPNSB_IJflEEESI_lNS1_9__extrema9arg_min_fIflNSA_4lessIfEEEEEEJSH_SJ_lN3cub18CUB_300001_SM_100013GridEvenShareIlEENSR_9GridQueueIyEESO_EEEvDpT0_,"aw",@nobits
	.sectionflags	@""
	.align	16
	.zero		1024


//--------------------- .nv.shared._ZN6thrust24THRUST_300001_SM_1000_NS8cuda_cub4core6detail13_kernel_agentINS1_8__reduce11ReduceAgentINS0_12zip_iteratorIN4cuda3std3__45tupleIJPfNS0_17counting_iteratorIlNS0_11use_defaultESE_SE_EEEEEEEPNSB_IJflEEESI_lNS1_9__extrema9arg_min_fIflNSA_4lessIfEEEEEEJSH_SJ_lSO_EEEvDpT0_ --------------------------
	.section	.nv.shared._ZN6thrust24THRUST_300001_SM_1000_NS8cuda_cub4core6detail13_kernel_agentINS1_8__reduce11ReduceAgentINS0_12zip_iteratorIN4cuda3std3__45tupleIJPfNS0_17counting_iteratorIlNS0_11use_defaultESE_SE_EEEEEEEPNSB_IJflEEESI_lNS1_9__extrema9arg_min_fIflNSA_4lessIfEEEEEEJSH_SJ_lSO_EEEvDpT0_,"aw",@nobits
	.sectionflags	@""
	.align	16
	.zero		1024


//--------------------- .nv.shared._ZN6thrust24THRUST_300001_SM_1000_NS8cuda_cub4core6detail13_kernel_agentINS1_8__reduce11ReduceAgentIPN4cuda3std3__45tupleIJflEEESC_SB_iNS1_9__extrema9arg_min_fIflNS9_4lessIfEEEEEEJSC_SC_iSH_EEEvDpT0_ --------------------------
	.section	.nv.shared._ZN6thrust24THRUST_300001_SM_1000_NS8cuda_cub4core6detail13_kernel_agentINS1_8__reduce11ReduceAgentIPN4cuda3std3__45tupleIJflEEESC_SB_iNS1_9__extrema9arg_min_fIflNS9_4lessIfEEEEEEJSC_SC_iSH_EEEvDpT0_,"aw",@nobits
	.sectionflags	@""
	.align	16
	.zero		1024


//--------------------- .nv.shared._ZN6thrust24THRUST_300001_SM_1000_NS8cuda_cub4core6detail13_kernel_agentINS1_8__reduce10DrainAgentIiEEJN3cub18CUB_300001_SM_10009GridQueueIjEEiEEEvDpT0_ --------------------------
	.section	.nv.shared._ZN6thrust24THRUST_300001_SM_1000_NS8cuda_cub4core6detail13_kernel_agentINS1_8__reduce10DrainAgentIiEEJN3cub18CUB_300001_SM_10009GridQueueIjEEiEEEvDpT0_,"aw",@nobits
	.sectionflags	@""
	.align	16
	.zero		1024


//--------------------- .nv.shared._ZN6thrust24THRUST_300001_SM_1000_NS8cuda_cub4core6detail13_kernel_agentINS1_8__reduce11ReduceAgentINS0_12zip_iteratorIN4cuda3std3__45tupleIJPfNS0_17counting_iteratorIlNS0_11use_defaultESE_SE_EEEEEEEPNSB_IJflEEESI_iNS1_9__extrema9arg_min_fIflNSA_4lessIfEEEEEEJSH_SJ_iN3cub18CUB_300001_SM_100013GridEvenShareIiEENSR_9GridQueueIjEESO_EEEvDpT0_ --------------------------
	.section	.nv.shared._ZN6thrust24THRUST_300001_SM_1000_NS8cuda_cub4core6detail13_kernel_agentINS1_8__reduce11ReduceAgentINS0_12zip_iteratorIN4cuda3std3__45tupleIJPfNS0_17counting_iteratorIlNS0_11use_defaultESE_SE_EEEEEEEPNSB_IJflEEESI_iNS1_9__extrema9arg_min_fIflNSA_4lessIfEEEEEEJSH_SJ_iN3cub18CUB_300001_SM_100013GridEvenShareIiEENSR_9GridQueueIjEESO_EEEvDpT0_,"aw",@nobits
	.sectionflags	@""
	.align	16
	.zero		1024


//--------------------- .nv.shared._ZN6thrust24THRUST_300001_SM_1000_NS8cuda_cub4core6detail13_kernel_agentINS1_8__reduce11ReduceAgentINS0_12zip_iteratorIN4cuda3std3__45tupleIJPfNS0_17counting_iteratorIlNS0_11use_defaultESE_SE_EEEEEEEPNSB_IJflEEESI_iNS1_9__extrema9arg_min_fIflNSA_4lessIfEEEEEEJSH_SJ_iSO_EEEvDpT0_ --------------------------
	.section	.nv.shared._ZN6thrust24THRUST_300001_SM_1000_NS8cuda_cub4core6detail13_kernel_agentINS1_8__reduce11ReduceAgentINS0_12zip_iteratorIN4cuda3std3__45tupleIJPfNS0_17counting_iteratorIlNS0_11use_defaultESE_SE_EEEEEEEPNSB_IJflEEESI_iNS1_9__extrema9arg_min_fIflNSA_4lessIfEEEEEEJSH_SJ_iSO_EEEvDpT0_,"aw",@nobits
	.sectionflags	@""
	.align	16
	.zero		1024


//--------------------- .nv.shared._Z6kernelPfy   --------------------------
	.section	.nv.shared._Z6kernelPfy,"aw",@nobits
	.sectionflags	@""
	.align	16
.nv.shared._Z6kernelPfy:
	.zero		1120


//--------------------- .nv.constant0._ZN3cub18CUB_300001_SM_10006detail11EmptyKernelIvEEvv --------------------------
	.section	.nv.constant0._ZN3cub18CUB_300001_SM_10006detail11EmptyKernelIvEEvv,"a",@progbits
	.sectionflags	@""
	.align	4
.nv.constant0._ZN3cub18CUB_300001_SM_10006detail11EmptyKernelIvEEvv:
	.zero		896


//--------------------- .nv.constant0._ZN6thrust24THRUST_300001_SM_1000_NS8cuda_cub4core6detail13_kernel_agentINS1_8__reduce11ReduceAgentIPN4cuda3std3__45tupleIJflEEESC_SB_lNS1_9__extrema9arg_min_fIflNS9_4lessIfEEEEEEJSC_SC_iSH_EEEvDpT0_ --------------------------
	.section	.nv.constant0._ZN6thrust24THRUST_300001_SM_1000_NS8cuda_cub4core6detail13_kernel_agentINS1_8__reduce11ReduceAgentIPN4cuda3std3__45tupleIJflEEESC_SB_lNS1_9__extrema9arg_min_fIflNS9_4lessIfEEEEEEJSC_SC_iSH_EEEvDpT0_,"a",@progbits
	.sectionflags	@""
	.align	4
.nv.constant0._ZN6thrust24THRUST_300001_SM_1000_NS8cuda_cub4core6detail13_kernel_agentINS1_8__reduce11ReduceAgentIPN4cuda3std3__45tupleIJflEEESC_SB_lNS1_9__extrema9arg_min_fIflNS9_4lessIfEEEEEEJSC_SC_iSH_EEEvDpT0_:
	.zero		917


//--------------------- .nv.constant0._ZN6thrust24THRUST_300001_SM_1000_NS8cuda_cub4core6detail13_kernel_agentINS1_8__reduce10DrainAgentIlEEJN3cub18CUB_300001_SM_10009GridQueueIyEElEEEvDpT0_ --------------------------
	.section	.nv.constant0._ZN6thrust24THRUST_300001_SM_1000_NS8cuda_cub4core6detail13_kernel_agentINS1_8__reduce10DrainAgentIlEEJN3cub18CUB_300001_SM_10009GridQueueIyEElEEEvDpT0_,"a",@progbits
	.sectionflags	@""
	.align	4
.nv.constant0._ZN6thrust24THRUST_300001_SM_1000_NS8cuda_cub4core6detail13_kernel_agentINS1_8__reduce10DrainAgentIlEEJN3cub18CUB_300001_SM_10009GridQueueIyEElEEEvDpT0_:
	.zero		912


//--------------------- .nv.constant0._ZN6thrust24THRUST_300001_SM_1000_NS8cuda_cub4core6detail13_kernel_agentINS1_8__reduce11ReduceAgentINS0_12zip_iteratorIN4cuda3std3__45tupleIJPfNS0_17counting_iteratorIlNS0_11use_defaultESE_SE_EEEEEEEPNSB_IJflEEESI_lNS1_9__extrema9arg_min_fIflNSA_4lessIfEEEEEEJSH_SJ_lN3cub18CUB_300001_SM_100013GridEvenShareIlEENSR_9GridQueueIyEESO_EEEvDpT0_ --------------------------
	.section	.nv.constant0._ZN6thrust24THRUST_300001_SM_1000_NS8cuda_cub4core6detail13_kernel_agentINS1_8__reduce11ReduceAgentINS0_12zip_iteratorIN4cuda3std3__45tupleIJPfNS0_17counting_iteratorIlNS0_11use_defaultESE_SE_EEEEEEEPNSB_IJflEEESI_lNS1_9__extrema9arg_min_fIflNSA_4lessIfEEEEEEJSH_SJ_lN3cub18CUB_300001_SM_100013GridEvenShareIlEENSR_9GridQueueIyEESO_EEEvDpT0_,"a",@progbits
	.sectionflags	@""
	.align	4
.nv.constant0._ZN6thrust24THRUST_300001_SM_1000_NS8cuda_cub4core6detail13_kernel_agentINS1_8__reduce11ReduceAgentINS0_12zip_iteratorIN4cuda3std3__45tupleIJPfNS0_17counting_iteratorIlNS0_11use_defaultESE_SE_EEEEEEEPNSB_IJflEEESI_lNS1_9__extrema9arg_min_fIflNSA_4lessIfEEEEEEJSH_SJ_lN3cub18CUB_300001_SM_100013GridEvenShareIlEENSR_9GridQueueIyEESO_EEEvDpT0_:
	.zero		1009


//--------------------- .nv.constant0._ZN6thrust24THRUST_300001_SM_1000_NS8cuda_cub4core6detail13_kernel_agentINS1_8__reduce11ReduceAgentINS0_12zip_iteratorIN4cuda3std3__45tupleIJPfNS0_17counting_iteratorIlNS0_11use_defaultESE_SE_EEEEEEEPNSB_IJflEEESI_lNS1_9__extrema9arg_min_fIflNSA_4lessIfEEEEEEJSH_SJ_lSO_EEEvDpT0_ --------------------------
	.section	.nv.constant0._ZN6thrust24THRUST_300001_SM_1000_NS8cuda_cub4core6detail13_kernel_agentINS1_8__reduce11ReduceAgentINS0_12zip_iteratorIN4cuda3std3__45tupleIJPfNS0_17counting_iteratorIlNS0_11use_defaultESE_SE_EEEEEEEPNSB_IJflEEESI_lNS1_9__extrema9arg_min_fIflNSA_4lessIfEEEEEEJSH_SJ_lSO_EEEvDpT0_,"a",@progbits
	.sectionflags	@""
	.align	4
.nv.constant0._ZN6thrust24THRUST_300001_SM_1000_NS8cuda_cub4core6detail13_kernel_agentINS1_8__reduce11ReduceAgentINS0_12zip_iteratorIN4cuda3std3__45tupleIJPfNS0_17counting_iteratorIlNS0_11use_defaultESE_SE_EEEEEEEPNSB_IJflEEESI_lNS1_9__extrema9arg_min_fIflNSA_4lessIfEEEEEEJSH_SJ_lSO_EEEvDpT0_:
	.zero		929


//--------------------- .nv.constant0._ZN6thrust24THRUST_300001_SM_1000_NS8cuda_cub4core6detail13_kernel_agentINS1_8__reduce11ReduceAgentIPN4cuda3std3__45tupleIJflEEESC_SB_iNS1_9__extrema9arg_min_fIflNS9_4lessIfEEEEEEJSC_SC_iSH_EEEvDpT0_ --------------------------
	.section	.nv.constant0._ZN6thrust24THRUST_300001_SM_1000_NS8cuda_cub4core6detail13_kernel_agentINS1_8__reduce11ReduceAgentIPN4cuda3std3__45tupleIJflEEESC_SB_iNS1_9__extrema9arg_min_fIflNS9_4lessIfEEEEEEJSC_SC_iSH_EEEvDpT0_,"a",@progbits
	.sectionflags	@""
	.align	4
.nv.constant0._ZN6thrust24THRUST_300001_SM_1000_NS8cuda_cub4core6detail13_kernel_agentINS1_8__reduce11ReduceAgentIPN4cuda3std3__45tupleIJflEEESC_SB_iNS1_9__extrema9arg_min_fIflNS9_4lessIfEEEEEEJSC_SC_iSH_EEEvDpT0_:
	.zero		917


//--------------------- .nv.constant0._ZN6thrust24THRUST_300001_SM_1000_NS8cuda_cub4core6detail13_kernel_agentINS1_8__reduce10DrainAgentIiEEJN3cub18CUB_300001_SM_10009GridQueueIjEEiEEEvDpT0_ --------------------------
	.section	.nv.constant0._ZN6thrust24THRUST_300001_SM_1000_NS8cuda_cub4core6detail13_kernel_agentINS1_8__reduce10DrainAgentIiEEJN3cub18CUB_300001_SM_10009GridQueueIjEEiEEEvDpT0_,"a",@progbits
	.sectionflags	@""
	.align	4
.nv.constant0._ZN6thrust24THRUST_300001_SM_1000_NS8cuda_cub4core6detail13_kernel_agentINS1_8__reduce10DrainAgentIiEEJN3cub18CUB_300001_SM_10009GridQueueIjEEiEEEvDpT0_:
	.zero		908


//--------------------- .nv.constant0._ZN6thrust24THRUST_300001_SM_1000_NS8cuda_cub4core6detail13_kernel_agentINS1_8__reduce11ReduceAgentINS0_12zip_iteratorIN4cuda3std3__45tupleIJPfNS0_17counting_iteratorIlNS0_11use_defaultESE_SE_EEEEEEEPNSB_IJflEEESI_iNS1_9__extrema9arg_min_fIflNSA_4lessIfEEEEEEJSH_SJ_iN3cub18CUB_300001_SM_100013GridEvenShareIiEENSR_9GridQueueIjEESO_EEEvDpT0_ --------------------------
	.section	.nv.constant0._ZN6thrust24THRUST_300001_SM_1000_NS8cuda_cub4core6detail13_kernel_agentINS1_8__reduce11ReduceAgentINS0_12zip_iteratorIN4cuda3std3__45tupleIJPfNS0_17counting_iteratorIlNS0_11use_defaultESE_SE_EEEEEEEPNSB_IJflEEESI_iNS1_9__extrema9arg_min_fIflNSA_4lessIfEEEEEEJSH_SJ_iN3cub18CUB_300001_SM_100013GridEvenShareIiEENSR_9GridQueueIjEESO_EEEvDpT0_,"a",@progbits
	.sectionflags	@""
	.align	4
.nv.constant0._ZN6thrust24THRUST_300001_SM_1000_NS8cuda_cub4core6detail13_kernel_agentINS1_8__reduce11ReduceAgentINS0_12zip_iteratorIN4cuda3std3__45tupleIJPfNS0_17counting_iteratorIlNS0_11use_defaultESE_SE_EEEEEEEPNSB_IJflEEESI_iNS1_9__extrema9arg_min_fIflNSA_4lessIfEEEEEEJSH_SJ_iN3cub18CUB_300001_SM_100013GridEvenShareIiEENSR_9GridQueueIjEESO_EEEvDpT0_:
	.zero		977


//--------------------- .nv.constant0._ZN6thrust24THRUST_300001_SM_1000_NS8cuda_cub4core6detail13_kernel_agentINS1_8__reduce11ReduceAgentINS0_12zip_iteratorIN4cuda3std3__45tupleIJPfNS0_17counting_iteratorIlNS0_11use_defaultESE_SE_EEEEEEEPNSB_IJflEEESI_iNS1_9__extrema9arg_min_fIflNSA_4lessIfEEEEEEJSH_SJ_iSO_EEEvDpT0_ --------------------------
	.section	.nv.constant0._ZN6thrust24THRUST_300001_SM_1000_NS8cuda_cub4core6detail13_kernel_agentINS1_8__reduce11ReduceAgentINS0_12zip_iteratorIN4cuda3std3__45tupleIJPfNS0_17counting_iteratorIlNS0_11use_defaultESE_SE_EEEEEEEPNSB_IJflEEESI_iNS1_9__extrema9arg_min_fIflNSA_4lessIfEEEEEEJSH_SJ_iSO_EEEvDpT0_,"a",@progbits
	.sectionflags	@""
	.align	4
.nv.constant0._ZN6thrust24THRUST_300001_SM_1000_NS8cuda_cub4core6detail13_kernel_agentINS1_8__reduce11ReduceAgentINS0_12zip_iteratorIN4cuda3std3__45tupleIJPfNS0_17counting_iteratorIlNS0_11use_defaultESE_SE_EEEEEEEPNSB_IJflEEESI_iNS1_9__extrema9arg_min_fIflNSA_4lessIfEEEEEEJSH_SJ_iSO_EEEvDpT0_:
	.zero		925


//--------------------- .nv.constant0._Z6kernelPfy --------------------------
	.section	.nv.constant0._Z6kernelPfy,"a",@progbits
	.sectionflags	@""
	.align	4
.nv.constant0._Z6kernelPfy:
	.zero		912


//--------------------- SYMBOLS --------------------------

	.type		.nv.reservedSmem.offset0,@object
	.size		.nv.reservedSmem.offset0,0x4
	.type		.nv.reservedSmem.cap,@object
	.size		.nv.reservedSmem.cap,0x4
